	.target	sm_80

	.elftype	@"ET_EXEC"


//--------------------- .note.nv.tkinfo           --------------------------
	.section	.note.nv.tkinfo,"",@"SHT_NOTE"
	.sectionflags	@"SHF_NOTE_NV_TKINFO"
	.tkinfo
        /*0018*/ 	.word	0x00000002
        /*0030*/ 	.string	""
        /*0030*/ 	.string	"ptxas"
        /*0030*/ 	.string	"Cuda compilation tools, release 13.0, V13.0.88"
        /*0030*/ 	.string	"Build cuda_13.0.r13.0/compiler.36424714_0"
        /*0030*/ 	.string	"-v  -suppress-debug-info  -lineinfo  -arch sm_80 "



//--------------------- .note.nv.cuinfo           --------------------------
	.section	.note.nv.cuinfo,"",@"SHT_NOTE"
	.sectionflags	@"SHF_NOTE_NV_CUINFO"
        /*0018*/ 	.short	0x0002
        /*001a*/ 	.short	0x0050
        /*001c*/ 	.short	0x0082
	.zero		2


//--------------------- .nv.info                  --------------------------
	.section	.nv.info,"",@"SHT_CUDA_INFO"
	.align	4


	//----- nvinfo : EIATTR_REGCOUNT
	.align		4
        /*0000*/ 	.byte	0x04, 0x2f
        /*0002*/ 	.short	(.L_1 - .L_0)
	.align		4
.L_0:
        /*0004*/ 	.word	index@(matmul_kernel)
        /*0008*/ 	.word	0x00000080


	//----- nvinfo : EIATTR_FRAME_SIZE
	.align		4
.L_1:
        /*000c*/ 	.byte	0x04, 0x11
        /*000e*/ 	.short	(.L_3 - .L_2)
	.align		4
.L_2:
        /*0010*/ 	.word	index@(matmul_kernel)
        /*0014*/ 	.word	0x00000518


	//----- nvinfo : EIATTR_MIN_STACK_SIZE
	.align		4
.L_3:
        /*0018*/ 	.byte	0x04, 0x12
        /*001a*/ 	.short	(.L_5 - .L_4)
	.align		4
.L_4:
        /*001c*/ 	.word	index@(matmul_kernel)
        /*0020*/ 	.word	0x00000518
.L_5:


//--------------------- .nv.info.matmul_kernel    --------------------------
	.section	.nv.info.matmul_kernel,"",@"SHT_CUDA_INFO"
	.sectionflags	@""
	.align	4


	//----- nvinfo : EIATTR_CUDA_API_VERSION
	.align		4
        /*0000*/ 	.byte	0x04, 0x37
        /*0002*/ 	.short	(.L_7 - .L_6)
.L_6:
        /*0004*/ 	.word	0x00000082


	//----- nvinfo : EIATTR_SW2861232_WAR
	.align		4
.L_7:
        /*0008*/ 	.byte	0x01, 0x35
	.zero		2


	//----- nvinfo : EIATTR_PARAM_CBANK
	.align		4
        /*000c*/ 	.byte	0x04, 0x0a
        /*000e*/ 	.short	(.L_9 - .L_8)
	.align		4
.L_8:
        /*0010*/ 	.word	index@(.nv.constant0.matmul_kernel)
        /*0014*/ 	.short	0x0160
        /*0016*/ 	.short	0x0050


	//----- nvinfo : EIATTR_CBANK_PARAM_SIZE
	.align		4
.L_9:
        /*0018*/ 	.byte	0x03, 0x19
        /*001a*/ 	.short	0x0050


	//----- nvinfo : EIATTR_KPARAM_INFO
	.align		4
        /*001c*/ 	.byte	0x04, 0x17
        /*001e*/ 	.short	(.L_11 - .L_10)
.L_10:
        /*0020*/ 	.word	0x00000000
        /*0024*/ 	.short	0x000d
        /*0026*/ 	.short	0x0048
        /*0028*/ 	.byte	0x00, 0xf4, 0x21, 0x00


	//----- nvinfo : EIATTR_KPARAM_INFO
	.align		4
.L_11:
        /*002c*/ 	.byte	0x04, 0x17
        /*002e*/ 	.short	(.L_13 - .L_12)
.L_12:
        /*0030*/ 	.word	0x00000000
        /*0034*/ 	.short	0x000c
        /*0036*/ 	.short	0x0040
        /*0038*/ 	.byte	0x00, 0xf4, 0x21, 0x00


	//----- nvinfo : EIATTR_KPARAM_INFO
	.align		4
.L_13:
        /*003c*/ 	.byte	0x04, 0x17
        /*003e*/ 	.short	(.L_15 - .L_14)
.L_14:
        /*0040*/ 	.word	0x00000000
        /*0044*/ 	.short	0x000b
        /*0046*/ 	.short	0x0038
        /*0048*/ 	.byte	0x00, 0xf0, 0x11, 0x00


	//----- nvinfo : EIATTR_KPARAM_INFO
	.align		4
.L_15:
        /*004c*/ 	.byte	0x04, 0x17
        /*004e*/ 	.short	(.L_17 - .L_16)
.L_16:
        /*0050*/ 	.word	0x00000000
        /*0054*/ 	.short	0x000a
        /*0056*/ 	.short	0x0034
        /*0058*/ 	.byte	0x00, 0xf0, 0x11, 0x00


	//----- nvinfo : EIATTR_KPARAM_INFO
	.align		4
.L_17:
        /*005c*/ 	.byte	0x04, 0x17
        /*005e*/ 	.short	(.L_19 - .L_18)
.L_18:
        /*0060*/ 	.word	0x00000000
        /*0064*/ 	.short	0x0009
        /*0066*/ 	.short	0x0030
        /*0068*/ 	.byte	0x00, 0xf0, 0x11, 0x00


	//----- nvinfo : EIATTR_KPARAM_INFO
	.align		4
.L_19:
        /*006c*/ 	.byte	0x04, 0x17
        /*006e*/ 	.short	(.L_21 - .L_20)
.L_20:
        /*0070*/ 	.word	0x00000000
        /*0074*/ 	.short	0x0008
        /*0076*/ 	.short	0x002c
        /*0078*/ 	.byte	0x00, 0xf0, 0x11, 0x00


	//----- nvinfo : EIATTR_KPARAM_INFO
	.align		4
.L_21:
        /*007c*/ 	.byte	0x04, 0x17
        /*007e*/ 	.short	(.L_23 - .L_22)
.L_22:
        /*0080*/ 	.word	0x00000000
        /*0084*/ 	.short	0x0007
        /*0086*/ 	.short	0x0028
        /*0088*/ 	.byte	0x00, 0xf0, 0x11, 0x00


	//----- nvinfo : EIATTR_KPARAM_INFO
	.align		4
.L_23:
        /*008c*/ 	.byte	0x04, 0x17
        /*008e*/ 	.short	(.L_25 - .L_24)
.L_24:
        /*0090*/ 	.word	0x00000000
        /*0094*/ 	.short	0x0006
        /*0096*/ 	.short	0x0024
        /*0098*/ 	.byte	0x00, 0xf0, 0x11, 0x00


	//----- nvinfo : EIATTR_KPARAM_INFO
	.align		4
.L_25:
        /*009c*/ 	.byte	0x04, 0x17
        /*009e*/ 	.short	(.L_27 - .L_26)
.L_26:
        /*00a0*/ 	.word	0x00000000
        /*00a4*/ 	.short	0x0005
        /*00a6*/ 	.short	0x0020
        /*00a8*/ 	.byte	0x00, 0xf0, 0x11, 0x00


	//----- nvinfo : EIATTR_KPARAM_INFO
	.align		4
.L_27:
        /*00ac*/ 	.byte	0x04, 0x17
        /*00ae*/ 	.short	(.L_29 - .L_28)
.L_28:
        /*00b0*/ 	.word	0x00000000
        /*00b4*/ 	.short	0x0004
        /*00b6*/ 	.short	0x001c
        /*00b8*/ 	.byte	0x00, 0xf0, 0x11, 0x00


	//----- nvinfo : EIATTR_KPARAM_INFO
	.align		4
.L_29:
        /*00bc*/ 	.byte	0x04, 0x17
        /*00be*/ 	.short	(.L_31 - .L_30)
.L_30:
        /*00c0*/ 	.word	0x00000000
        /*00c4*/ 	.short	0x0003
        /*00c6*/ 	.short	0x0018
        /*00c8*/ 	.byte	0x00, 0xf0, 0x11, 0x00


	//----- nvinfo : EIATTR_KPARAM_INFO
	.align		4
.L_31:
        /*00cc*/ 	.byte	0x04, 0x17
        /*00ce*/ 	.short	(.L_33 - .L_32)
.L_32:
        /*00d0*/ 	.word	0x00000000
        /*00d4*/ 	.short	0x0002
        /*00d6*/ 	.short	0x0010
        /*00d8*/ 	.byte	0x00, 0xf4, 0x21, 0x00


	//----- nvinfo : EIATTR_KPARAM_INFO
	.align		4
.L_33:
        /*00dc*/ 	.byte	0x04, 0x17
        /*00de*/ 	.short	(.L_35 - .L_34)
.L_34:
        /*00e0*/ 	.word	0x00000000
        /*00e4*/ 	.short	0x0001
        /*00e6*/ 	.short	0x0008
        /*00e8*/ 	.byte	0x00, 0xf4, 0x21, 0x00


	//----- nvinfo : EIATTR_KPARAM_INFO
	.align		4
.L_35:
        /*00ec*/ 	.byte	0x04, 0x17
        /*00ee*/ 	.short	(.L_37 - .L_36)
.L_36:
        /*00f0*/ 	.word	0x00000000
        /*00f4*/ 	.short	0x0000
        /*00f6*/ 	.short	0x0000
        /*00f8*/ 	.byte	0x00, 0xf4, 0x21, 0x00


	//----- nvinfo : EIATTR_MAXREG_COUNT
	.align		4
.L_37:
        /*00fc*/ 	.byte	0x03, 0x1b
        /*00fe*/ 	.short	0x0080


	//----- nvinfo : EIATTR_NUM_BARRIERS
	.align		4
        /*0100*/ 	.byte	0x02, 0x4c
        /*0102*/ 	.byte	0x01
	.zero		1


	//----- nvinfo : EIATTR_ANNOTATIONS
	.align		4
        /*0104*/ 	.byte	0x04, 0x55
        /*0106*/ 	.short	(.L_39 - .L_38)


	//   ....[0]....
.L_38:
        /*0108*/ 	.word	0x00000001
        /*010c*/ 	.byte	0xf0, 0x05, 0x00, 0x00, 0x01, 0x00, 0x00, 0x00, 0x50, 0x07, 0x00, 0x00, 0x01, 0x00, 0x00, 0x00
        /* <DEDUP_REMOVED lines=606> */
        /*26fc*/ 	.byte	0x60, 0x50, 0x01, 0x00, 0x01, 0x00, 0x00, 0x00, 0x70, 0x50, 0x01, 0x00


	//----- nvinfo : EIATTR_MERCURY_ISA_VERSION
	.align		4
.L_39:
        /*2708*/ 	.byte	0x03, 0x5f
        /*270a*/ 	.short	0x0000


	//----- nvinfo : EIATTR_EXIT_INSTR_OFFSETS
	.align		4
        /*270c*/ 	.byte	0x04, 0x1c
        /*270e*/ 	.short	(.L_41 - .L_40)


	//   ....[0]....
.L_40:
        /*2710*/ 	.word	0x00015370


	//   ....[1]....
        /*2714*/ 	.word	0x00015390


	//----- nvinfo : EIATTR_REQNTID
	.align		4
.L_41:
        /*2718*/ 	.byte	0x04, 0x10
        /*271a*/ 	.short	(.L_43 - .L_42)
.L_42:
        /*271c*/ 	.word	0x00000200
        /*2720*/ 	.word	0x00000001
        /*2724*/ 	.word	0x00000001
.L_43:


//--------------------- .nv.callgraph             --------------------------
	.section	.nv.callgraph,"",@"SHT_CUDA_CALLGRAPH"
	.align	4
	.sectionentsize	8
	.align		4
        /*0000*/ 	.word	0x00000000
	.align		4
        /*0004*/ 	.word	0xffffffff
	.align		4
        /*0008*/ 	.word	0x00000000
	.align		4
        /*000c*/ 	.word	0xfffffffe
	.align		4
        /*0010*/ 	.word	0x00000000
	.align		4
        /*0014*/ 	.word	0xfffffffd
	.align		4
        /*0018*/ 	.word	0x00000000
	.align		4
        /*001c*/ 	.word	0xfffffffc


//--------------------- .nv.rel.action            --------------------------
	.section	.nv.rel.action,"",@"SHT_CUDA_RELOCINFO"
	.align	8
	.sectionentsize	8
        /*0000*/ 	.byte	0x73, 0x00, 0x00, 0x00, 0x00, 0x00, 0x00, 0x00, 0x00, 0x00, 0x00, 0x11, 0x25, 0x00, 0x05, 0x36


//--------------------- .nv.constant0.matmul_kernel --------------------------
	.section	.nv.constant0.matmul_kernel,"a",@progbits
	.sectionflags	@""
	.align	4
.nv.constant0.matmul_kernel:
	.zero		432


//--------------------- .text.matmul_kernel       --------------------------
	.section	.text.matmul_kernel,"ax",@progbits
	.sectioninfo	@"SHI_REGISTERS=128"
	.align	128
        .global         matmul_kernel
        .type           matmul_kernel,@function
        .size           matmul_kernel,(.L_x_4 - matmul_kernel)
        .other          matmul_kernel,@"STO_CUDA_ENTRY STV_DEFAULT"
matmul_kernel:
.text.matmul_kernel:
[----:B------:R-:W-:-:S03]  /*0000*/  IMAD.MOV.U32 R1, RZ, RZ, c[0x0][0x28] ;  /* 0x00000a00ff017624 */ /* 0x000fc600078e00ff */
[----:B------:R-:W-:Y:S01]  /*0010*/  IMAD.MOV.U32 R0, RZ, RZ, c[0x0][0x17c] ;  /* 0x00005f00ff007624 */ /* 0x000fe200078e00ff */
[----:B------:R-:W1:Y:S01]  /*0020*/  S2R R7, SR_CTAID.X ;  /* 0x0000000000077919 */ /* 0x000e620000002500 */
[----:B------:R-:W-:-:S03]  /*0030*/  IADD3 R1, R1, -0x518, RZ ;  /* 0xfffffae801017810 */ /* 0x000fc60007ffe0ff */
[----:B------:R-:W2:Y:S01]  /*0040*/  S2R R12, SR_TID.X ;  /* 0x00000000000c7919 */ /* 0x000ea20000002100 */
[----:B------:R-:W-:Y:S01]  /*0050*/  IADD3 R0, R0, 0xff, RZ ;  /* 0x000000ff00007810 */ /* 0x000fe20007ffe0ff */
[----:B------:R-:W-:Y:S02]  /*0060*/  ULDC.64 UR12, c[0x0][0x118] ;  /* 0x00004600000c7ab9 */ /* 0x000fe40000000a00 */
[----:B------:R-:W-:Y:S01]  /*0070*/  ULDC UR4, c[0x0][0x180] ;  /* 0x0000600000047ab9 */ /* 0x000fe20000000800 */
[----:B------:R-:W-:Y:S01]  /*0080*/  SHF.R.S32.HI R3, RZ, 0x1f, R0 ;  /* 0x0000001fff037819 */ /* 0x000fe20000011400 */
[----:B------:R-:W-:-:S03]  /*0090*/  ULDC.64 UR6, c[0x0][0x188] ;  /* 0x0000620000067ab9 */ /* 0x000fc60000000a00 */
[----:B------:R-:W-:-:S04]  /*00a0*/  LEA.HI R3, R3, R0, RZ, 0x8 ;  /* 0x0000000003037211 */ /* 0x000fc800078f40ff */
[----:B------:R-:W-:-:S05]  /*00b0*/  SHF.R.S32.HI R3, RZ, 0x8, R3 ;  /* 0x00000008ff037819 */ /* 0x000fca0000011403 */
[----:B------:R-:W-:Y:S01]  /*00c0*/  IMAD.SHL.U32 R4, R3, 0x8, RZ ;  /* 0x0000000803047824 */ /* 0x000fe200078e00ff */
[----:B-1----:R-:W-:-:S04]  /*00d0*/  IABS R8, R7 ;  /* 0x0000000700087213 */ /* 0x002fc80000000000 */
[-C--:B------:R-:W-:Y:S02]  /*00e0*/  IABS R5, R4.reuse ;  /* 0x0000000400057213 */ /* 0x080fe40000000000 */
[----:B------:R-:W-:Y:S02]  /*00f0*/  IABS R10, R4 ;  /* 0x00000004000a7213 */ /* 0x000fe40000000000 */
[----:B------:R-:W1:Y:S08]  /*0100*/  I2F.RP R0, R5 ;  /* 0x0000000500007306 */ /* 0x000e700000209400 */
[----:B-1----:R-:W1:Y:S02]  /*0110*/  MUFU.RCP R0, R0 ;  /* 0x0000000000007308 */ /* 0x002e640000001000 */
[----:B-1----:R-:W-:Y:S01]  /*0120*/  IADD3 R2, R0, 0xffffffe, RZ ;  /* 0x0ffffffe00027810 */ /* 0x002fe20007ffe0ff */
[----:B------:R-:W-:-:S05]  /*0130*/  IMAD.MOV R0, RZ, RZ, -R10 ;  /* 0x000000ffff007224 */ /* 0x000fca00078e0a0a */
[----:B------:R1:W3:Y:S02]  /*0140*/  F2I.FTZ.U32.TRUNC.NTZ R3, R2 ;  /* 0x0000000200037305 */ /* 0x0002e4000021f000 */
[----:B-1----:R-:W-:Y:S02]  /*0150*/  IMAD.MOV.U32 R2, RZ, RZ, RZ ;  /* 0x000000ffff027224 */ /* 0x002fe400078e00ff */
[----:B---3--:R-:W-:-:S04]  /*0160*/  IMAD.MOV R6, RZ, RZ, -R3 ;  /* 0x000000ffff067224 */ /* 0x008fc800078e0a03 */
[----:B------:R-:W-:Y:S02]  /*0170*/  IMAD R9, R6, R5, RZ ;  /* 0x0000000506097224 */ /* 0x000fe400078e02ff */
[----:B------:R-:W-:Y:S02]  /*0180*/  IMAD.MOV.U32 R6, RZ, RZ, R8 ;  /* 0x000000ffff067224 */ /* 0x000fe400078e0008 */
[----:B------:R-:W-:-:S06]  /*0190*/  IMAD.HI.U32 R3, R3, R9, R2 ;  /* 0x0000000903037227 */ /* 0x000fcc00078e0002 */
[----:B------:R-:W-:-:S04]  /*01a0*/  IMAD.HI.U32 R3, R3, R6, RZ ;  /* 0x0000000603037227 */ /* 0x000fc800078e00ff */
[----:B------:R-:W-:-:S05]  /*01b0*/  IMAD R0, R3, R0, R6 ;  /* 0x0000000003007224 */ /* 0x000fca00078e0206 */
[----:B------:R-:W-:-:S13]  /*01c0*/  ISETP.GT.U32.AND P1, PT, R5, R0, PT ;  /* 0x000000000500720c */ /* 0x000fda0003f24070 */
[----:B------:R-:W-:Y:S01]  /*01d0*/  @!P1 IMAD.IADD R0, R0, 0x1, -R5 ;  /* 0x0000000100009824 */ /* 0x000fe200078e0a05 */
[----:B------:R-:W-:Y:S02]  /*01e0*/  @!P1 IADD3 R3, R3, 0x1, RZ ;  /* 0x0000000103039810 */ /* 0x000fe40007ffe0ff */
[----:B------:R-:W-:Y:S02]  /*01f0*/  ISETP.NE.AND P1, PT, R4, RZ, PT ;  /* 0x000000ff0400720c */ /* 0x000fe40003f25270 */
[----:B------:R-:W-:Y:S02]  /*0200*/  ISETP.GE.U32.AND P0, PT, R0, R5, PT ;  /* 0x000000050000720c */ /* 0x000fe40003f06070 */
[----:B------:R-:W-:-:S04]  /*0210*/  LOP3.LUT R0, R7, R4, RZ, 0x3c, !PT ;  /* 0x0000000407007212 */ /* 0x000fc800078e3cff */
[----:B------:R-:W-:Y:S01]  /*0220*/  ISETP.GE.AND P2, PT, R0, RZ, PT ;  /* 0x000000ff0000720c */ /* 0x000fe20003f46270 */
[----:B------:R-:W-:-:S05]  /*0230*/  IMAD.MOV.U32 R0, RZ, RZ, c[0x0][0x178] ;  /* 0x00005e00ff007624 */ /* 0x000fca00078e00ff */
[----:B------:R-:W-:Y:S02]  /*0240*/  IADD3 R0, R0, 0x7f, RZ ;  /* 0x0000007f00007810 */ /* 0x000fe40007ffe0ff */
[----:B------:R-:W-:-:S05]  /*0250*/  @P0 IADD3 R3, R3, 0x1, RZ ;  /* 0x0000000103030810 */ /* 0x000fca0007ffe0ff */
[----:B------:R-:W-:Y:S01]  /*0260*/  IMAD.MOV.U32 R2, RZ, RZ, R3 ;  /* 0x000000ffff027224 */ /* 0x000fe200078e0003 */
[----:B------:R-:W-:-:S03]  /*0270*/  SHF.R.S32.HI R3, RZ, 0x1f, R0 ;  /* 0x0000001fff037819 */ /* 0x000fc60000011400 */
[----:B------:R-:W-:Y:S01]  /*0280*/  @!P2 IMAD.MOV R2, RZ, RZ, -R2 ;  /* 0x000000ffff02a224 */ /* 0x000fe200078e0a02 */
[----:B------:R-:W-:Y:S02]  /*0290*/  @!P1 LOP3.LUT R2, RZ, R4, RZ, 0x33, !PT ;  /* 0x00000004ff029212 */ /* 0x000fe400078e33ff */
[----:B------:R-:W-:-:S03]  /*02a0*/  LEA.HI R3, R3, R0, RZ, 0x7 ;  /* 0x0000000003037211 */ /* 0x000fc600078f38ff */
[----:B------:R-:W-:Y:S02]  /*02b0*/  IMAD.SHL.U32 R8, R2, 0x8, RZ ;  /* 0x0000000802087824 */ /* 0x000fe400078e00ff */
[----:B------:R-:W-:-:S03]  /*02c0*/  IMAD.MOV R2, RZ, RZ, -R2 ;  /* 0x000000ffff027224 */ /* 0x000fc600078e0a02 */
[----:B------:R-:W-:Y:S01]  /*02d0*/  LEA.HI.SX32 R3, R3, -R8, 0x19 ;  /* 0x8000000803037211 */ /* 0x000fe200078fcaff */
[----:B------:R-:W-:Y:S02]  /*02e0*/  IMAD R14, R4, R2, R7 ;  /* 0x00000002040e7224 */ /* 0x000fe400078e0207 */
[----:B------:R-:W-:Y:S01]  /*02f0*/  IMAD.MOV.U32 R4, RZ, RZ, RZ ;  /* 0x000000ffff047224 */ /* 0x000fe200078e00ff */
[----:B------:R-:W-:Y:S02]  /*0300*/  IMNMX R13, R3, 0x8, PT ;  /* 0x00000008030d7817 */ /* 0x000fe40003800200 */
[----:B------:R-:W-:Y:S02]  /*0310*/  IABS R3, c[0x0][0x17c] ;  /* 0x00005f0000037a13 */ /* 0x000fe40000000000 */
[----:B------:R-:W-:Y:S02]  /*0320*/  IABS R9, R13 ;  /* 0x0000000d00097213 */ /* 0x000fe40000000000 */
[----:B------:R-:W-:Y:S01]  /*0330*/  IABS R2, R14 ;  /* 0x0000000e00027213 */ /* 0x000fe20000000000 */
[----:B------:R-:W1:Y:S08]  /*0340*/  I2F.RP R7, R3 ;  /* 0x0000000300077306 */ /* 0x000e700000209400 */
[----:B------:R-:W3:Y:S08]  /*0350*/  I2F.RP R0, R9 ;  /* 0x0000000900007306 */ /* 0x000ef00000209400 */
[----:B-1----:R-:W-:Y:S08]  /*0360*/  MUFU.RCP R7, R7 ;  /* 0x0000000700077308 */ /* 0x002ff00000001000 */
[----:B---3--:R-:W1:Y:S02]  /*0370*/  MUFU.RCP R0, R0 ;  /* 0x0000000000007308 */ /* 0x008e640000001000 */
[----:B-1----:R-:W-:-:S02]  /*0380*/  IADD3 R5, R0, 0xffffffe, RZ ;  /* 0x0ffffffe00057810 */ /* 0x002fc40007ffe0ff */
[----:B------:R-:W-:-:S04]  /*0390*/  IABS R0, c[0x0][0x178] ;  /* 0x00005e0000007a13 */ /* 0x000fc80000000000 */
[----:B------:R-:W1:Y:S02]  /*03a0*/  F2I.FTZ.U32.TRUNC.NTZ R5, R5 ;  /* 0x0000000500057305 */ /* 0x000e64000021f000 */
[----:B-1----:R-:W-:-:S04]  /*03b0*/  IMAD.MOV R6, RZ, RZ, -R5 ;  /* 0x000000ffff067224 */ /* 0x002fc800078e0a05 */
[----:B------:R-:W-:Y:S01]  /*03c0*/  IMAD R11, R6, R9, RZ ;  /* 0x00000009060b7224 */ /* 0x000fe200078e02ff */
[----:B------:R-:W-:-:S03]  /*03d0*/  IABS R6, R13 ;  /* 0x0000000d00067213 */ /* 0x000fc60000000000 */
[----:B------:R-:W-:-:S04]  /*03e0*/  IMAD.HI.U32 R4, R5, R11, R4 ;  /* 0x0000000b05047227 */ /* 0x000fc800078e0004 */
[----:B------:R-:W-:Y:S02]  /*03f0*/  IMAD.MOV.U32 R5, RZ, RZ, R2 ;  /* 0x000000ffff057224 */ /* 0x000fe400078e0002 */
[----:B------:R-:W-:Y:S02]  /*0400*/  IMAD.MOV R2, RZ, RZ, -R6 ;  /* 0x000000ffff027224 */ /* 0x000fe400078e0a06 */
[----:B------:R-:W-:Y:S01]  /*0410*/  IMAD.HI.U32 R4, R4, R5, RZ ;  /* 0x0000000504047227 */ /* 0x000fe200078e00ff */
[----:B------:R-:W1:Y:S03]  /*0420*/  I2F.RP R6, R0 ;  /* 0x0000000000067306 */ /* 0x000e660000209400 */
[----:B------:R-:W-:Y:S01]  /*0430*/  IMAD R2, R4, R2, R5 ;  /* 0x0000000204027224 */ /* 0x000fe200078e0205 */
[----:B------:R-:W-:-:S04]  /*0440*/  IADD3 R5, R7, 0xffffffe, RZ ;  /* 0x0ffffffe07057810 */ /* 0x000fc80007ffe0ff */
[----:B------:R-:W-:Y:S02]  /*0450*/  ISETP.GT.U32.AND P1, PT, R9, R2, PT ;  /* 0x000000020900720c */ /* 0x000fe40003f24070 */
[----:B------:R-:W-:Y:S08]  /*0460*/  F2I.FTZ.U32.TRUNC.NTZ R5, R5 ;  /* 0x0000000500057305 */ /* 0x000ff0000021f000 */
[----:B-1----:R-:W1:Y:S03]  /*0470*/  MUFU.RCP R6, R6 ;  /* 0x0000000600067308 */ /* 0x002e660000001000 */
[----:B------:R-:W-:Y:S01]  /*0480*/  @!P1 IMAD.IADD R2, R2, 0x1, -R9 ;  /* 0x0000000102029824 */ /* 0x000fe200078e0a09 */
[----:B------:R-:W-:-:S02]  /*0490*/  @!P1 IADD3 R4, R4, 0x1, RZ ;  /* 0x0000000104049810 */ /* 0x000fc40007ffe0ff */
[----:B------:R-:W-:Y:S02]  /*04a0*/  ISETP.NE.AND P1, PT, R13, RZ, PT ;  /* 0x000000ff0d00720c */ /* 0x000fe40003f25270 */
[----:B------:R-:W-:Y:S02]  /*04b0*/  ISETP.GE.U32.AND P0, PT, R2, R9, PT ;  /* 0x000000090200720c */ /* 0x000fe40003f06070 */
[----:B------:R-:W-:-:S04]  /*04c0*/  LOP3.LUT R2, R14, R13, RZ, 0x3c, !PT ;  /* 0x0000000d0e027212 */ /* 0x000fc800078e3cff */
[----:B------:R-:W-:Y:S02]  /*04d0*/  ISETP.GE.AND P2, PT, R2, RZ, PT ;  /* 0x000000ff0200720c */ /* 0x000fe40003f46270 */
[----:B-1----:R-:W-:Y:S01]  /*04e0*/  IADD3 R10, R6, 0xffffffe, RZ ;  /* 0x0ffffffe060a7810 */ /* 0x002fe20007ffe0ff */
[----:B------:R-:W-:-:S03]  /*04f0*/  IMAD.MOV R6, RZ, RZ, -R5 ;  /* 0x000000ffff067224 */ /* 0x000fc600078e0a05 */
[----:B------:R1:W3:Y:S01]  /*0500*/  F2I.FTZ.U32.TRUNC.NTZ R11, R10 ;  /* 0x0000000a000b7305 */ /* 0x0002e2000021f000 */
[----:B------:R-:W-:Y:S01]  /*0510*/  @P0 IADD3 R4, R4, 0x1, RZ ;  /* 0x0000000104040810 */ /* 0x000fe20007ffe0ff */
[----:B------:R-:W-:-:S04]  /*0520*/  IMAD R9, R6, R3, RZ ;  /* 0x0000000306097224 */ /* 0x000fc800078e02ff */
[----:B------:R-:W-:Y:S01]  /*0530*/  IMAD.MOV.U32 R2, RZ, RZ, R4 ;  /* 0x000000ffff027224 */ /* 0x000fe200078e0004 */
[----:B--2---:R-:W-:Y:S01]  /*0540*/  SHF.R.U32.HI R4, RZ, 0x7, R12 ;  /* 0x00000007ff047819 */ /* 0x004fe2000001160c */
[----:B-1----:R-:W-:Y:S02]  /*0550*/  IMAD.MOV.U32 R10, RZ, RZ, RZ ;  /* 0x000000ffff0a7224 */ /* 0x002fe400078e00ff */
[----:B------:R-:W-:Y:S01]  /*0560*/  @!P2 IMAD.MOV R2, RZ, RZ, -R2 ;  /* 0x000000ffff02a224 */ /* 0x000fe200078e0a02 */
[----:B------:R-:W-:Y:S02]  /*0570*/  @!P1 LOP3.LUT R2, RZ, R13, RZ, 0x33, !PT ;  /* 0x0000000dff029212 */ /* 0x000fe400078e33ff */
[----:B------:R-:W-:Y:S01]  /*0580*/  SGXT.U32 R74, R4, 0x2 ;  /* 0x00000002044a781a */ /* 0x000fe20000000000 */
[----:B------:R-:W-:Y:S02]  /*0590*/  IMAD.MOV.U32 R4, RZ, RZ, RZ ;  /* 0x000000ffff047224 */ /* 0x000fe400078e00ff */
[--C-:B------:R-:W-:Y:S01]  /*05a0*/  IMAD.MOV R12, RZ, RZ, -R2.reuse ;  /* 0x000000ffff0c7224 */ /* 0x100fe200078e0a02 */
[----:B------:R-:W-:Y:S01]  /*05b0*/  PRMT R18, R74, 0x6540, R2 ;  /* 0x000065404a127816 */ /* 0x000fe20000000002 */
[----:B------:R-:W-:-:S03]  /*05c0*/  IMAD.HI.U32 R9, R5, R9, R4 ;  /* 0x0000000905097227 */ /* 0x000fc600078e0004 */
[----:B------:R-:W-:Y:S01]  /*05d0*/  IABS R88, R18 ;  /* 0x0000001200587213 */ /* 0x000fe20000000000 */
[----:B------:R-:W-:Y:S01]  /*05e0*/  IMAD.SHL.U32 R2, R2, 0x100, RZ ;  /* 0x0000010002027824 */ /* 0x000fe200078e00ff */
[----:B------:R-:W-:Y:S01]  /*05f0*/  STL [R1+0x230], R18 ;  /* 0x0002301201007387 */ /* 0x000fe20000100800 */
[----:B------:R-:W-:Y:S02]  /*0600*/  IMAD R12, R13, R12, R14 ;  /* 0x0000000c0d0c7224 */ /* 0x000fe400078e020e */
[----:B------:R-:W-:Y:S01]  /*0610*/  IMAD.HI.U32 R4, R9, R88, RZ ;  /* 0x0000005809047227 */ /* 0x000fe200078e00ff */
[C-C-:B------:R-:W-:Y:S02]  /*0620*/  LOP3.LUT R19, R2.reuse, 0x4, R74.reuse, 0xfe, !PT ;  /* 0x0000000402137812 */ /* 0x140fe400078efe4a */
[C-C-:B------:R-:W-:Y:S01]  /*0630*/  LOP3.LUT R17, R2.reuse, 0x8, R74.reuse, 0xfe, !PT ;  /* 0x0000000802117812 */ /* 0x140fe200078efe4a */
[----:B---3--:R-:W-:Y:S01]  /*0640*/  IMAD.MOV R7, RZ, RZ, -R11 ;  /* 0x000000ffff077224 */ /* 0x008fe200078e0a0b */
[----:B------:R-:W-:Y:S01]  /*0650*/  LOP3.LUT R16, R2, 0xc, R74, 0xfe, !PT ;  /* 0x0000000c02107812 */ /* 0x000fe200078efe4a */
[----:B------:R-:W-:Y:S01]  /*0660*/  IMAD.IADD R12, R8, 0x1, R12 ;  /* 0x00000001080c7824 */ /* 0x000fe200078e020c */
[----:B------:R-:W-:Y:S01]  /*0670*/  IABS R8, R19 ;  /* 0x0000001300087213 */ /* 0x000fe20000000000 */
[----:B------:R-:W-:Y:S01]  /*0680*/  IMAD.MOV R4, RZ, RZ, -R4 ;  /* 0x000000ffff047224 */ /* 0x000fe200078e0a04 */
[----:B------:R-:W-:Y:S01]  /*0690*/  IABS R86, R17 ;  /* 0x0000001100567213 */ /* 0x000fe20000000000 */
[----:B------:R-:W-:Y:S01]  /*06a0*/  IMAD R5, R7, R0, RZ ;  /* 0x0000000007057224 */ /* 0x000fe200078e02ff */
[C---:B------:R-:W-:Y:S01]  /*06b0*/  LOP3.LUT R0, R2.reuse, 0x14, R74, 0xfe, !PT ;  /* 0x0000001402007812 */ /* 0x040fe200078efe4a */
[----:B------:R-:W-:Y:S01]  /*06c0*/  IMAD R88, R3, R4, R88 ;  /* 0x0000000403587224 */ /* 0x000fe200078e0258 */
[C-C-:B------:R-:W-:Y:S01]  /*06d0*/  LOP3.LUT R15, R2.reuse, 0x10, R74.reuse, 0xfe, !PT ;  /* 0x00000010020f7812 */ /* 0x140fe200078efe4a */
[----:B------:R-:W-:Y:S01]  /*06e0*/  IMAD.HI.U32 R4, R9, R8, RZ ;  /* 0x0000000809047227 */ /* 0x000fe200078e00ff */
[----:B------:R-:W-:-:S02]  /*06f0*/  LOP3.LUT R13, R2, 0x18, R74, 0xfe, !PT ;  /* 0x00000018020d7812 */ /* 0x000fc400078efe4a */
[----:B------:R-:W-:Y:S01]  /*0700*/  IABS R84, R15 ;  /* 0x0000000f00547213 */ /* 0x000fe20000000000 */
[----:B------:R-:W-:Y:S01]  /*0710*/  IMAD.HI.U32 R10, R11, R5, R10 ;  /* 0x000000050b0a7227 */ /* 0x000fe200078e000a */
[----:B------:R-:W-:Y:S02]  /*0720*/  IABS R11, R0 ;  /* 0x00000000000b7213 */ /* 0x000fe40000000000 */
[----:B------:R-:W-:Y:S01]  /*0730*/  IABS R82, R13 ;  /* 0x0000000d00527213 */ /* 0x000fe20000000000 */
[----:B------:R-:W-:Y:S01]  /*0740*/  IMAD.MOV R4, RZ, RZ, -R4 ;  /* 0x000000ffff047224 */ /* 0x000fe200078e0a04 */
[----:B------:R1:W-:Y:S01]  /*0750*/  STL [R1+0x500], R10 ;  /* 0x0005000a01007387 */ /* 0x0003e20000100800 */
[----:B------:R-:W-:Y:S01]  /*0760*/  IMAD.HI.U32 R5, R9, R86, RZ ;  /* 0x0000005609057227 */ /* 0x000fe200078e00ff */
[----:B------:R-:W-:Y:S02]  /*0770*/  IABS R14, R16 ;  /* 0x00000010000e7213 */ /* 0x000fe40000000000 */
[----:B------:R2:W-:Y:S01]  /*0780*/  STL [R1+0x504], R12 ;  /* 0x0005040c01007387 */ /* 0x0005e20000100800 */
[----:B------:R-:W-:Y:S01]  /*0790*/  IMAD R87, R3, R4, R8 ;  /* 0x0000000403577224 */ /* 0x000fe200078e0208 */
[C-C-:B------:R-:W-:Y:S01]  /*07a0*/  LOP3.LUT R89, R2.reuse, 0x2c, R74.reuse, 0xfe, !PT ;  /* 0x0000002c02597812 */ /* 0x140fe200078efe4a */
[----:B------:R-:W-:Y:S01]  /*07b0*/  IMAD.MOV.U32 R8, RZ, RZ, R11 ;  /* 0x000000ffff087224 */ /* 0x000fe200078e000b */
[----:B------:R-:W-:Y:S01]  /*07c0*/  STL [R1+0x2e8], R19 ;  /* 0x0002e81301007387 */ /* 0x000fe20000100800 */
[----:B------:R-:W-:Y:S01]  /*07d0*/  IMAD.MOV R5, RZ, RZ, -R5 ;  /* 0x000000ffff057224 */ /* 0x000fe200078e0a05 */
[C-C-:B-1----:R-:W-:Y:S01]  /*07e0*/  LOP3.LUT R10, R2.reuse, 0x20, R74.reuse, 0xfe, !PT ;  /* 0x00000020020a7812 */ /* 0x142fe200078efe4a */
[----:B------:R-:W-:Y:S01]  /*07f0*/  IMAD.HI.U32 R4, R9, R8, RZ ;  /* 0x0000000809047227 */ /* 0x000fe200078e00ff */
[----:B------:R-:W-:Y:S01]  /*0800*/  STL [R1+0x2e4], R17 ;  /* 0x0002e41101007387 */ /* 0x000fe20000100800 */
[----:B------:R-:W-:-:S02]  /*0810*/  LOP3.LUT R124, R2, 0x3c, R74, 0xfe, !PT ;  /* 0x0000003c027c7812 */ /* 0x000fc400078efe4a */
[C---:B--2---:R-:W-:Y:S01]  /*0820*/  LOP3.LUT R12, R2.reuse, 0x1c, R74, 0xfe, !PT ;  /* 0x0000001c020c7812 */ /* 0x044fe200078efe4a */
[----:B------:R-:W-:Y:S01]  /*0830*/  STL [R1+0x2e0], R16 ;  /* 0x0002e01001007387 */ /* 0x000fe20000100800 */
[----:B------:R-:W-:Y:S01]  /*0840*/  IMAD R86, R3, R5, R86 ;  /* 0x0000000503567224 */ /* 0x000fe200078e0256 */
[----:B------:R-:W-:Y:S01]  /*0850*/  IABS R80, R10 ;  /* 0x0000000a00507213 */ /* 0x000fe20000000000 */
[----:B------:R-:W-:Y:S01]  /*0860*/  IMAD.HI.U32 R7, R9, R84, RZ ;  /* 0x0000005409077227 */ /* 0x000fe200078e00ff */
[----:B------:R-:W-:Y:S01]  /*0870*/  STL [R1+0x2dc], R15 ;  /* 0x0002dc0f01007387 */ /* 0x000fe20000100800 */
[C---:B------:R-:W-:Y:S02]  /*0880*/  LOP3.LUT R49, R2.reuse, 0x30, R74, 0xfe, !PT ;  /* 0x0000003002317812 */ /* 0x040fe400078efe4a */
[----:B------:R-:W-:Y:S01]  /*0890*/  IMAD.MOV R4, RZ, RZ, -R4 ;  /* 0x000000ffff047224 */ /* 0x000fe200078e0a04 */
[----:B------:R1:W-:Y:S01]  /*08a0*/  STL [R1+0x2d8], R0 ;  /* 0x0002d80001007387 */ /* 0x0003e20000100800 */
[----:B------:R-:W-:Y:S01]  /*08b0*/  IMAD.MOV R7, RZ, RZ, -R7 ;  /* 0x000000ffff077224 */ /* 0x000fe200078e0a07 */
[C---:B------:R-:W-:Y:S01]  /*08c0*/  LOP3.LUT R123, R2.reuse, 0x40, R74, 0xfe, !PT ;  /* 0x00000040027b7812 */ /* 0x040fe200078efe4a */
[----:B------:R-:W-:Y:S01]  /*08d0*/  IMAD R83, R3, R4, R8 ;  /* 0x0000000403537224 */ /* 0x000fe200078e0208 */
[----:B------:R-:W-:Y:S01]  /*08e0*/  STL [R1+0x2d4], R13 ;  /* 0x0002d40d01007387 */ /* 0x000fe20000100800 */
[----:B------:R-:W-:Y:S01]  /*08f0*/  IMAD.HI.U32 R4, R9, R82, RZ ;  /* 0x0000005209047227 */ /* 0x000fe200078e00ff */
[----:B------:R-:W-:-:S02]  /*0900*/  LOP3.LUT R125, R2, 0x38, R74, 0xfe, !PT ;  /* 0x00000038027d7812 */ /* 0x000fc400078efe4a */
[----:B------:R-:W-:Y:S01]  /*0910*/  STL [R1+0x2d0], R12 ;  /* 0x0002d00c01007387 */ /* 0x000fe20000100800 */
[----:B------:R-:W-:Y:S01]  /*0920*/  IMAD R84, R3, R7, R84 ;  /* 0x0000000703547224 */ /* 0x000fe200078e0254 */
[C---:B-1----:R-:W-:Y:S01]  /*0930*/  LOP3.LUT R0, R2.reuse, 0x24, R74, 0xfe, !PT ;  /* 0x0000002402007812 */ /* 0x042fe200078efe4a */
[----:B------:R-:W-:Y:S01]  /*0940*/  IMAD.MOV R4, RZ, RZ, -R4 ;  /* 0x000000ffff047224 */ /* 0x000fe200078e0a04 */
[----:B------:R1:W-:Y:S01]  /*0950*/  STL [R1+0x2cc], R10 ;  /* 0x0002cc0a01007387 */ /* 0x0003e20000100800 */
[----:B------:R-:W-:Y:S01]  /*0960*/  IMAD.HI.U32 R6, R9, R14, RZ ;  /* 0x0000000e09067227 */ /* 0x000fe200078e00ff */
[----:B------:R-:W-:Y:S02]  /*0970*/  IABS R5, R0 ;  /* 0x0000000000057213 */ /* 0x000fe40000000000 */
[----:B------:R-:W-:Y:S01]  /*0980*/  IABS R72, R124 ;  /* 0x0000007c00487213 */ /* 0x000fe20000000000 */
[----:B------:R-:W-:Y:S01]  /*0990*/  IMAD R82, R3, R4, R82 ;  /* 0x0000000403527224 */ /* 0x000fe200078e0252 */
[----:B------:R-:W-:Y:S01]  /*09a0*/  IABS R76, R49 ;  /* 0x00000031004c7213 */ /* 0x000fe20000000000 */
[----:B------:R-:W-:Y:S01]  /*09b0*/  IMAD.MOV.U32 R8, RZ, RZ, R5 ;  /* 0x000000ffff087224 */ /* 0x000fe200078e0005 */
[C---:B------:R-:W-:Y:S01]  /*09c0*/  LOP3.LUT R122, R2.reuse, 0x44, R74, 0xfe, !PT ;  /* 0x00000044027a7812 */ /* 0x040fe200078efe4a */
[----:B------:R-:W-:Y:S01]  /*09d0*/  IMAD.MOV R6, RZ, RZ, -R6 ;  /* 0x000000ffff067224 */ /* 0x000fe200078e0a06 */
[C-C-:B-1----:R-:W-:Y:S01]  /*09e0*/  LOP3.LUT R10, R2.reuse, 0x28, R74.reuse, 0xfe, !PT ;  /* 0x00000028020a7812 */ /* 0x142fe200078efe4a */
[----:B------:R-:W-:Y:S01]  /*09f0*/  IMAD.HI.U32 R7, R9, R8, RZ ;  /* 0x0000000809077227 */ /* 0x000fe200078e00ff */
[----:B------:R-:W-:Y:S01]  /*0a00*/  LOP3.LUT R119, R2, 0x50, R74, 0xfe, !PT ;  /* 0x0000005002777812 */ /* 0x000fe200078efe4a */
[----:B------:R1:W-:Y:S01]  /*0a10*/  STL [R1+0x2f4], R0 ;  /* 0x0002f40001007387 */ /* 0x0003e20000100800 */
[----:B------:R-:W-:Y:S01]  /*0a20*/  IABS R78, R10 ;  /* 0x0000000a004e7213 */ /* 0x000fe20000000000 */
[----:B------:R-:W-:-:S02]  /*0a30*/  IMAD.MOV R7, RZ, RZ, -R7 ;  /* 0x000000ffff077224 */ /* 0x000fc400078e0a07 */
[----:B------:R-:W-:Y:S01]  /*0a40*/  IMAD R85, R3, R6, R14 ;  /* 0x0000000603557224 */ /* 0x000fe200078e020e */
[----:B------:R-:W-:Y:S01]  /*0a50*/  IABS R14, R12 ;  /* 0x0000000c000e7213 */ /* 0x000fe20000000000 */
[----:B------:R-:W-:Y:S01]  /*0a60*/  IMAD.HI.U32 R4, R9, R78, RZ ;  /* 0x0000004e09047227 */ /* 0x000fe200078e00ff */
[----:B------:R-:W-:Y:S01]  /*0a70*/  IABS R16, R125 ;  /* 0x0000007d00107213 */ /* 0x000fe20000000000 */
[----:B------:R-:W-:Y:S02]  /*0a80*/  STL [R1+0x508], R12 ;  /* 0x0005080c01007387 */ /* 0x000fe40000100800 */
[----:B------:R-:W-:Y:S01]  /*0a90*/  IMAD R79, R3, R7, R8 ;  /* 0x00000007034f7224 */ /* 0x000fe200078e0208 */
[----:B------:R-:W-:Y:S01]  /*0aa0*/  IABS R8, R89 ;  /* 0x0000005900087213 */ /* 0x000fe20000000000 */
[----:B------:R-:W-:Y:S01]  /*0ab0*/  IMAD.MOV R4, RZ, RZ, -R4 ;  /* 0x000000ffff047224 */ /* 0x000fe200078e0a04 */
[----:B------:R-:W-:Y:S01]  /*0ac0*/  IABS R66, R122 ;  /* 0x0000007a00427213 */ /* 0x000fe20000000000 */
[----:B------:R-:W-:Y:S01]  /*0ad0*/  IMAD.HI.U32 R5, R9, R14, RZ ;  /* 0x0000000e09057227 */ /* 0x000fe200078e00ff */
[----:B------:R-:W-:Y:S01]  /*0ae0*/  IABS R11, R119 ;  /* 0x00000077000b7213 */ /* 0x000fe20000000000 */
[----:B------:R-:W-:Y:S01]  /*0af0*/  STL [R1+0x2f0], R10 ;  /* 0x0002f00a01007387 */ /* 0x000fe20000100800 */
[C---:B------:R-:W-:Y:S01]  /*0b00*/  LOP3.LUT R120, R2.reuse, 0x4c, R74, 0xfe, !PT ;  /* 0x0000004c02787812 */ /* 0x040fe200078efe4a */
[----:B------:R-:W-:Y:S01]  /*0b10*/  IMAD R78, R3, R4, R78 ;  /* 0x00000004034e7224 */ /* 0x000fe200078e024e */
[C-C-:B------:R-:W-:Y:S01]  /*0b20*/  LOP3.LUT R118, R2.reuse, 0x54, R74.reuse, 0xfe, !PT ;  /* 0x0000005402767812 */ /* 0x140fe200078efe4a */
[----:B------:R-:W-:Y:S01]  /*0b30*/  IMAD.HI.U32 R4, R9, R8, RZ ;  /* 0x0000000809047227 */ /* 0x000fe200078e00ff */
[C-C-:B------:R-:W-:Y:S01]  /*0b40*/  LOP3.LUT R116, R2.reuse, 0x60, R74.reuse, 0xfe, !PT ;  /* 0x0000006002747812 */ /* 0x140fe200078efe4a */
[----:B------:R-:W-:Y:S01]  /*0b50*/  STL [R1+0x50c], R10 ;  /* 0x00050c0a01007387 */ /* 0x000fe20000100800 */
[----:B-1----:R-:W-:Y:S01]  /*0b60*/  LOP3.LUT R0, R2, 0x34, R74, 0xfe, !PT ;  /* 0x0000003402007812 */ /* 0x002fe200078efe4a */
[----:B------:R-:W-:-:S02]  /*0b70*/  IMAD.MOV R4, RZ, RZ, -R4 ;  /* 0x000000ffff047224 */ /* 0x000fc400078e0a04 */
[----:B------:R-:W-:Y:S02]  /*0b80*/  IMAD.MOV R5, RZ, RZ, -R5 ;  /* 0x000000ffff057224 */ /* 0x000fe400078e0a05 */
[----:B------:R-:W-:Y:S01]  /*0b90*/  IMAD.HI.U32 R7, R9, R16, RZ ;  /* 0x0000001009077227 */ /* 0x000fe200078e00ff */
[----:B------:R-:W-:Y:S01]  /*0ba0*/  IABS R64, R120 ;  /* 0x0000007800407213 */ /* 0x000fe20000000000 */
[----:B------:R-:W-:Y:S02]  /*0bb0*/  STL [R1+0x2c8], R89 ;  /* 0x0002c85901007387 */ /* 0x000fe40000100800 */
[----:B------:R-:W-:Y:S02]  /*0bc0*/  IMAD R77, R3, R4, R8 ;  /* 0x00000004034d7224 */ /* 0x000fe400078e0208 */
[----:B------:R-:W-:Y:S01]  /*0bd0*/  IMAD.HI.U32 R4, R9, R72, RZ ;  /* 0x0000004809047227 */ /* 0x000fe200078e00ff */
[----:B------:R-:W-:Y:S01]  /*0be0*/  IABS R8, R123 ;  /* 0x0000007b00087213 */ /* 0x000fe20000000000 */
[----:B------:R-:W-:Y:S02]  /*0bf0*/  STL [R1+0x310], R49 ;  /* 0x0003103101007387 */ /* 0x000fe40000100800 */
[----:B------:R-:W-:-:S02]  /*0c00*/  IMAD.MOV R4, RZ, RZ, -R4 ;  /* 0x000000ffff047224 */ /* 0x000fc400078e0a04 */
[----:B------:R-:W-:Y:S01]  /*0c10*/  IMAD R81, R3, R5, R14 ;  /* 0x0000000503517224 */ /* 0x000fe200078e020e */
[----:B------:R-:W-:Y:S01]  /*0c20*/  IABS R62, R118 ;  /* 0x00000076003e7213 */ /* 0x000fe20000000000 */
[----:B------:R-:W-:Y:S01]  /*0c30*/  IMAD.HI.U32 R5, R9, R76, RZ ;  /* 0x0000004c09057227 */ /* 0x000fe200078e00ff */
[----:B------:R-:W-:Y:S01]  /*0c40*/  LOP3.LUT R115, R2, 0x64, R74, 0xfe, !PT ;  /* 0x0000006402737812 */ /* 0x000fe200078efe4a */
[----:B------:R1:W-:Y:S02]  /*0c50*/  STL [R1+0x510], R89 ;  /* 0x0005105901007387 */ /* 0x0003e40000100800 */
[----:B------:R-:W-:Y:S02]  /*0c60*/  IMAD R72, R3, R4, R72 ;  /* 0x0000000403487224 */ /* 0x000fe400078e0248 */
[----:B------:R-:W-:-:S04]  /*0c70*/  IMAD.HI.U32 R4, R9, R8, RZ ;  /* 0x0000000809047227 */ /* 0x000fc800078e00ff */
[----:B------:R-:W-:Y:S02]  /*0c80*/  IMAD.MOV R5, RZ, RZ, -R5 ;  /* 0x000000ffff057224 */ /* 0x000fe400078e0a05 */
[----:B------:R-:W-:Y:S02]  /*0c90*/  IMAD.MOV R4, RZ, RZ, -R4 ;  /* 0x000000ffff047224 */ /* 0x000fe400078e0a04 */
[----:B------:R-:W-:Y:S02]  /*0ca0*/  IMAD.MOV R7, RZ, RZ, -R7 ;  /* 0x000000ffff077224 */ /* 0x000fe400078e0a07 */
[----:B------:R-:W-:Y:S01]  /*0cb0*/  IMAD.HI.U32 R6, R9, R80, RZ ;  /* 0x0000005009067227 */ /* 0x000fe200078e00ff */
[----:B------:R-:W-:Y:S01]  /*0cc0*/  IABS R14, R0 ;  /* 0x00000000000e7213 */ /* 0x000fe20000000000 */
[----:B-1----:R-:W2:Y:S02]  /*0cd0*/  LDL R89, [R1+0x2dc] ;  /* 0x0002dc0001597983 */ /* 0x002ea40000100800 */
[----:B------:R-:W-:-:S02]  /*0ce0*/  IMAD R76, R3, R5, R76 ;  /* 0x00000005034c7224 */ /* 0x000fc400078e024c */
[----:B------:R-:W-:-:S04]  /*0cf0*/  IMAD.HI.U32 R5, R9, R66, RZ ;  /* 0x0000004209057227 */ /* 0x000fc800078e00ff */
[----:B------:R-:W-:Y:S02]  /*0d00*/  IMAD R67, R3, R4, R8 ;  /* 0x0000000403437224 */ /* 0x000fe400078e0208 */
[----:B------:R-:W-:Y:S02]  /*0d10*/  IMAD.MOV.U32 R8, RZ, RZ, R11 ;  /* 0x000000ffff087224 */ /* 0x000fe400078e000b */
[----:B------:R-:W-:Y:S02]  /*0d20*/  IMAD.MOV R5, RZ, RZ, -R5 ;  /* 0x000000ffff057224 */ /* 0x000fe400078e0a05 */
[----:B------:R-:W-:-:S04]  /*0d30*/  IMAD.HI.U32 R4, R9, R8, RZ ;  /* 0x0000000809047227 */ /* 0x000fc800078e00ff */
[C---:B------:R-:W-:Y:S02]  /*0d40*/  IMAD R73, R3.reuse, R7, R16 ;  /* 0x0000000703497224 */ /* 0x040fe400078e0210 */
[----:B------:R-:W-:Y:S01]  /*0d50*/  IMAD R66, R3, R5, R66 ;  /* 0x0000000503427224 */ /* 0x000fe200078e0242 */
[----:B------:R-:W-:Y:S01]  /*0d60*/  IABS R5, R116 ;  /* 0x0000007400057213 */ /* 0x000fe20000000000 */
[----:B------:R-:W-:-:S04]  /*0d70*/  IMAD.HI.U32 R7, R9, R64, RZ ;  /* 0x0000004009077227 */ /* 0x000fc800078e00ff */
[----:B------:R-:W-:Y:S02]  /*0d80*/  IMAD.MOV R4, RZ, RZ, -R4 ;  /* 0x000000ffff047224 */ /* 0x000fe400078e0a04 */
[----:B------:R-:W-:Y:S02]  /*0d90*/  IMAD.MOV R7, RZ, RZ, -R7 ;  /* 0x000000ffff077224 */ /* 0x000fe400078e0a07 */
[----:B------:R-:W-:Y:S02]  /*0da0*/  IMAD R63, R3, R4, R8 ;  /* 0x00000004033f7224 */ /* 0x000fe400078e0208 */
[----:B------:R-:W-:Y:S02]  /*0db0*/  IMAD.MOV.U32 R8, RZ, RZ, R5 ;  /* 0x000000ffff087224 */ /* 0x000fe400078e0005 */
[----:B------:R-:W-:Y:S01]  /*0dc0*/  IMAD.HI.U32 R4, R9, R62, RZ ;  /* 0x0000003e09047227 */ /* 0x000fe200078e00ff */
[----:B------:R-:W-:-:S03]  /*0dd0*/  IABS R58, R115 ;  /* 0x00000073003a7213 */ /* 0x000fc60000000000 */
[----:B------:R-:W-:Y:S02]  /*0de0*/  IMAD.MOV R6, RZ, RZ, -R6 ;  /* 0x000000ffff067224 */ /* 0x000fe400078e0a06 */
[----:B------:R-:W-:Y:S02]  /*0df0*/  IMAD R64, R3, R7, R64 ;  /* 0x0000000703407224 */ /* 0x000fe400078e0240 */
[----:B------:R-:W-:-:S04]  /*0e00*/  IMAD.HI.U32 R7, R9, R8, RZ ;  /* 0x0000000809077227 */ /* 0x000fc800078e00ff */
[----:B------:R-:W-:Y:S02]  /*0e10*/  IMAD.MOV R4, RZ, RZ, -R4 ;  /* 0x000000ffff047224 */ /* 0x000fe400078e0a04 */
[----:B------:R-:W-:Y:S02]  /*0e20*/  IMAD R80, R3, R6, R80 ;  /* 0x0000000603507224 */ /* 0x000fe400078e0250 */
[----:B------:R-:W-:Y:S01]  /*0e30*/  IMAD.HI.U32 R6, R9, R14, RZ ;  /* 0x0000000e09067227 */ /* 0x000fe200078e00ff */
[----:B------:R-:W-:-:S03]  /*0e40*/  LOP3.LUT R109, R2, 0x68, R74, 0xfe, !PT ;  /* 0x00000068026d7812 */ /* 0x000fc600078efe4a */
[----:B------:R-:W-:Y:S02]  /*0e50*/  IMAD.MOV R7, RZ, RZ, -R7 ;  /* 0x000000ffff077224 */ /* 0x000fe400078e0a07 */
[----:B------:R-:W-:Y:S02]  /*0e60*/  IMAD R62, R3, R4, R62 ;  /* 0x00000004033e7224 */ /* 0x000fe400078e023e */
[----:B------:R-:W-:Y:S01]  /*0e70*/  IMAD.HI.U32 R4, R9, R58, RZ ;  /* 0x0000003a09047227 */ /* 0x000fe200078e00ff */
[----:B------:R-:W-:-:S03]  /*0e80*/  LOP3.LUT R121, R2, 0x48, R74, 0xfe, !PT ;  /* 0x0000004802797812 */ /* 0x000fc600078efe4a */
[----:B------:R-:W-:Y:S02]  /*0e90*/  IMAD.MOV R6, RZ, RZ, -R6 ;  /* 0x000000ffff067224 */ /* 0x000fe400078e0a06 */
[C---:B------:R-:W-:Y:S01]  /*0ea0*/  IMAD R59, R3.reuse, R7, R8 ;  /* 0x00000007033b7224 */ /* 0x040fe200078e0208 */
[----:B------:R-:W-:Y:S01]  /*0eb0*/  IABS R8, R109 ;  /* 0x0000006d00087213 */ /* 0x000fe20000000000 */
[----:B------:R-:W-:Y:S02]  /*0ec0*/  IMAD.MOV R4, RZ, RZ, -R4 ;  /* 0x000000ffff047224 */ /* 0x000fe400078e0a04 */
[C---:B------:R-:W-:Y:S01]  /*0ed0*/  IMAD R75, R3.reuse, R6, R14 ;  /* 0x00000006034b7224 */ /* 0x040fe200078e020e */
[----:B------:R-:W-:Y:S01]  /*0ee0*/  IABS R14, R121 ;  /* 0x00000079000e7213 */ /* 0x000fe20000000000 */
[----:B------:R-:W-:Y:S01]  /*0ef0*/  IMAD R58, R3, R4, R58 ;  /* 0x00000004033a7224 */ /* 0x000fe200078e023a */
[----:B------:R-:W-:Y:S01]  /*0f00*/  LOP3.LUT R112, R2, 0x78, R74, 0xfe, !PT ;  /* 0x0000007802707812 */ /* 0x000fe200078efe4a */
[----:B------:R-:W-:-:S03]  /*0f10*/  IMAD.HI.U32 R4, R9, R8, RZ ;  /* 0x0000000809047227 */ /* 0x000fc600078e00ff */
[----:B------:R-:W-:Y:S01]  /*0f20*/  IABS R11, R112 ;  /* 0x00000070000b7213 */ /* 0x000fe20000000000 */
[----:B------:R-:W-:-:S04]  /*0f30*/  IMAD.HI.U32 R6, R9, R14, RZ ;  /* 0x0000000e09067227 */ /* 0x000fc800078e00ff */
[----:B------:R-:W-:Y:S01]  /*0f40*/  IMAD.MOV R4, RZ, RZ, -R4 ;  /* 0x000000ffff047224 */ /* 0x000fe200078e0a04 */
[C---:B------:R-:W-:Y:S01]  /*0f50*/  LOP3.LUT R117, R2.reuse, 0x58, R74, 0xfe, !PT ;  /* 0x0000005802757812 */ /* 0x040fe200078efe4a */
[----:B------:R-:W-:Y:S01]  /*0f60*/  IMAD.MOV R6, RZ, RZ, -R6 ;  /* 0x000000ffff067224 */ /* 0x000fe200078e0a06 */
[C---:B------:R-:W-:Y:S01]  /*0f70*/  LOP3.LUT R113, R2.reuse, 0x74, R74, 0xfe, !PT ;  /* 0x0000007402717812 */ /* 0x040fe200078efe4a */
[C---:B------:R-:W-:Y:S02]  /*0f80*/  IMAD R57, R3.reuse, R4, R8 ;  /* 0x0000000403397224 */ /* 0x040fe400078e0208 */
[----:B------:R-:W-:Y:S01]  /*0f90*/  IMAD.MOV.U32 R4, RZ, RZ, R11 ;  /* 0x000000ffff047224 */ /* 0x000fe200078e000b */
[C---:B------:R-:W-:Y:S01]  /*0fa0*/  LOP3.LUT R107, R2.reuse, 0x5c, R74, 0xfe, !PT ;  /* 0x0000005c026b7812 */ /* 0x040fe200078efe4a */
[----:B------:R-:W-:Y:S01]  /*0fb0*/  IMAD R65, R3, R6, R14 ;  /* 0x0000000603417224 */ /* 0x000fe200078e020e */
[----:B------:R-:W-:Y:S02]  /*0fc0*/  IABS R14, R117 ;  /* 0x00000075000e7213 */ /* 0x000fe40000000000 */
[----:B------:R-:W-:-:S02]  /*0fd0*/  LOP3.LUT R111, R2, 0x6c, R74, 0xfe, !PT ;  /* 0x0000006c026f7812 */ /* 0x000fc400078efe4a */
[C-C-:B------:R-:W-:Y:S02]  /*0fe0*/  LOP3.LUT R114, R2.reuse, 0x70, R74.reuse, 0xfe, !PT ;  /* 0x0000007002727812 */ /* 0x140fe400078efe4a */
[----:B------:R-:W-:Y:S02]  /*0ff0*/  IABS R54, R113 ;  /* 0x0000007100367213 */ /* 0x000fe40000000000 */
[----:B------:R-:W-:Y:S01]  /*1000*/  LOP3.LUT R110, R2, 0x7c, R74, 0xfe, !PT ;  /* 0x0000007c026e7812 */ /* 0x000fe200078efe4a */
[C---:B------:R-:W-:Y:S01]  /*1010*/  IMAD.HI.U32 R2, R9.reuse, R4, RZ ;  /* 0x0000000409027227 */ /* 0x040fe200078e00ff */
[----:B------:R-:W-:Y:S02]  /*1020*/  LOP3.LUT R108, R18, 0x80, RZ, 0xfc, !PT ;  /* 0x00000080126c7812 */ /* 0x000fe400078efcff */
[----:B------:R-:W-:Y:S01]  /*1030*/  IABS R60, R107 ;  /* 0x0000006b003c7213 */ /* 0x000fe20000000000 */
[----:B------:R-:W-:Y:S01]  /*1040*/  IMAD.HI.U32 R5, R9, R14, RZ ;  /* 0x0000000e09057227 */ /* 0x000fe200078e00ff */
[----:B------:R-:W-:-:S03]  /*1050*/  IABS R8, R108 ;  /* 0x0000006c00087213 */ /* 0x000fc60000000000 */
[----:B------:R-:W-:-:S04]  /*1060*/  IMAD.HI.U32 R7, R9, R54, RZ ;  /* 0x0000003609077227 */ /* 0x000fc800078e00ff */
[----:B------:R-:W-:Y:S01]  /*1070*/  IMAD.MOV R2, RZ, RZ, -R2 ;  /* 0x000000ffff027224 */ /* 0x000fe200078e0a02 */
[----:B------:R-:W-:Y:S01]  /*1080*/  IABS R52, R110 ;  /* 0x0000006e00347213 */ /* 0x000fe20000000000 */
[----:B------:R-:W-:Y:S01]  /*1090*/  IMAD.MOV R5, RZ, RZ, -R5 ;  /* 0x000000ffff057224 */ /* 0x000fe200078e0a05 */
[----:B------:R-:W-:Y:S01]  /*10a0*/  LOP3.LUT R104, R18, 0x8c, RZ, 0xfc, !PT ;  /* 0x0000008c12687812 */ /* 0x000fe200078efcff */
[----:B------:R-:W-:Y:S02]  /*10b0*/  IMAD.MOV R7, RZ, RZ, -R7 ;  /* 0x000000ffff077224 */ /* 0x000fe400078e0a07 */
[----:B------:R-:W-:Y:S02]  /*10c0*/  IMAD R53, R3, R2, R4 ;  /* 0x0000000203357224 */ /* 0x000fe400078e0204 */
[----:B------:R-:W-:-:S04]  /*10d0*/  IMAD.HI.U32 R6, R9, R60, RZ ;  /* 0x0000003c09067227 */ /* 0x000fc800078e00ff */
[----:B------:R-:W-:-:S04]  /*10e0*/  IMAD.HI.U32 R4, R9, R8, RZ ;  /* 0x0000000809047227 */ /* 0x000fc800078e00ff */
[C---:B------:R-:W-:Y:S01]  /*10f0*/  IMAD R61, R3.reuse, R5, R14 ;  /* 0x00000005033d7224 */ /* 0x040fe200078e020e */
[----:B------:R-:W-:Y:S01]  /*1100*/  IABS R14, R114 ;  /* 0x00000072000e7213 */ /* 0x000fe20000000000 */
[----:B------:R-:W-:Y:S01]  /*1110*/  IMAD R54, R3, R7, R54 ;  /* 0x0000000703367224 */ /* 0x000fe200078e0236 */
[----:B------:R-:W-:Y:S01]  /*1120*/  IABS R7, R104 ;  /* 0x0000006800077213 */ /* 0x000fe20000000000 */
[----:B------:R-:W-:Y:S02]  /*1130*/  IMAD.MOV R6, RZ, RZ, -R6 ;  /* 0x000000ffff067224 */ /* 0x000fe400078e0a06 */
[----:B------:R-:W-:-:S04]  /*1140*/  IMAD.HI.U32 R2, R9, R52, RZ ;  /* 0x0000003409027227 */ /* 0x000fc800078e00ff */
[----:B------:R-:W-:Y:S01]  /*1150*/  IMAD.MOV R4, RZ, RZ, -R4 ;  /* 0x000000ffff047224 */ /* 0x000fe200078e0a04 */
[----:B------:R-:W-:Y:S01]  /*1160*/  IABS R56, R111 ;  /* 0x0000006f00387213 */ /* 0x000fe20000000000 */
[C---:B------:R-:W-:Y:S01]  /*1170*/  IMAD R60, R3.reuse, R6, R60 ;  /* 0x00000006033c7224 */ /* 0x040fe200078e023c */
[----:B------:R-:W-:Y:S01]  /*1180*/  LOP3.LUT R105, R18, 0x88, RZ, 0xfc, !PT ;  /* 0x0000008812697812 */ /* 0x000fe200078efcff */
[----:B------:R-:W-:Y:S02]  /*1190*/  IMAD.MOV R2, RZ, RZ, -R2 ;  /* 0x000000ffff027224 */ /* 0x000fe400078e0a02 */
[----:B------:R-:W-:Y:S02]  /*11a0*/  IMAD R51, R3, R4, R8 ;  /* 0x0000000403337224 */ /* 0x000fe400078e0208 */
[----:B------:R-:W-:-:S04]  /*11b0*/  IMAD.HI.U32 R6, R9, R14, RZ ;  /* 0x0000000e09067227 */ /* 0x000fc800078e00ff */
[----:B------:R-:W-:Y:S01]  /*11c0*/  IMAD.MOV.U32 R4, RZ, RZ, R7 ;  /* 0x000000ffff047224 */ /* 0x000fe200078e0007 */
[----:B------:R-:W-:Y:S01]  /*11d0*/  IABS R48, R105 ;  /* 0x0000006900307213 */ /* 0x000fe20000000000 */
[----:B------:R-:W-:Y:S01]  /*11e0*/  IMAD R52, R3, R2, R52 ;  /* 0x0000000203347224 */ /* 0x000fe200078e0234 */
[C---:B------:R-:W-:Y:S01]  /*11f0*/  LOP3.LUT R103, R18.reuse, 0x90, RZ, 0xfc, !PT ;  /* 0x0000009012677812 */ /* 0x040fe200078efcff */
[----:B------:R-:W-:Y:S01]  /*1200*/  IMAD.MOV R6, RZ, RZ, -R6 ;  /* 0x000000ffff067224 */ /* 0x000fe200078e0a06 */
[C---:B------:R-:W-:Y:S01]  /*1210*/  LOP3.LUT R106, R18.reuse, 0x84, RZ, 0xfc, !PT ;  /* 0x00000084126a7812 */ /* 0x040fe200078efcff */
[----:B------:R-:W-:Y:S01]  /*1220*/  IMAD.HI.U32 R2, R9, R4, RZ ;  /* 0x0000000409027227 */ /* 0x000fe200078e00ff */
[----:B------:R-:W-:-:S03]  /*1230*/  LOP3.LUT R102, R18, 0x94, RZ, 0xfc, !PT ;  /* 0x0000009412667812 */ /* 0x000fc600078efcff */
[----:B------:R-:W-:Y:S01]  /*1240*/  IMAD.HI.U32 R5, R9, R56, RZ ;  /* 0x0000003809057227 */ /* 0x000fe200078e00ff */
[----:B------:R-:W-:Y:S02]  /*1250*/  IABS R46, R103 ;  /* 0x00000067002e7213 */ /* 0x000fe40000000000 */
[----:B------:R-:W-:Y:S01]  /*1260*/  IABS R50, R106 ;  /* 0x0000006a00327213 */ /* 0x000fe20000000000 */
[----:B------:R-:W-:Y:S01]  /*1270*/  IMAD R55, R3, R6, R14 ;  /* 0x0000000603377224 */ /* 0x000fe200078e020e */
[----:B------:R-:W-:Y:S01]  /*1280*/  LOP3.LUT R91, R18, 0x9c, RZ, 0xfc, !PT ;  /* 0x0000009c125b7812 */ /* 0x000fe200078efcff */
[----:B------:R-:W-:Y:S02]  /*1290*/  IMAD.MOV R2, RZ, RZ, -R2 ;  /* 0x000000ffff027224 */ /* 0x000fe400078e0a02 */
[----:B------:R-:W-:Y:S02]  /*12a0*/  IMAD.MOV R5, RZ, RZ, -R5 ;  /* 0x000000ffff057224 */ /* 0x000fe400078e0a05 */
[----:B------:R-:W-:Y:S01]  /*12b0*/  IMAD.HI.U32 R6, R9, R48, RZ ;  /* 0x0000003009067227 */ /* 0x000fe200078e00ff */
[----:B------:R-:W-:-:S02]  /*12c0*/  IABS R8, R102 ;  /* 0x0000006600087213 */ /* 0x000fc40000000000 */
[----:B------:R-:W-:Y:S01]  /*12d0*/  IABS R14, R91 ;  /* 0x0000005b000e7213 */ /* 0x000fe20000000000 */
[C---:B------:R-:W-:Y:S01]  /*12e0*/  IMAD R47, R3.reuse, R2, R4 ;  /* 0x00000002032f7224 */ /* 0x040fe200078e0204 */
[C---:B------:R-:W-:Y:S01]  /*12f0*/  LOP3.LUT R100, R18.reuse, 0xa0, RZ, 0xfc, !PT ;  /* 0x000000a012647812 */ /* 0x040fe200078efcff */
[----:B------:R-:W-:Y:S01]  /*1300*/  IMAD R56, R3, R5, R56 ;  /* 0x0000000503387224 */ /* 0x000fe200078e0238 */
[----:B------:R-:W-:Y:S01]  /*1310*/  LOP3.LUT R101, R18, 0x98, RZ, 0xfc, !PT ;  /* 0x0000009812657812 */ /* 0x000fe200078efcff */
[----:B------:R-:W-:Y:S02]  /*1320*/  IMAD.MOV R6, RZ, RZ, -R6 ;  /* 0x000000ffff067224 */ /* 0x000fe400078e0a06 */
[----:B------:R-:W-:Y:S01]  /*1330*/  IMAD.HI.U32 R2, R9, R46, RZ ;  /* 0x0000002e09027227 */ /* 0x000fe200078e00ff */
[----:B------:R-:W-:-:S03]  /*1340*/  IABS R42, R100 ;  /* 0x00000064002a7213 */ /* 0x000fc60000000000 */
[----:B------:R-:W-:Y:S01]  /*1350*/  IMAD.HI.U32 R5, R9, R50, RZ ;  /* 0x0000003209057227 */ /* 0x000fe200078e00ff */
[----:B------:R-:W-:-:S03]  /*1360*/  IABS R44, R101 ;  /* 0x00000065002c7213 */ /* 0x000fc60000000000 */
[----:B------:R-:W-:Y:S02]  /*1370*/  IMAD R48, R3, R6, R48 ;  /* 0x0000000603307224 */ /* 0x000fe400078e0230 */
[----:B------:R-:W-:-:S04]  /*1380*/  IMAD.HI.U32 R4, R9, R8, RZ ;  /* 0x0000000809047227 */ /* 0x000fc800078e00ff */
[----:B------:R-:W-:Y:S02]  /*1390*/  IMAD.MOV R2, RZ, RZ, -R2 ;  /* 0x000000ffff027224 */ /* 0x000fe400078e0a02 */
[----:B------:R-:W-:Y:S02]  /*13a0*/  IMAD.MOV R5, RZ, RZ, -R5 ;  /* 0x000000ffff057224 */ /* 0x000fe400078e0a05 */
[----:B------:R-:W-:Y:S01]  /*13b0*/  IMAD.HI.U32 R6, R9, R14, RZ ;  /* 0x0000000e09067227 */ /* 0x000fe200078e00ff */
[----:B------:R-:W-:-:S03]  /*13c0*/  LOP3.LUT R99, R18, 0xa4, RZ, 0xfc, !PT ;  /* 0x000000a412637812 */ /* 0x000fc600078efcff */
[----:B------:R-:W-:Y:S02]  /*13d0*/  IMAD.MOV R4, RZ, RZ, -R4 ;  /* 0x000000ffff047224 */ /* 0x000fe400078e0a04 */
[C---:B------:R-:W-:Y:S01]  /*13e0*/  IMAD R46, R3.reuse, R2, R46 ;  /* 0x00000002032e7224 */ /* 0x040fe200078e022e */
[----:B------:R-:W-:Y:S01]  /*13f0*/  LOP3.LUT R98, R18, 0xac, RZ, 0xfc, !PT ;  /* 0x000000ac12627812 */ /* 0x000fe200078efcff */
[----:B------:R-:W-:Y:S02]  /*1400*/  IMAD R50, R3, R5, R50 ;  /* 0x0000000503327224 */ /* 0x000fe400078e0232 */
[----:B------:R-:W-:Y:S02]  /*1410*/  IMAD.MOV R6, RZ, RZ, -R6 ;  /* 0x000000ffff067224 */ /* 0x000fe400078e0a06 */
[----:B------:R-:W-:-:S04]  /*1420*/  IMAD.HI.U32 R2, R9, R42, RZ ;  /* 0x0000002a09027227 */ /* 0x000fc800078e00ff */
[----:B------:R-:W-:Y:S01]  /*1430*/  IMAD.HI.U32 R5, R9, R44, RZ ;  /* 0x0000002c09057227 */ /* 0x000fe200078e00ff */
[----:B------:R-:W-:-:S03]  /*1440*/  LOP3.LUT R97, R18, 0xb0, RZ, 0xfc, !PT ;  /* 0x000000b012617812 */ /* 0x000fc600078efcff */
[C---:B------:R-:W-:Y:S01]  /*1450*/  IMAD R45, R3.reuse, R4, R8 ;  /* 0x00000004032d7224 */ /* 0x040fe200078e0208 */
[----:B------:R-:W-:Y:S01]  /*1460*/  IABS R8, R99 ;  /* 0x0000006300087213 */ /* 0x000fe20000000000 */
[C---:B------:R-:W-:Y:S01]  /*1470*/  IMAD R43, R3.reuse, R6, R14 ;  /* 0x00000006032b7224 */ /* 0x040fe200078e020e */
[----:B------:R-:W-:Y:S01]  /*1480*/  IABS R14, R98 ;  /* 0x00000062000e7213 */ /* 0x000fe20000000000 */
[----:B------:R-:W-:Y:S02]  /*1490*/  IMAD.MOV R2, RZ, RZ, -R2 ;  /* 0x000000ffff027224 */ /* 0x000fe400078e0a02 */
[----:B------:R-:W-:Y:S02]  /*14a0*/  IMAD.MOV R5, RZ, RZ, -R5 ;  /* 0x000000ffff057224 */ /* 0x000fe400078e0a05 */
[C---:B------:R-:W-:Y:S01]  /*14b0*/  IMAD R42, R3.reuse, R2, R42 ;  /* 0x00000002032a7224 */ /* 0x040fe200078e022a */
[----:B------:R-:W-:Y:S01]  /*14c0*/  IABS R16, R97 ;  /* 0x0000006100107213 */ /* 0x000fe20000000000 */
[----:B------:R-:W-:-:S02]  /*14d0*/  IMAD R44, R3, R5, R44 ;  /* 0x00000005032c7224 */ /* 0x000fc400078e022c */
[----:B------:R-:W-:-:S04]  /*14e0*/  IMAD.HI.U32 R2, R9, R8, RZ ;  /* 0x0000000809027227 */ /* 0x000fc800078e00ff */
[----:B------:R-:W-:Y:S01]  /*14f0*/  IMAD.HI.U32 R5, R9, R14, RZ ;  /* 0x0000000e09057227 */ /* 0x000fe200078e00ff */
[----:B------:R-:W-:-:S03]  /*1500*/  LOP3.LUT R94, R18, 0xc0, RZ, 0xfc, !PT ;  /* 0x000000c0125e7812 */ /* 0x000fc600078efcff */
[----:B------:R-:W-:Y:S02]  /*1510*/  IMAD.MOV R2, RZ, RZ, -R2 ;  /* 0x000000ffff027224 */ /* 0x000fe400078e0a02 */
[----:B------:R-:W-:Y:S02]  /*1520*/  IMAD.MOV R5, RZ, RZ, -R5 ;  /* 0x000000ffff057224 */ /* 0x000fe400078e0a05 */
[----:B------:R-:W-:-:S04]  /*1530*/  IMAD.HI.U32 R6, R9, R16, RZ ;  /* 0x0000001009067227 */ /* 0x000fc800078e00ff */
[C---:B------:R-:W-:Y:S02]  /*1540*/  IMAD R41, R3.reuse, R2, R8 ;  /* 0x0000000203297224 */ /* 0x040fe400078e0208 */
[----:B------:R-:W-:Y:S01]  /*1550*/  IMAD R2, R3, R5, R14 ;  /* 0x0000000503027224 */ /* 0x000fe200078e020e */
[----:B------:R-:W-:Y:S01]  /*1560*/  IABS R14, R94 ;  /* 0x0000005e000e7213 */ /* 0x000fe20000000000 */
[----:B------:R-:W-:-:S04]  /*1570*/  IMAD.MOV R6, RZ, RZ, -R6 ;  /* 0x000000ffff067224 */ /* 0x000fc800078e0a06 */
[----:B------:R-:W-:Y:S02]  /*1580*/  IMAD R39, R3, R6, R16 ;  /* 0x0000000603277224 */ /* 0x000fe400078e0210 */
[----:B------:R-:W-:Y:S01]  /*1590*/  IMAD.HI.U32 R6, R9, R14, RZ ;  /* 0x0000000e09067227 */ /* 0x000fe200078e00ff */
[----:B------:R-:W-:-:S03]  /*15a0*/  LOP3.LUT R92, R18, 0xd0, RZ, 0xfc, !PT ;  /* 0x000000d0125c7812 */ /* 0x000fc600078efcff */
[----:B------:R-:W-:-:S04]  /*15b0*/  IMAD.MOV R6, RZ, RZ, -R6 ;  /* 0x000000ffff067224 */ /* 0x000fc800078e0a06 */
[----:B------:R-:W-:Y:S01]  /*15c0*/  IMAD R29, R3, R6, R14 ;  /* 0x00000006031d7224 */ /* 0x000fe200078e020e */
[----:B------:R-:W-:Y:S02]  /*15d0*/  IABS R6, R92 ;  /* 0x0000005c00067213 */ /* 0x000fe40000000000 */
[----:B------:R-:W-:-:S03]  /*15e0*/  LOP3.LUT R19, R18, 0xfc, RZ, 0xfc, !PT ;  /* 0x000000fc12137812 */ /* 0x000fc600078efcff */
[----:B------:R-:W-:Y:S01]  /*15f0*/  IMAD.HI.U32 R17, R9, R6, RZ ;  /* 0x0000000609117227 */ /* 0x000fe200078e00ff */
[----:B------:R-:W-:-:S03]  /*1600*/  IABS R71, R19 ;  /* 0x0000001300477213 */ /* 0x000fc60000000000 */
[----:B------:R-:W-:-:S04]  /*1610*/  IMAD.MOV R17, RZ, RZ, -R17 ;  /* 0x000000ffff117224 */ /* 0x000fc800078e0a11 */
[----:B------:R-:W-:Y:S02]  /*1620*/  IMAD R17, R3, R17, R6 ;  /* 0x0000001103117224 */ /* 0x000fe400078e0206 */
[----:B------:R-:W-:-:S04]  /*1630*/  IMAD.HI.U32 R6, R9, R71, RZ ;  /* 0x0000004709067227 */ /* 0x000fc800078e00ff */
[----:B------:R-:W-:-:S04]  /*1640*/  IMAD.MOV R6, RZ, RZ, -R6 ;  /* 0x000000ffff067224 */ /* 0x000fc800078e0a06 */
[C---:B------:R-:W-:Y:S01]  /*1650*/  IMAD R71, R3.reuse, R6, R71 ;  /* 0x0000000603477224 */ /* 0x040fe200078e0247 */
[----:B------:R-:W-:-:S04]  /*1660*/  ISETP.GT.U32.AND P3, PT, R3, R87, PT ;  /* 0x000000570300720c */ /* 0x000fc80003f64070 */
[C---:B------:R-:W-:Y:S02]  /*1670*/  ISETP.GT.U32.AND P1, PT, R3.reuse, R71, PT ;  /* 0x000000470300720c */ /* 0x040fe40003f24070 */
[C---:B------:R-:W-:Y:S02]  /*1680*/  ISETP.GT.U32.AND P4, PT, R3.reuse, R86, PT ;  /* 0x000000560300720c */ /* 0x040fe40003f84070 */
[C---:B------:R-:W-:Y:S02]  /*1690*/  ISETP.GT.U32.AND P0, PT, R3.reuse, R88, PT ;  /* 0x000000580300720c */ /* 0x040fe40003f04070 */
[----:B------:R-:W-:-:S03]  /*16a0*/  ISETP.GT.U32.AND P2, PT, R3, R85, PT ;  /* 0x000000550300720c */ /* 0x000fc60003f44070 */
[----:B------:R-:W-:-:S04]  /*16b0*/  @!P3 IMAD.IADD R87, R87, 0x1, -R3 ;  /* 0x000000015757b824 */ /* 0x000fc800078e0a03 */
[--C-:B------:R-:W-:Y:S02]  /*16c0*/  @!P1 IMAD.IADD R71, R71, 0x1, -R3.reuse ;  /* 0x0000000147479824 */ /* 0x100fe400078e0a03 */
[----:B------:R-:W-:-:S03]  /*16d0*/  @!P4 IMAD.IADD R86, R86, 0x1, -R3 ;  /* 0x000000015656c824 */ /* 0x000fc600078e0a03 */
[C---:B------:R-:W-:Y:S02]  /*16e0*/  ISETP.GT.U32.AND P1, PT, R3.reuse, R71, PT ;  /* 0x000000470300720c */ /* 0x040fe40003f24070 */
[C---:B------:R-:W-:Y:S02]  /*16f0*/  ISETP.GT.U32.AND P5, PT, R3.reuse, R87, PT ;  /* 0x000000570300720c */ /* 0x040fe40003fa4070 */
[C---:B------:R-:W-:Y:S01]  /*1700*/  ISETP.GT.U32.AND P3, PT, R3.reuse, R86, PT ;  /* 0x000000560300720c */ /* 0x040fe20003f64070 */
[--C-:B------:R-:W-:Y:S01]  /*1710*/  @!P0 IMAD.IADD R88, R88, 0x1, -R3.reuse ;  /* 0x0000000158588824 */ /* 0x100fe200078e0a03 */
[----:B------:R-:W-:Y:S01]  /*1720*/  ISETP.GT.U32.AND P0, PT, R3, R83, PT ;  /* 0x000000530300720c */ /* 0x000fe20003f04070 */
[----:B------:R-:W-:Y:S01]  /*1730*/  @!P2 IMAD.IADD R85, R85, 0x1, -R3 ;  /* 0x000000015555a824 */ /* 0x000fe200078e0a03 */
[----:B------:R-:W-:-:S05]  /*1740*/  ISETP.GT.U32.AND P2, PT, R3, R82, PT ;  /* 0x000000520300720c */ /* 0x000fca0003f44070 */
[--C-:B------:R-:W-:Y:S01]  /*1750*/  @!P1 IMAD.IADD R71, R71, 0x1, -R3.reuse ;  /* 0x0000000147479824 */ /* 0x100fe200078e0a03 */
[----:B------:R-:W-:Y:S01]  /*1760*/  ISETP.GT.U32.AND P1, PT, R3, R81, PT ;  /* 0x000000510300720c */ /* 0x000fe20003f24070 */
[--C-:B------:R-:W-:Y:S01]  /*1770*/  @!P5 IMAD.IADD R87, R87, 0x1, -R3.reuse ;  /* 0x000000015757d824 */ /* 0x100fe200078e0a03 */
[C---:B------:R-:W-:Y:S01]  /*1780*/  ISETP.GT.U32.AND P5, PT, R3.reuse, R80, PT ;  /* 0x000000500300720c */ /* 0x040fe20003fa4070 */
[--C-:B------:R-:W-:Y:S01]  /*1790*/  @!P3 IMAD.IADD R86, R86, 0x1, -R3.reuse ;  /* 0x000000015656b824 */ /* 0x100fe200078e0a03 */
[----:B------:R-:W-:Y:S01]  /*17a0*/  ISETP.GT.U32.AND P3, PT, R3, R79, PT ;  /* 0x0000004f0300720c */ /* 0x000fe20003f64070 */
[--C-:B------:R-:W-:Y:S01]  /*17b0*/  @!P0 IMAD.IADD R83, R83, 0x1, -R3.reuse ;  /* 0x0000000153538824 */ /* 0x100fe200078e0a03 */
[C---:B------:R-:W-:Y:S01]  /*17c0*/  ISETP.GT.U32.AND P4, PT, R3.reuse, R84, PT ;  /* 0x000000540300720c */ /* 0x040fe20003f84070 */
[----:B------:R-:W-:Y:S01]  /*17d0*/  @!P2 IMAD.IADD R82, R82, 0x1, -R3 ;  /* 0x000000015252a824 */ /* 0x000fe200078e0a03 */
[C---:B------:R-:W-:Y:S02]  /*17e0*/  ISETP.GT.U32.AND P0, PT, R3.reuse, R78, PT ;  /* 0x0000004e0300720c */ /* 0x040fe40003f04070 */
[----:B------:R-:W-:-:S02]  /*17f0*/  ISETP.GT.U32.AND P6, PT, R3, R88, PT ;  /* 0x000000580300720c */ /* 0x000fc40003fc4070 */
[----:B------:R-:W-:Y:S01]  /*1800*/  ISETP.GT.U32.AND P2, PT, R3, R77, PT ;  /* 0x0000004d0300720c */ /* 0x000fe20003f44070 */
[--C-:B------:R-:W-:Y:S01]  /*1810*/  @!P1 IMAD.IADD R81, R81, 0x1, -R3.reuse ;  /* 0x0000000151519824 */ /* 0x100fe200078e0a03 */
[----:B------:R-:W-:Y:S01]  /*1820*/  ISETP.GT.U32.AND P1, PT, R3, R82, PT ;  /* 0x000000520300720c */ /* 0x000fe20003f24070 */
[--C-:B------:R-:W-:Y:S02]  /*1830*/  @!P5 IMAD.IADD R80, R80, 0x1, -R3.reuse ;  /* 0x000000015050d824 */ /* 0x100fe400078e0a03 */
[--C-:B------:R-:W-:Y:S01]  /*1840*/  @!P3 IMAD.IADD R79, R79, 0x1, -R3.reuse ;  /* 0x000000014f4fb824 */ /* 0x100fe200078e0a03 */
[C---:B------:R-:W-:Y:S01]  /*1850*/  ISETP.GT.U32.AND P5, PT, R3.reuse, R81, PT ;  /* 0x000000510300720c */ /* 0x040fe20003fa4070 */
[--C-:B------:R-:W-:Y:S01]  /*1860*/  @!P4 IMAD.IADD R84, R84, 0x1, -R3.reuse ;  /* 0x000000015454c824 */ /* 0x100fe200078e0a03 */
[C---:B------:R-:W-:Y:S01]  /*1870*/  ISETP.GT.U32.AND P3, PT, R3.reuse, R76, PT ;  /* 0x0000004c0300720c */ /* 0x040fe20003f64070 */
[--C-:B------:R-:W-:Y:S01]  /*1880*/  @!P0 IMAD.IADD R78, R78, 0x1, -R3.reuse ;  /* 0x000000014e4e8824 */ /* 0x100fe200078e0a03 */
[C---:B------:R-:W-:Y:S01]  /*1890*/  ISETP.GT.U32.AND P0, PT, R3.reuse, R79, PT ;  /* 0x0000004f0300720c */ /* 0x040fe20003f04070 */
[--C-:B------:R-:W-:Y:S01]  /*18a0*/  @!P6 IMAD.IADD R88, R88, 0x1, -R3.reuse ;  /* 0x000000015858e824 */ /* 0x100fe200078e0a03 */
[----:B------:R-:W-:Y:S01]  /*18b0*/  ISETP.GT.U32.AND P6, PT, R3, R85, PT ;  /* 0x000000550300720c */ /* 0x000fe20003fc4070 */
[--C-:B------:R-:W-:Y:S01]  /*18c0*/  @!P2 IMAD.IADD R77, R77, 0x1, -R3.reuse ;  /* 0x000000014d4da824 */ /* 0x100fe200078e0a03 */
[C---:B------:R-:W-:Y:S01]  /*18d0*/  ISETP.GT.U32.AND P4, PT, R3.reuse, R84, PT ;  /* 0x000000540300720c */ /* 0x040fe20003f84070 */
[----:B------:R-:W-:Y:S01]  /*18e0*/  @!P1 IMAD.IADD R82, R82, 0x1, -R3 ;  /* 0x0000000152529824 */ /* 0x000fe200078e0a03 */
[----:B------:R-:W-:-:S02]  /*18f0*/  ISETP.GT.U32.AND P2, PT, R3, R78, PT ;  /* 0x0000004e0300720c */ /* 0x000fc40003f44070 */
[----:B------:R-:W-:Y:S01]  /*1900*/  ISETP.GT.U32.AND P1, PT, R3, R75, PT ;  /* 0x0000004b0300720c */ /* 0x000fe20003f24070 */
[--C-:B------:R-:W-:Y:S01]  /*1910*/  @!P5 IMAD.IADD R81, R81, 0x1, -R3.reuse ;  /* 0x000000015151d824 */ /* 0x100fe200078e0a03 */
[C---:B------:R-:W-:Y:S01]  /*1920*/  ISETP.GT.U32.AND P5, PT, R3.reuse, R73, PT ;  /* 0x000000490300720c */ /* 0x040fe20003fa4070 */
[--C-:B------:R-:W-:Y:S01]  /*1930*/  @!P3 IMAD.IADD R76, R76, 0x1, -R3.reuse ;  /* 0x000000014c4cb824 */ /* 0x100fe200078e0a03 */
[----:B------:R-:W-:Y:S01]  /*1940*/  ISETP.GT.U32.AND P3, PT, R3, R72, PT ;  /* 0x000000480300720c */ /* 0x000fe20003f64070 */
[--C-:B------:R-:W-:Y:S01]  /*1950*/  @!P0 IMAD.IADD R79, R79, 0x1, -R3.reuse ;  /* 0x000000014f4f8824 */ /* 0x100fe200078e0a03 */
[----:B------:R-:W-:Y:S01]  /*1960*/  ISETP.GT.U32.AND P0, PT, R3, R67, PT ;  /* 0x000000430300720c */ /* 0x000fe20003f04070 */
[--C-:B------:R-:W-:Y:S01]  /*1970*/  @!P6 IMAD.IADD R85, R85, 0x1, -R3.reuse ;  /* 0x000000015555e824 */ /* 0x100fe200078e0a03 */
[C---:B------:R-:W-:Y:S01]  /*1980*/  ISETP.GT.U32.AND P6, PT, R3.reuse, R83, PT ;  /* 0x000000530300720c */ /* 0x040fe20003fc4070 */
[--C-:B------:R-:W-:Y:S01]  /*1990*/  @!P4 IMAD.IADD R84, R84, 0x1, -R3.reuse ;  /* 0x000000015454c824 */ /* 0x100fe200078e0a03 */
[C---:B------:R-:W-:Y:S01]  /*19a0*/  ISETP.GT.U32.AND P4, PT, R3.reuse, R80, PT ;  /* 0x000000500300720c */ /* 0x040fe20003f84070 */
[--C-:B------:R-:W-:Y:S01]  /*19b0*/  @!P2 IMAD.IADD R78, R78, 0x1, -R3.reuse ;  /* 0x000000014e4ea824 */ /* 0x100fe200078e0a03 */
[----:B------:R-:W-:Y:S01]  /*19c0*/  ISETP.GT.U32.AND P2, PT, R3, R66, PT ;  /* 0x000000420300720c */ /* 0x000fe20003f44070 */
[--C-:B------:R-:W-:Y:S01]  /*19d0*/  @!P1 IMAD.IADD R75, R75, 0x1, -R3.reuse ;  /* 0x000000014b4b9824 */ /* 0x100fe200078e0a03 */
[----:B------:R-:W-:Y:S01]  /*19e0*/  ISETP.GT.U32.AND P1, PT, R3, R65, PT ;  /* 0x000000410300720c */ /* 0x000fe20003f24070 */
[--C-:B------:R-:W-:Y:S01]  /*19f0*/  @!P5 IMAD.IADD R73, R73, 0x1, -R3.reuse ;  /* 0x000000014949d824 */ /* 0x100fe200078e0a03 */
[----:B------:R-:W-:Y:S01]  /*1a00*/  ISETP.GT.U32.AND P5, PT, R3, R64, PT ;  /* 0x000000400300720c */ /* 0x000fe20003fa4070 */
[----:B------:R-:W-:-:S02]  /*1a10*/  @!P3 IMAD.IADD R72, R72, 0x1, -R3 ;  /* 0x000000014848b824 */ /* 0x000fc400078e0a03 */
[--C-:B------:R-:W-:Y:S02]  /*1a20*/  @!P0 IMAD.IADD R67, R67, 0x1, -R3.reuse ;  /* 0x0000000143438824 */ /* 0x100fe400078e0a03 */
[--C-:B------:R-:W-:Y:S01]  /*1a30*/  @!P6 IMAD.IADD R83, R83, 0x1, -R3.reuse ;  /* 0x000000015353e824 */ /* 0x100fe200078e0a03 */
[C---:B------:R-:W-:Y:S01]  /*1a40*/  ISETP.GT.U32.AND P0, PT, R3.reuse, R72, PT ;  /* 0x000000480300720c */ /* 0x040fe20003f04070 */
[--C-:B------:R-:W-:Y:S01]  /*1a50*/  @!P4 IMAD.IADD R80, R80, 0x1, -R3.reuse ;  /* 0x000000015050c824 */ /* 0x100fe200078e0a03 */
[C---:B------:R-:W-:Y:S01]  /*1a60*/  ISETP.GT.U32.AND P6, PT, R3.reuse, R77, PT ;  /* 0x0000004d0300720c */ /* 0x040fe20003fc4070 */
[--C-:B------:R-:W-:Y:S01]  /*1a70*/  @!P2 IMAD.IADD R66, R66, 0x1, -R3.reuse ;  /* 0x000000014242a824 */ /* 0x100fe200078e0a03 */
[----:B------:R-:W-:Y:S01]  /*1a80*/  ISETP.GT.U32.AND P4, PT, R3, R76, PT ;  /* 0x0000004c0300720c */ /* 0x000fe20003f84070 */
[--C-:B------:R-:W-:Y:S01]  /*1a90*/  @!P1 IMAD.IADD R65, R65, 0x1, -R3.reuse ;  /* 0x0000000141419824 */ /* 0x100fe200078e0a03 */
[C---:B------:R-:W-:Y:S02]  /*1aa0*/  ISETP.GT.U32.AND P3, PT, R3.reuse, R63, PT ;  /* 0x0000003f0300720c */ /* 0x040fe40003f64070 */
[C---:B------:R-:W-:Y:S01]  /*1ab0*/  ISETP.GT.U32.AND P2, PT, R3.reuse, R67, PT ;  /* 0x000000430300720c */ /* 0x040fe20003f44070 */
[----:B------:R-:W-:Y:S01]  /*1ac0*/  @!P5 IMAD.IADD R64, R64, 0x1, -R3 ;  /* 0x000000014040d824 */ /* 0x000fe200078e0a03 */
[----:B------:R-:W-:-:S02]  /*1ad0*/  ISETP.GT.U32.AND P1, PT, R3, R62, PT ;  /* 0x0000003e0300720c */ /* 0x000fc40003f24070 */
[C---:B------:R-:W-:Y:S01]  /*1ae0*/  ISETP.GT.U32.AND P5, PT, R3.reuse, R65, PT ;  /* 0x000000410300720c */ /* 0x040fe20003fa4070 */
[--C-:B------:R-:W-:Y:S01]  /*1af0*/  @!P0 IMAD.IADD R72, R72, 0x1, -R3.reuse ;  /* 0x0000000148488824 */ /* 0x100fe200078e0a03 */
        /* <DEDUP_REMOVED lines=21> */
[----:B------:R-:W-:-:S02]  /*1c50*/  @!P2 IMAD.IADD R60, R60, 0x1, -R3 ;  /* 0x000000013c3ca824 */ /* 0x000fc400078e0a03 */
[--C-:B------:R-:W-:Y:S01]  /*1c60*/  @!P1 IMAD.IADD R59, R59, 0x1, -R3.reuse ;  /* 0x000000013b3b9824 */ /* 0x100fe200078e0a03 */
[C---:B------:R-:W-:Y:S01]  /*1c70*/  ISETP.GT.U32.AND P2, PT, R3.reuse, R55, PT ;  /* 0x000000370300720c */ /* 0x040fe20003f44070 */
[--C-:B------:R-:W-:Y:S01]  /*1c80*/  @!P5 IMAD.IADD R58, R58, 0x1, -R3.reuse ;  /* 0x000000013a3ad824 */ /* 0x100fe200078e0a03 */
[----:B------:R-:W-:Y:S01]  /*1c90*/  ISETP.GT.U32.AND P1, PT, R3, R60, PT ;  /* 0x0000003c0300720c */ /* 0x000fe20003f24070 */
[----:B------:R-:W-:-:S03]  /*1ca0*/  @!P0 IMAD.IADD R56, R56, 0x1, -R3 ;  /* 0x0000000138388824 */ /* 0x000fc600078e0a03 */
[C---:B------:R-:W-:Y:S01]  /*1cb0*/  ISETP.GT.U32.AND P5, PT, R3.reuse, R58, PT ;  /* 0x0000003a0300720c */ /* 0x040fe20003fa4070 */
[--C-:B------:R-:W-:Y:S01]  /*1cc0*/  @!P6 IMAD.IADD R66, R66, 0x1, -R3.reuse ;  /* 0x000000014242e824 */ /* 0x100fe200078e0a03 */
[----:B------:R-:W-:Y:S01]  /*1cd0*/  ISETP.GT.U32.AND P6, PT, R3, R62, PT ;  /* 0x0000003e0300720c */ /* 0x000fe20003fc4070 */
[--C-:B------:R-:W-:Y:S01]  /*1ce0*/  @!P4 IMAD.IADD R63, R63, 0x1, -R3.reuse ;  /* 0x000000013f3fc824 */ /* 0x100fe200078e0a03 */
[----:B------:R-:W-:Y:S01]  /*1cf0*/  ISETP.GT.U32.AND P4, PT, R3, R61, PT ;  /* 0x0000003d0300720c */ /* 0x000fe20003f84070 */
[--C-:B------:R-:W-:Y:S01]  /*1d00*/  @!P3 IMAD.IADD R57, R57, 0x1, -R3.reuse ;  /* 0x000000013939b824 */ /* 0x100fe200078e0a03 */
[C---:B------:R-:W-:Y:S02]  /*1d10*/  ISETP.GT.U32.AND P3, PT, R3.reuse, R54, PT ;  /* 0x000000360300720c */ /* 0x040fe40003f64070 */
[C---:B------:R-:W-:Y:S01]  /*1d20*/  ISETP.GT.U32.AND P0, PT, R3.reuse, R56, PT ;  /* 0x000000380300720c */ /* 0x040fe20003f04070 */
        /* <DEDUP_REMOVED lines=17> */
[----:B------:R-:W-:Y:S01]  /*1e40*/  LOP3.LUT R90, R18, 0xa8, RZ, 0xfc, !PT ;  /* 0x000000a8125a7812 */ /* 0x000fe200078efcff */
[----:B------:R-:W-:Y:S01]  /*1e50*/  @!P5 IMAD.IADD R51, R51, 0x1, -R3 ;  /* 0x000000013333d824 */ /* 0x000fe200078e0a03 */
[----:B------:R-:W-:-:S02]  /*1e60*/  ISETP.GT.U32.AND P2, PT, R3, R46, PT ;  /* 0x0000002e0300720c */ /* 0x000fc40003f44070 */
[----:B------:R-:W-:Y:S01]  /*1e70*/  ISETP.GT.U32.AND P5, PT, R3, R52, PT ;  /* 0x000000340300720c */ /* 0x000fe20003fa4070 */
[--C-:B------:R-:W-:Y:S01]  /*1e80*/  @!P6 IMAD.IADD R59, R59, 0x1, -R3.reuse ;  /* 0x000000013b3be824 */ /* 0x100fe200078e0a03 */
[----:B------:R-:W-:Y:S01]  /*1e90*/  IABS R40, R90 ;  /* 0x0000005a00287213 */ /* 0x000fe20000000000 */
[--C-:B------:R-:W-:Y:S01]  /*1ea0*/  @!P4 IMAD.IADD R57, R57, 0x1, -R3.reuse ;  /* 0x000000013939c824 */ /* 0x100fe200078e0a03 */
[C---:B------:R-:W-:Y:S01]  /*1eb0*/  ISETP.GT.U32.AND P6, PT, R3.reuse, R55, PT ;  /* 0x000000370300720c */ /* 0x040fe20003fc4070 */
[--C-:B------:R-:W-:Y:S01]  /*1ec0*/  @!P3 IMAD.IADD R50, R50, 0x1, -R3.reuse ;  /* 0x000000013232b824 */ /* 0x100fe200078e0a03 */
[C---:B------:R-:W-:Y:S01]  /*1ed0*/  ISETP.GT.U32.AND P4, PT, R3.reuse, R54, PT ;  /* 0x000000360300720c */ /* 0x040fe20003f84070 */
[----:B------:R-:W-:Y:S01]  /*1ee0*/  @!P0 IMAD.IADD R48, R48, 0x1, -R3 ;  /* 0x0000000130308824 */ /* 0x000fe200078e0a03 */
[----:B------:R-:W-:Y:S01]  /*1ef0*/  ISETP.GT.U32.AND P3, PT, R3, R51, PT ;  /* 0x000000330300720c */ /* 0x000fe20003f64070 */
[----:B------:R-:W-:Y:S01]  /*1f00*/  IMAD.HI.U32 R4, R9, R40, RZ ;  /* 0x0000002809047227 */ /* 0x000fe200078e00ff */
[----:B------:R-:W-:-:S02]  /*1f10*/  LOP3.LUT R96, R18, 0xb4, RZ, 0xfc, !PT ;  /* 0x000000b412607812 */ /* 0x000fc400078efcff */
[----:B------:R-:W-:Y:S01]  /*1f20*/  ISETP.GT.U32.AND P0, PT, R3, R45, PT ;  /* 0x0000002d0300720c */ /* 0x000fe20003f04070 */
[--C-:B------:R-:W-:Y:S01]  /*1f30*/  @!P1 IMAD.IADD R47, R47, 0x1, -R3.reuse ;  /* 0x000000012f2f9824 */ /* 0x100fe200078e0a03 */
[C---:B------:R-:W-:Y:S01]  /*1f40*/  ISETP.GT.U32.AND P1, PT, R3.reuse, R48, PT ;  /* 0x000000300300720c */ /* 0x040fe20003f24070 */
[----:B------:R-:W-:Y:S01]  /*1f50*/  IMAD.MOV R4, RZ, RZ, -R4 ;  /* 0x000000ffff047224 */ /* 0x000fe200078e0a04 */
[----:B------:R-:W-:Y:S01]  /*1f60*/  IABS R38, R96 ;  /* 0x0000006000267213 */ /* 0x000fe20000000000 */
[--C-:B------:R-:W-:Y:S01]  /*1f70*/  @!P2 IMAD.IADD R46, R46, 0x1, -R3.reuse ;  /* 0x000000012e2ea824 */ /* 0x100fe200078e0a03 */
[C---:B------:R-:W-:Y:S01]  /*1f80*/  ISETP.GT.U32.AND P2, PT, R3.reuse, R47, PT ;  /* 0x0000002f0300720c */ /* 0x040fe20003f44070 */
[----:B------:R-:W-:Y:S01]  /*1f90*/  @!P5 IMAD.IADD R52, R52, 0x1, -R3 ;  /* 0x000000013434d824 */ /* 0x000fe200078e0a03 */
[C---:B------:R-:W-:Y:S01]  /*1fa0*/  ISETP.GT.U32.AND P5, PT, R3.reuse, R44, PT ;  /* 0x0000002c0300720c */ /* 0x040fe20003fa4070 */
[----:B------:R-:W-:Y:S01]  /*1fb0*/  IMAD R40, R3, R4, R40 ;  /* 0x0000000403287224 */ /* 0x000fe200078e0228 */
[----:B------:R-:W-:Y:S01]  /*1fc0*/  LOP3.LUT R95, R18, 0xb8, RZ, 0xfc, !PT ;  /* 0x000000b8125f7812 */ /* 0x000fe200078efcff */
[----:B------:R-:W-:-:S04]  /*1fd0*/  IMAD.HI.U32 R4, R9, R38, RZ ;  /* 0x0000002609047227 */ /* 0x000fc800078e00ff */
[--C-:B------:R-:W-:Y:S01]  /*1fe0*/  @!P6 IMAD.IADD R55, R55, 0x1, -R3.reuse ;  /* 0x000000013737e824 */ /* 0x100fe200078e0a03 */
[C---:B------:R-:W-:Y:S01]  /*1ff0*/  ISETP.GT.U32.AND P6, PT, R3.reuse, R53, PT ;  /* 0x000000350300720c */ /* 0x040fe20003fc4070 */
[--C-:B------:R-:W-:Y:S01]  /*2000*/  @!P4 IMAD.IADD R54, R54, 0x1, -R3.reuse ;  /* 0x000000013636c824 */ /* 0x100fe200078e0a03 */
[----:B------:R-:W-:Y:S01]  /*2010*/  ISETP.GT.U32.AND P4, PT, R3, R50, PT ;  /* 0x000000320300720c */ /* 0x000fe20003f84070 */
[--C-:B------:R-:W-:Y:S01]  /*2020*/  @!P3 IMAD.IADD R51, R51, 0x1, -R3.reuse ;  /* 0x000000013333b824 */ /* 0x100fe200078e0a03 */
[----:B------:R-:W-:Y:S01]  /*2030*/  ISETP.GT.U32.AND P3, PT, R3, R43, PT ;  /* 0x0000002b0300720c */ /* 0x000fe20003f64070 */
[----:B------:R-:W-:Y:S01]  /*2040*/  IMAD.MOV R4, RZ, RZ, -R4 ;  /* 0x000000ffff047224 */ /* 0x000fe200078e0a04 */
[----:B------:R-:W-:Y:S01]  /*2050*/  IABS R8, R95 ;  /* 0x0000005f00087213 */ /* 0x000fe20000000000 */
[--C-:B------:R-:W-:Y:S01]  /*2060*/  @!P0 IMAD.IADD R45, R45, 0x1, -R3.reuse ;  /* 0x000000012d2d8824 */ /* 0x100fe200078e0a03 */
[C---:B------:R-:W-:Y:S01]  /*2070*/  ISETP.GT.U32.AND P0, PT, R3.reuse, R42, PT ;  /* 0x0000002a0300720c */ /* 0x040fe20003f04070 */
[----:B------:R-:W-:Y:S01]  /*2080*/  @!P1 IMAD.IADD R48, R48, 0x1, -R3 ;  /* 0x0000000130309824 */ /* 0x000fe200078e0a03 */
[C---:B------:R-:W-:Y:S01]  /*2090*/  LOP3.LUT R37, R18.reuse, 0xbc, RZ, 0xfc, !PT ;  /* 0x000000bc12257812 */ /* 0x040fe200078efcff */
[C---:B------:R-:W-:Y:S01]  /*20a0*/  IMAD R38, R3.reuse, R4, R38 ;  /* 0x0000000403267224 */ /* 0x040fe200078e0226 */
[----:B------:R-:W-:Y:S01]  /*20b0*/  ISETP.GT.U32.AND P1, PT, R3, R41, PT ;  /* 0x000000290300720c */ /* 0x000fe20003f24070 */
[----:B------:R-:W-:Y:S01]  /*20c0*/  IMAD.HI.U32 R4, R9, R8, RZ ;  /* 0x0000000809047227 */ /* 0x000fe200078e00ff */
[----:B------:R-:W-:-:S02]  /*20d0*/  LOP3.LUT R36, R18, 0xc8, RZ, 0xfc, !PT ;  /* 0x000000c812247812 */ /* 0x000fc400078efcff */
[----:B------:R-:W-:Y:S01]  /*20e0*/  IABS R32, R37 ;  /* 0x0000002500207213 */ /* 0x000fe20000000000 */
[--C-:B------:R-:W-:Y:S01]  /*20f0*/  @!P2 IMAD.IADD R47, R47, 0x1, -R3.reuse ;  /* 0x000000012f2fa824 */ /* 0x100fe200078e0a03 */
[C---:B------:R-:W-:Y:S01]  /*2100*/  ISETP.GT.U32.AND P2, PT, R3.reuse, R40, PT ;  /* 0x000000280300720c */ /* 0x040fe20003f44070 */
[--C-:B------:R-:W-:Y:S01]  /*2110*/  @!P5 IMAD.IADD R44, R44, 0x1, -R3.reuse ;  /* 0x000000012c2cd824 */ /* 0x100fe200078e0a03 */
[----:B------:R-:W-:Y:S01]  /*2120*/  IABS R11, R36 ;  /* 0x00000024000b7213 */ /* 0x000fe20000000000 */
[----:B------:R-:W-:Y:S01]  /*2130*/  IMAD.MOV R4, RZ, RZ, -R4 ;  /* 0x000000ffff047224 */ /* 0x000fe200078e0a04 */
[----:B------:R-:W-:Y:S01]  /*2140*/  ISETP.GT.U32.AND P5, PT, R3, R2, PT ;  /* 0x000000020300720c */ /* 0x000fe20003fa4070 */
[--C-:B------:R-:W-:Y:S01]  /*2150*/  @!P6 IMAD.IADD R53, R53, 0x1, -R3.reuse ;  /* 0x000000013535e824 */ /* 0x100fe200078e0a03 */
[C---:B------:R-:W-:Y:S01]  /*2160*/  ISETP.GT.U32.AND P6, PT, R3.reuse, R46, PT ;  /* 0x0000002e0300720c */ /* 0x040fe20003fc4070 */
[--C-:B------:R-:W-:Y:S01]  /*2170*/  @!P4 IMAD.IADD R50, R50, 0x1, -R3.reuse ;  /* 0x000000013232c824 */ /* 0x100fe200078e0a03 */
[----:B------:R-:W-:Y:S01]  /*2180*/  ISETP.GT.U32.AND P4, PT, R3, R45, PT ;  /* 0x0000002d0300720c */ /* 0x000fe20003f84070 */
[----:B------:R-:W-:Y:S01]  /*2190*/  @!P3 IMAD.IADD R43, R43, 0x1, -R3 ;  /* 0x000000012b2bb824 */ /* 0x000fe200078e0a03 */
[----:B------:R-:W-:Y:S01]  /*21a0*/  ISETP.GT.U32.AND P3, PT, R3, R39, PT ;  /* 0x000000270300720c */ /* 0x000fe20003f64070 */
[----:B------:R-:W-:Y:S01]  /*21b0*/  IMAD.HI.U32 R5, R9, R32, RZ ;  /* 0x0000002009057227 */ /* 0x000fe200078e00ff */
[----:B------:R-:W-:-:S03]  /*21c0*/  LOP3.LUT R93, R18, 0xc4, RZ, 0xfc, !PT ;  /* 0x000000c4125d7812 */ /* 0x000fc600078efcff */
[C---:B------:R-:W-:Y:S02]  /*21d0*/  IMAD R35, R3.reuse, R4, R8 ;  /* 0x0000000403237224 */ /* 0x040fe400078e0208 */
[----:B------:R-:W-:Y:S02]  /*21e0*/  IMAD.MOV.U32 R8, RZ, RZ, R11 ;  /* 0x000000ffff087224 */ /* 0x000fe400078e000b */
[----:B------:R-:W-:Y:S01]  /*21f0*/  @!P0 IMAD.IADD R42, R42, 0x1, -R3 ;  /* 0x000000012a2a8824 */ /* 0x000fe200078e0a03 */
[----:B------:R-:W-:Y:S01]  /*2200*/  ISETP.GT.U32.AND P0, PT, R3, R38, PT ;  /* 0x000000260300720c */ /* 0x000fe20003f04070 */
[----:B------:R-:W-:Y:S01]  /*2210*/  IMAD.MOV R5, RZ, RZ, -R5 ;  /* 0x000000ffff057224 */ /* 0x000fe200078e0a05 */
[----:B------:R-:W-:Y:S01]  /*2220*/  IABS R26, R93 ;  /* 0x0000005d001a7213 */ /* 0x000fe20000000000 */
[----:B------:R-:W-:Y:S01]  /*2230*/  @!P1 IMAD.IADD R41, R41, 0x1, -R3 ;  /* 0x0000000129299824 */ /* 0x000fe200078e0a03 */
[C---:B------:R-:W-:Y:S01]  /*2240*/  LOP3.LUT R31, R18.reuse, 0xd8, RZ, 0xfc, !PT ;  /* 0x000000d8121f7812 */ /* 0x040fe200078efcff */
[----:B------:R-:W-:Y:S01]  /*2250*/  IMAD.HI.U32 R4, R9, R8, RZ ;  /* 0x0000000809047227 */ /* 0x000fe200078e00ff */
[----:B------:R-:W-:-:S02]  /*2260*/  LOP3.LUT R33, R18, 0xd4, RZ, 0xfc, !PT ;  /* 0x000000d412217812 */ /* 0x000fc400078efcff */
[C---:B------:R-:W-:Y:S01]  /*2270*/  ISETP.GT.U32.AND P1, PT, R3.reuse, R42, PT ;  /* 0x0000002a0300720c */ /* 0x040fe20003f24070 */
[C---:B------:R-:W-:Y:S01]  /*2280*/  IMAD R32, R3.reuse, R5, R32 ;  /* 0x0000000503207224 */ /* 0x040fe200078e0220 */
[----:B------:R-:W-:Y:S01]  /*2290*/  IABS R5, R31 ;  /* 0x0000001f00057213 */ /* 0x000fe20000000000 */
[--C-:B------:R-:W-:Y:S01]  /*22a0*/  @!P2 IMAD.IADD R40, R40, 0x1, -R3.reuse ;  /* 0x000000012828a824 */ /* 0x100fe200078e0a03 */
[----:B------:R-:W-:Y:S01]  /*22b0*/  ISETP.GT.U32.AND P2, PT, R3, R41, PT ;  /* 0x000000290300720c */ /* 0x000fe20003f44070 */
[----:B------:R-:W-:Y:S01]  /*22c0*/  IMAD.MOV R4, RZ, RZ, -R4 ;  /* 0x000000ffff047224 */ /* 0x000fe200078e0a04 */
[----:B------:R-:W-:Y:S01]  /*22d0*/  LOP3.LUT R34, R18, 0xcc, RZ, 0xfc, !PT ;  /* 0x000000cc12227812 */ /* 0x000fe200078efcff */
[----:B------:R-:W-:Y:S01]  /*22e0*/  @!P5 IMAD.IADD R2, R2, 0x1, -R3 ;  /* 0x000000010202d824 */ /* 0x000fe200078e0a03 */
[----:B------:R-:W-:Y:S01]  /*22f0*/  IABS R14, R33 ;  /* 0x00000021000e7213 */ /* 0x000fe20000000000 */
[----:B------:R-:W-:Y:S01]  /*2300*/  IMAD.HI.U32 R7, R9, R26, RZ ;  /* 0x0000001a09077227 */ /* 0x000fe200078e00ff */
[----:B------:R-:W-:-:S03]  /*2310*/  ISETP.GT.U32.AND P5, PT, R3, R35, PT ;  /* 0x000000230300720c */ /* 0x000fc60003fa4070 */
[--C-:B------:R-:W-:Y:S01]  /*2320*/  @!P6 IMAD.IADD R46, R46, 0x1, -R3.reuse ;  /* 0x000000012e2ee824 */ /* 0x100fe200078e0a03 */
[----:B------:R-:W-:Y:S01]  /*2330*/  ISETP.GT.U32.AND P6, PT, R3, R44, PT ;  /* 0x0000002c0300720c */ /* 0x000fe20003fc4070 */
[--C-:B------:R-:W-:Y:S01]  /*2340*/  @!P4 IMAD.IADD R45, R45, 0x1, -R3.reuse ;  /* 0x000000012d2dc824 */ /* 0x100fe200078e0a03 */
[C---:B------:R-:W-:Y:S01]  /*2350*/  ISETP.GT.U32.AND P4, PT, R3.reuse, R43, PT ;  /* 0x0000002b0300720c */ /* 0x040fe20003f84070 */
[----:B------:R-:W-:Y:S01]  /*2360*/  IMAD R23, R3, R4, R8 ;  /* 0x0000000403177224 */ /* 0x000fe200078e0208 */
[----:B------:R-:W-:Y:S01]  /*2370*/  IABS R20, R34 ;  /* 0x0000002200147213 */ /* 0x000fe20000000000 */
[----:B------:R-:W-:Y:S01]  /*2380*/  @!P3 IMAD.IADD R39, R39, 0x1, -R3 ;  /* 0x000000012727b824 */ /* 0x000fe200078e0a03 */
[----:B------:R-:W-:Y:S01]  /*2390*/  ISETP.GT.U32.AND P3, PT, R3, R2, PT ;  /* 0x000000020300720c */ /* 0x000fe20003f64070 */
[----:B------:R-:W-:Y:S02]  /*23a0*/  IMAD.MOV R7, RZ, RZ, -R7 ;  /* 0x000000ffff077224 */ /* 0x000fe400078e0a07 */
[----:B------:R-:W-:-:S02]  /*23b0*/  IMAD.MOV.U32 R4, RZ, RZ, R5 ;  /* 0x000000ffff047224 */ /* 0x000fc400078e0005 */
[----:B------:R-:W-:Y:S01]  /*23c0*/  IMAD.HI.U32 R5, R9, R14, RZ ;  /* 0x0000000e09057227 */ /* 0x000fe200078e00ff */
[----:B------:R-:W-:-:S03]  /*23d0*/  LOP3.LUT R25, R18, 0xe8, RZ, 0xfc, !PT ;  /* 0x000000e812197812 */ /* 0x000fc600078efcff */
[----:B------:R-:W-:Y:S01]  /*23e0*/  @!P0 IMAD.IADD R38, R38, 0x1, -R3 ;  /* 0x0000000126268824 */ /* 0x000fe200078e0a03 */
[C---:B------:R-:W-:Y:S01]  /*23f0*/  ISETP.GT.U32.AND P0, PT, R3.reuse, R39, PT ;  /* 0x000000270300720c */ /* 0x040fe20003f04070 */
[----:B------:R-:W-:Y:S02]  /*2400*/  IMAD R26, R3, R7, R26 ;  /* 0x00000007031a7224 */ /* 0x000fe400078e021a */
[----:B------:R-:W-:-:S04]  /*2410*/  IMAD.HI.U32 R7, R9, R20, RZ ;  /* 0x0000001409077227 */ /* 0x000fc800078e00ff */
[----:B------:R-:W-:Y:S02]  /*2420*/  IMAD.MOV R5, RZ, RZ, -R5 ;  /* 0x000000ffff057224 */ /* 0x000fe400078e0a05 */
[----:B------:R-:W-:Y:S01]  /*2430*/  IMAD.HI.U32 R11, R9, R4, RZ ;  /* 0x00000004090b7227 */ /* 0x000fe200078e00ff */
[----:B------:R-:W-:-:S03]  /*2440*/  LOP3.LUT R27, R18, 0xe4, RZ, 0xfc, !PT ;  /* 0x000000e4121b7812 */ /* 0x000fc600078efcff */
[--C-:B------:R-:W-:Y:S01]  /*2450*/  @!P1 IMAD.IADD R42, R42, 0x1, -R3.reuse ;  /* 0x000000012a2a9824 */ /* 0x100fe200078e0a03 */
[----:B------:R-:W-:Y:S01]  /*2460*/  ISETP.GT.U32.AND P1, PT, R3, R32, PT ;  /* 0x000000200300720c */ /* 0x000fe20003f24070 */
[----:B------:R-:W-:Y:S01]  /*2470*/  @!P2 IMAD.IADD R41, R41, 0x1, -R3 ;  /* 0x000000012929a824 */ /* 0x000fe200078e0a03 */
[C---:B------:R-:W-:Y:S01]  /*2480*/  ISETP.GT.U32.AND P2, PT, R3.reuse, R29, PT ;  /* 0x0000001d0300720c */ /* 0x040fe20003f44070 */
[----:B------:R-:W-:Y:S02]  /*2490*/  IMAD.MOV R7, RZ, RZ, -R7 ;  /* 0x000000ffff077224 */ /* 0x000fe400078e0a07 */
[C---:B------:R-:W-:Y:S01]  /*24a0*/  IMAD R14, R3.reuse, R5, R14 ;  /* 0x00000005030e7224 */ /* 0x040fe200078e020e */
[----:B------:R-:W-:Y:S01]  /*24b0*/  IABS R5, R25 ;  /* 0x0000001900057213 */ /* 0x000fe20000000000 */
[----:B------:R-:W-:Y:S02]  /*24c0*/  IMAD.MOV R11, RZ, RZ, -R11 ;  /* 0x000000ffff0b7224 */ /* 0x000fe400078e0a0b */
[--C-:B------:R-:W-:Y:S01]  /*24d0*/  @!P6 IMAD.IADD R44, R44, 0x1, -R3.reuse ;  /* 0x000000012c2ce824 */ /* 0x100fe200078e0a03 */
[----:B------:R-:W-:Y:S01]  /*24e0*/  ISETP.GT.U32.AND P6, PT, R3, R40, PT ;  /* 0x000000280300720c */ /* 0x000fe20003fc4070 */
[--C-:B------:R-:W-:Y:S01]  /*24f0*/  @!P4 IMAD.IADD R43, R43, 0x1, -R3.reuse ;  /* 0x000000012b2bc824 */ /* 0x100fe200078e0a03 */
[----:B------:R-:W-:Y:S01]  /*2500*/  ISETP.GT.U32.AND P4, PT, R3, R38, PT ;  /* 0x000000260300720c */ /* 0x000fe20003f84070 */
[----:B------:R-:W-:Y:S01]  /*2510*/  @!P5 IMAD.IADD R35, R35, 0x1, -R3 ;  /* 0x000000012323d824 */ /* 0x000fe200078e0a03 */
[C---:B------:R-:W-:Y:S01]  /*2520*/  ISETP.GT.U32.AND P5, PT, R3.reuse, R26, PT ;  /* 0x0000001a0300720c */ /* 0x040fe20003fa4070 */
[----:B------:R-:W-:-:S02]  /*2530*/  IMAD R20, R3, R7, R20 ;  /* 0x0000000703147224 */ /* 0x000fc400078e0214 */
[----:B------:R-:W-:Y:S01]  /*2540*/  @!P3 IMAD.IADD R2, R2, 0x1, -R3 ;  /* 0x000000010202b824 */ /* 0x000fe200078e0a03 */
[C---:B------:R-:W-:Y:S01]  /*2550*/  ISETP.GT.U32.AND P3, PT, R3.reuse, R23, PT ;  /* 0x000000170300720c */ /* 0x040fe20003f64070 */
[----:B------:R-:W-:Y:S01]  /*2560*/  IMAD R11, R3, R11, R4 ;  /* 0x0000000b030b7224 */ /* 0x000fe200078e0204 */
[----:B------:R-:W-:Y:S01]  /*2570*/  IABS R4, R27 ;  /* 0x0000001b00047213 */ /* 0x000fe20000000000 */
[----:B------:R-:W-:Y:S01]  /*2580*/  IMAD.HI.U32 R6, R9, R5, RZ ;  /* 0x0000000509067227 */ /* 0x000fe200078e00ff */
[----:B------:R-:W-:-:S03]  /*2590*/  LOP3.LUT R30, R18, 0xdc, RZ, 0xfc, !PT ;  /* 0x000000dc121e7812 */ /* 0x000fc600078efcff */
[--C-:B------:R-:W-:Y:S01]  /*25a0*/  @!P0 IMAD.IADD R39, R39, 0x1, -R3.reuse ;  /* 0x0000000127278824 */ /* 0x100fe200078e0a03 */
[----:B------:R-:W-:Y:S01]  /*25b0*/  ISETP.GT.U32.AND P0, PT, R3, R20, PT ;  /* 0x000000140300720c */ /* 0x000fe20003f04070 */
[----:B------:R-:W-:Y:S01]  /*25c0*/  IMAD.MOV R6, RZ, RZ, -R6 ;  /* 0x000000ffff067224 */ /* 0x000fe200078e0a06 */
[C---:B------:R-:W-:Y:S01]  /*25d0*/  LOP3.LUT R28, R18.reuse, 0xe0, RZ, 0xfc, !PT ;  /* 0x000000e0121c7812 */ /* 0x040fe200078efcff */
[----:B------:R-:W-:Y:S01]  /*25e0*/  IMAD.HI.U32 R13, R9, R4, RZ ;  /* 0x00000004090d7227 */ /* 0x000fe200078e00ff */
[----:B------:R-:W-:Y:S01]  /*25f0*/  LOP3.LUT R24, R18, 0xec, RZ, 0xfc, !PT ;  /* 0x000000ec12187812 */ /* 0x000fe200078efcff */
[----:B------:R-:W-:Y:S01]  /*2600*/  STL [R1+0x30c], R0 ;  /* 0x00030c0001007387 */ /* 0x000fe20000100800 */
[----:B------:R-:W-:Y:S01]  /*2610*/  IABS R8, R30 ;  /* 0x0000001e00087213 */ /* 0x000fe20000000000 */
[--C-:B------:R-:W-:Y:S01]  /*2620*/  @!P1 IMAD.IADD R32, R32, 0x1, -R3.reuse ;  /* 0x0000000120209824 */ /* 0x100fe200078e0a03 */
[----:B------:R-:W-:Y:S01]  /*2630*/  IABS R7, R28 ;  /* 0x0000001c00077213 */ /* 0x000fe20000000000 */
[----:B------:R-:W-:Y:S01]  /*2640*/  @!P2 IMAD.IADD R29, R29, 0x1, -R3 ;  /* 0x000000011d1da824 */ /* 0x000fe200078e0a03 */
[----:B------:R-:W-:Y:S01]  /*2650*/  STL [R1+0x308], R125 ;  /* 0x0003087d01007387 */ /* 0x000fe20000100800 */
[C---:B------:R-:W-:Y:S01]  /*2660*/  IMAD R5, R3.reuse, R6, R5 ;  /* 0x0000000603057224 */ /* 0x040fe200078e0205 */
[----:B------:R-:W-:Y:S01]  /*2670*/  IABS R6, R24 ;  /* 0x0000001800067213 */ /* 0x000fe20000000000 */
[----:B------:R-:W-:Y:S01]  /*2680*/  IMAD.MOV R13, RZ, RZ, -R13 ;  /* 0x000000ffff0d7224 */ /* 0x000fe200078e0a0d */
[----:B------:R-:W-:Y:S01]  /*2690*/  STL [R1+0x304], R124 ;  /* 0x0003047c01007387 */ /* 0x000fe20000100800 */
[--C-:B------:R-:W-:Y:S01]  /*26a0*/  @!P6 IMAD.IADD R40, R40, 0x1, -R3.reuse ;  /* 0x000000012828e824 */ /* 0x100fe200078e0a03 */
[C---:B------:R-:W-:Y:S01]  /*26b0*/  ISETP.GT.U32.AND P6, PT, R3.reuse, R35, PT ;  /* 0x000000230300720c */ /* 0x040fe20003fc4070 */
[--C-:B------:R-:W-:Y:S01]  /*26c0*/  @!P4 IMAD.IADD R38, R38, 0x1, -R3.reuse ;  /* 0x000000012626c824 */ /* 0x100fe200078e0a03 */
[----:B------:R-:W-:Y:S01]  /*26d0*/  STL [R1+0x300], R123 ;  /* 0x0003007b01007387 */ /* 0x000fe20000100800 */
[--C-:B------:R-:W-:Y:S01]  /*26e0*/  @!P5 IMAD.IADD R26, R26, 0x1, -R3.reuse ;  /* 0x000000011a1ad824 */ /* 0x100fe200078e0a03 */
[----:B------:R-:W-:Y:S01]  /*26f0*/  ISETP.GT.U32.AND P1, PT, R3, R17, PT ;  /* 0x000000110300720c */ /* 0x000fe20003f24070 */
[----:B------:R-:W-:Y:S01]  /*2700*/  @!P3 IMAD.IADD R23, R23, 0x1, -R3 ;  /* 0x000000011717b824 */ /* 0x000fe200078e0a03 */
[----:B------:R-:W-:Y:S01]  /*2710*/  STL [R1+0x2fc], R122 ;  /* 0x0002fc7a01007387 */ /* 0x000fe20000100800 */
[----:B------:R-:W-:Y:S01]  /*2720*/  ISETP.GT.U32.AND P4, PT, R3, R32, PT ;  /* 0x000000200300720c */ /* 0x000fe20003f84070 */
[----:B------:R-:W-:Y:S01]  /*2730*/  IMAD.HI.U32 R16, R9, R8, RZ ;  /* 0x0000000809107227 */ /* 0x000fe200078e00ff */
[C---:B------:R-:W-:Y:S01]  /*2740*/  ISETP.GT.U32.AND P2, PT, R3.reuse, R29, PT ;  /* 0x0000001d0300720c */ /* 0x040fe20003f44070 */
[----:B------:R-:W-:Y:S01]  /*2750*/  STL [R1+0x2f8], R121 ;  /* 0x0002f87901007387 */ /* 0x000fe20000100800 */
[----:B------:R-:W-:Y:S01]  /*2760*/  ISETP.GT.U32.AND P5, PT, R3, R14, PT ;  /* 0x0000000e0300720c */ /* 0x000fe20003fa4070 */
[----:B------:R-:W-:Y:S01]  /*2770*/  IMAD.HI.U32 R15, R9, R7, RZ ;  /* 0x00000007090f7227 */ /* 0x000fe200078e00ff */
[C---:B------:R-:W-:Y:S01]  /*2780*/  ISETP.GT.U32.AND P3, PT, R3.reuse, R11, PT ;  /* 0x0000000b0300720c */ /* 0x040fe20003f64070 */
[----:B------:R-:W-:Y:S01]  /*2790*/  STL [R1+0x2c4], R120 ;  /* 0x0002c47801007387 */ /* 0x000fe20000100800 */
[----:B------:R-:W-:Y:S01]  /*27a0*/  LOP3.LUT R22, R18, 0xf0, RZ, 0xfc, !PT ;  /* 0x000000f012167812 */ /* 0x000fe200078efcff */
[----:B------:R-:W-:-:S02]  /*27b0*/  IMAD R4, R3, R13, R4 ;  /* 0x0000000d03047224 */ /* 0x000fc400078e0204 */
[----:B------:R-:W-:Y:S01]  /*27c0*/  IMAD.HI.U32 R13, R9, R6, RZ ;  /* 0x00000006090d7227 */ /* 0x000fe200078e00ff */
[----:B------:R-:W-:Y:S01]  /*27d0*/  STL [R1+0x2c0], R119 ;  /* 0x0002c07701007387 */ /* 0x000fe20000100800 */
[----:B------:R-:W-:Y:S02]  /*27e0*/  IABS R68, R22 ;  /* 0x0000001600447213 */ /* 0x000fe40000000000 */
[----:B------:R-:W-:Y:S01]  /*27f0*/  @!P0 IMAD.IADD R20, R20, 0x1, -R3 ;  /* 0x0000000114148824 */ /* 0x000fe200078e0a03 */
[----:B------:R-:W-:Y:S01]  /*2800*/  STL [R1+0x2bc], R118 ;  /* 0x0002bc7601007387 */ /* 0x000fe20000100800 */
[----:B------:R-:W-:Y:S01]  /*2810*/  IMAD.MOV R16, RZ, RZ, -R16 ;  /* 0x000000ffff107224 */ /* 0x000fe200078e0a10 */
[----:B------:R-:W-:Y:S01]  /*2820*/  ISETP.GT.U32.AND P0, PT, R3, R23, PT ;  /* 0x000000170300720c */ /* 0x000fe20003f04070 */
[----:B------:R-:W-:Y:S01]  /*2830*/  IMAD.MOV R15, RZ, RZ, -R15 ;  /* 0x000000ffff0f7224 */ /* 0x000fe200078e0a0f */
[----:B------:R-:W-:Y:S01]  /*2840*/  STL [R1+0x2b8], R117 ;  /* 0x0002b87501007387 */ /* 0x000fe20000100800 */
[----:B------:R-:W-:-:S03]  /*2850*/  IMAD.MOV R13, RZ, RZ, -R13 ;  /* 0x000000ffff0d7224 */ /* 0x000fc600078e0a0d */
[----:B------:R1:W-:Y:S01]  /*2860*/  STL [R1+0x2b4], R107 ;  /* 0x0002b46b01007387 */ /* 0x0003e20000100800 */
[----:B------:R-:W-:-:S03]  /*2870*/  IMAD R8, R3, R16, R8 ;  /* 0x0000001003087224 */ /* 0x000fc600078e0208 */
[----:B------:R-:W-:Y:S01]  /*2880*/  STL [R1+0x2b0], R116 ;  /* 0x0002b07401007387 */ /* 0x000fe20000100800 */
[----:B------:R-:W-:-:S03]  /*2890*/  IMAD R7, R3, R15, R7 ;  /* 0x0000000f03077224 */ /* 0x000fc600078e0207 */
[----:B------:R-:W-:Y:S01]  /*28a0*/  STL [R1+0x2ac], R115 ;  /* 0x0002ac7301007387 */ /* 0x000fe20000100800 */
[----:B------:R-:W-:Y:S01]  /*28b0*/  IMAD R6, R3, R13, R6 ;  /* 0x0000000d03067224 */ /* 0x000fe200078e0206 */
[----:B------:R-:W-:Y:S02]  /*28c0*/  LOP3.LUT R21, R18, 0xf4, RZ, 0xfc, !PT ;  /* 0x000000f412157812 */ /* 0x000fe400078efcff */
[----:B------:R3:W-:Y:S01]  /*28d0*/  STL [R1+0x2a8], R109 ;  /* 0x0002a86d01007387 */ /* 0x0007e20000100800 */
[----:B------:R-:W-:-:S03]  /*28e0*/  IMAD.HI.U32 R13, R9, R68, RZ ;  /* 0x00000044090d7227 */ /* 0x000fc600078e00ff */
[----:B------:R4:W-:Y:S01]  /*28f0*/  STL [R1+0x2a4], R111 ;  /* 0x0002a46f01007387 */ /* 0x0009e20000100800 */
[----:B------:R-:W-:-:S03]  /*2900*/  @!P6 IMAD.IADD R35, R35, 0x1, -R3 ;  /* 0x000000012323e824 */ /* 0x000fc600078e0a03 */
[----:B------:R-:W-:Y:S01]  /*2910*/  STL [R1+0x2a0], R114 ;  /* 0x0002a07201007387 */ /* 0x000fe20000100800 */
[--C-:B------:R-:W-:Y:S01]  /*2920*/  @!P1 IMAD.IADD R17, R17, 0x1, -R3.reuse ;  /* 0x0000000111119824 */ /* 0x100fe200078e0a03 */
[----:B------:R-:W-:Y:S01]  /*2930*/  ISETP.GT.U32.AND P6, PT, R3, R26, PT ;  /* 0x0000001a0300720c */ /* 0x000fe20003fc4070 */
[--C-:B------:R-:W-:Y:S01]  /*2940*/  @!P4 IMAD.IADD R32, R32, 0x1, -R3.reuse ;  /* 0x000000012020c824 */ /* 0x100fe200078e0a03 */
[----:B------:R1:W-:Y:S01]  /*2950*/  STL [R1+0x29c], R113 ;  /* 0x00029c7101007387 */ /* 0x0003e20000100800 */
[--C-:B------:R-:W-:Y:S01]  /*2960*/  @!P2 IMAD.IADD R29, R29, 0x1, -R3.reuse ;  /* 0x000000011d1da824 */ /* 0x100fe200078e0a03 */
[C---:B------:R-:W-:Y:S01]  /*2970*/  ISETP.GT.U32.AND P1, PT, R3.reuse, R20, PT ;  /* 0x000000140300720c */ /* 0x040fe20003f24070 */
[--C-:B------:R-:W-:Y:S01]  /*2980*/  @!P5 IMAD.IADD R14, R14, 0x1, -R3.reuse ;  /* 0x000000010e0ed824 */ /* 0x100fe200078e0a03 */
[----:B------:R-:W-:Y:S01]  /*2990*/  STL [R1+0x298], R112 ;  /* 0x0002987001007387 */ /* 0x000fe20000100800 */
[----:B------:R-:W-:Y:S01]  /*29a0*/  ISETP.GT.U32.AND P4, PT, R3, R8, PT ;  /* 0x000000080300720c */ /* 0x000fe20003f84070 */
[----:B------:R-:W-:Y:S01]  /*29b0*/  @!P3 IMAD.IADD R11, R11, 0x1, -R3 ;  /* 0x000000010b0bb824 */ /* 0x000fe200078e0a03 */
[----:B------:R-:W-:Y:S01]  /*29c0*/  ISETP.GT.U32.AND P2, PT, R3, R7, PT ;  /* 0x000000070300720c */ /* 0x000fe20003f44070 */
[----:B------:R-:W-:Y:S01]  /*29d0*/  STL [R1+0x294], R110 ;  /* 0x0002946e01007387 */ /* 0x000fe20000100800 */
[----:B------:R-:W-:Y:S01]  /*29e0*/  IMAD.MOV R13, RZ, RZ, -R13 ;  /* 0x000000ffff0d7224 */ /* 0x000fe200078e0a0d */
[----:B------:R-:W-:-:S02]  /*29f0*/  IABS R69, R21 ;  /* 0x0000001500457213 */ /* 0x000fc40000000000 */
[----:B------:R-:W-:Y:S01]  /*2a00*/  STL [R1+0x290], R108 ;  /* 0x0002906c01007387 */ /* 0x000fe20000100800 */
[----:B------:R-:W-:Y:S01]  /*2a10*/  ISETP.GT.U32.AND P3, PT, R3, R14, PT ;  /* 0x0000000e0300720c */ /* 0x000fe20003f64070 */
[----:B------:R-:W-:Y:S02]  /*2a20*/  @!P0 IMAD.IADD R23, R23, 0x1, -R3 ;  /* 0x0000000117178824 */ /* 0x000fe400078e0a03 */
[----:B------:R-:W-:Y:S01]  /*2a30*/  STL [R1+0x314], R106 ;  /* 0x0003146a01007387 */ /* 0x000fe20000100800 */
[C---:B------:R-:W-:Y:S01]  /*2a40*/  IMAD R68, R3.reuse, R13, R68 ;  /* 0x0000000d03447224 */ /* 0x040fe200078e0244 */
[C---:B------:R-:W-:Y:S02]  /*2a50*/  ISETP.GT.U32.AND P5, PT, R3.reuse, R17, PT ;  /* 0x000000110300720c */ /* 0x040fe40003fa4070 */
[----:B------:R-:W-:Y:S01]  /*2a60*/  STL [R1+0x38c], R105 ;  /* 0x00038c6901007387 */ /* 0x000fe20000100800 */
[----:B------:R-:W-:Y:S01]  /*2a70*/  ISETP.GT.U32.AND P0, PT, R3, R11, PT ;  /* 0x0000000b0300720c */ /* 0x000fe20003f04070 */
[----:B------:R-:W-:-:S02]  /*2a80*/  IMAD.HI.U32 R13, R9, R69, RZ ;  /* 0x00000045090d7227 */ /* 0x000fc400078e00ff */
[----:B------:R-:W-:Y:S04]  /*2a90*/  STL [R1+0x388], R104 ;  /* 0x0003886801007387 */ /* 0x000fe80000100800 */
[----:B------:R-:W-:Y:S04]  /*2aa0*/  STL [R1+0x384], R103 ;  /* 0x0003846701007387 */ /* 0x000fe80000100800 */
[----:B------:R-:W-:Y:S01]  /*2ab0*/  STL [R1+0x380], R102 ;  /* 0x0003806601007387 */ /* 0x000fe20000100800 */
[----:B------:R-:W-:-:S03]  /*2ac0*/  IMAD.MOV R13, RZ, RZ, -R13 ;  /* 0x000000ffff0d7224 */ /* 0x000fc600078e0a0d */
[----:B------:R-:W-:Y:S01]  /*2ad0*/  STL [R1+0x37c], R101 ;  /* 0x00037c6501007387 */ /* 0x000fe20000100800 */
[----:B------:R-:W-:-:S03]  /*2ae0*/  LOP3.LUT R18, R18, 0xf8, RZ, 0xfc, !PT ;  /* 0x000000f812127812 */ /* 0x000fc600078efcff */
[----:B------:R1:W-:Y:S04]  /*2af0*/  STL [R1+0x378], R91 ;  /* 0x0003785b01007387 */ /* 0x0003e80000100800 */
[----:B------:R-:W-:Y:S01]  /*2b00*/  STL [R1+0x374], R100 ;  /* 0x0003746401007387 */ /* 0x000fe20000100800 */
[----:B------:R-:W-:-:S03]  /*2b10*/  @!P6 IMAD.IADD R26, R26, 0x1, -R3 ;  /* 0x000000011a1ae824 */ /* 0x000fc600078e0a03 */
[----:B------:R-:W-:Y:S01]  /*2b20*/  STL [R1+0x370], R99 ;  /* 0x0003706301007387 */ /* 0x000fe20000100800 */
[----:B------:R-:W-:-:S03]  /*2b30*/  @!P1 IMAD.IADD R20, R20, 0x1, -R3 ;  /* 0x0000000114149824 */ /* 0x000fc600078e0a03 */
[----:B------:R1:W-:Y:S01]  /*2b40*/  STL [R1+0x36c], R90 ;  /* 0x00036c5a01007387 */ /* 0x0003e20000100800 */
[--C-:B------:R-:W-:Y:S01]  /*2b50*/  @!P4 IMAD.IADD R8, R8, 0x1, -R3.reuse ;  /* 0x000000010808c824 */ /* 0x100fe200078e0a03 */
[----:B------:R-:W-:Y:S01]  /*2b60*/  IABS R70, R18 ;  /* 0x0000001200467213 */ /* 0x000fe20000000000 */
[----:B------:R-:W-:Y:S01]  /*2b70*/  @!P2 IMAD.IADD R7, R7, 0x1, -R3 ;  /* 0x000000010707a824 */ /* 0x000fe200078e0a03 */
[----:B------:R-:W-:Y:S01]  /*2b80*/  STL [R1+0x368], R98 ;  /* 0x0003686201007387 */ /* 0x000fe20000100800 */
[C---:B------:R-:W-:Y:S01]  /*2b90*/  IMAD R69, R3.reuse, R13, R69 ;  /* 0x0000000d03457224 */ /* 0x040fe200078e0245 */
[C---:B------:R-:W-:Y:S02]  /*2ba0*/  ISETP.GT.U32.AND P6, PT, R3.reuse, R4, PT ;  /* 0x000000040300720c */ /* 0x040fe40003fc4070 */
[----:B------:R-:W-:Y:S01]  /*2bb0*/  STL [R1+0x364], R97 ;  /* 0x0003646101007387 */ /* 0x000fe20000100800 */
[C---:B------:R-:W-:Y:S02]  /*2bc0*/  ISETP.GT.U32.AND P1, PT, R3.reuse, R5, PT ;  /* 0x000000050300720c */ /* 0x040fe40003f24070 */
[----:B------:R-:W-:Y:S01]  /*2bd0*/  ISETP.GT.U32.AND P4, PT, R3, R6, PT ;  /* 0x000000060300720c */ /* 0x000fe20003f84070 */
[----:B------:R-:W-:Y:S01]  /*2be0*/  STL [R1+0x360], R96 ;  /* 0x0003606001007387 */ /* 0x000fe20000100800 */
[----:B------:R-:W-:-:S03]  /*2bf0*/  @!P3 IMAD.IADD R14, R14, 0x1, -R3 ;  /* 0x000000010e0eb824 */ /* 0x000fc600078e0a03 */
[----:B------:R-:W-:Y:S01]  /*2c00*/  STL [R1+0x35c], R95 ;  /* 0x00035c5f01007387 */ /* 0x000fe20000100800 */
[--C-:B------:R-:W-:Y:S01]  /*2c10*/  @!P5 IMAD.IADD R17, R17, 0x1, -R3.reuse ;  /* 0x000000011111d824 */ /* 0x100fe200078e0a03 */
[C---:B------:R-:W-:Y:S02]  /*2c20*/  ISETP.GT.U32.AND P2, PT, R3.reuse, R7, PT ;  /* 0x000000070300720c */ /* 0x040fe40003f44070 */
[----:B------:R1:W-:Y:S01]  /*2c30*/  STL [R1+0x358], R37 ;  /* 0x0003582501007387 */ /* 0x0003e20000100800 */
[----:B------:R-:W-:Y:S01]  /*2c40*/  ISETP.GT.U32.AND P3, PT, R3, R68, PT ;  /* 0x000000440300720c */ /* 0x000fe20003f64070 */
[----:B------:R-:W-:Y:S02]  /*2c50*/  @!P0 IMAD.IADD R11, R11, 0x1, -R3 ;  /* 0x000000010b0b8824 */ /* 0x000fe400078e0a03 */
[----:B------:R-:W-:Y:S01]  /*2c60*/  STL [R1+0x354], R94 ;  /* 0x0003545e01007387 */ /* 0x000fe20000100800 */
[----:B------:R-:W-:Y:S01]  /*2c70*/  IMAD.HI.U32 R9, R9, R70, RZ ;  /* 0x0000004609097227 */ /* 0x000fe200078e00ff */
[----:B------:R-:W-:-:S02]  /*2c80*/  ISETP.GT.U32.AND P5, PT, R3, R8, PT ;  /* 0x000000080300720c */ /* 0x000fc40003fa4070 */
[----:B------:R-:W-:Y:S01]  /*2c90*/  STL [R1+0x350], R93 ;  /* 0x0003505d01007387 */ /* 0x000fe20000100800 */
[----:B------:R-:W-:-:S03]  /*2ca0*/  ISETP.GT.U32.AND P0, PT, R3, R69, PT ;  /* 0x000000450300720c */ /* 0x000fc60003f04070 */
[----:B------:R-:W-:Y:S01]  /*2cb0*/  STL [R1+0x34c], R36 ;  /* 0x00034c2401007387 */ /* 0x000fe20000100800 */
[----:B------:R-:W-:-:S03]  /*2cc0*/  IMAD.MOV R9, RZ, RZ, -R9 ;  /* 0x000000ffff097224 */ /* 0x000fc600078e0a09 */
[----:B------:R-:W-:Y:S04]  /*2cd0*/  STL [R1+0x348], R34 ;  /* 0x0003482201007387 */ /* 0x000fe80000100800 */
[----:B------:R-:W-:Y:S04]  /*2ce0*/  STL [R1+0x344], R92 ;  /* 0x0003445c01007387 */ /* 0x000fe80000100800 */
[----:B------:R-:W-:Y:S04]  /*2cf0*/  STL [R1+0x340], R33 ;  /* 0x0003402101007387 */ /* 0x000fe80000100800 */
[----:B------:R-:W-:Y:S01]  /*2d00*/  STL [R1+0x33c], R31 ;  /* 0x00033c1f01007387 */ /* 0x000fe20000100800 */
[----:B------:R-:W-:-:S03]  /*2d10*/  IMAD R70, R3, R9, R70 ;  /* 0x0000000903467224 */ /* 0x000fc600078e0246 */
[----:B------:R-:W-:Y:S01]  /*2d20*/  STL [R1+0x318], R19 ;  /* 0x0003181301007387 */ /* 0x000fe20000100800 */
[----:B------:R-:W-:-:S03]  /*2d30*/  @!P6 IMAD.IADD R4, R4, 0x1, -R3 ;  /* 0x000000010404e824 */ /* 0x000fc600078e0a03 */
[----:B------:R-:W-:Y:S01]  /*2d40*/  STL [R1+0x338], R30 ;  /* 0x0003381e01007387 */ /* 0x000fe20000100800 */
[--C-:B------:R-:W-:Y:S02]  /*2d50*/  @!P1 IMAD.IADD R5, R5, 0x1, -R3.reuse ;  /* 0x0000000105059824 */ /* 0x100fe400078e0a03 */
[--C-:B------:R-:W-:Y:S01]  /*2d60*/  @!P4 IMAD.IADD R6, R6, 0x1, -R3.reuse ;  /* 0x000000010606c824 */ /* 0x100fe200078e0a03 */
[----:B------:R-:W-:Y:S04]  /*2d70*/  STL [R1+0x334], R28 ;  /* 0x0003341c01007387 */ /* 0x000fe80000100800 */
[----:B------:R-:W-:Y:S01]  /*2d80*/  STL [R1+0x330], R27 ;  /* 0x0003301b01007387 */ /* 0x000fe20000100800 */
[----:B------:R-:W-:-:S03]  /*2d90*/  @!P2 IMAD.IADD R7, R7, 0x1, -R3 ;  /* 0x000000010707a824 */ /* 0x000fc600078e0a03 */
[----:B------:R-:W-:Y:S01]  /*2da0*/  STL [R1+0x32c], R25 ;  /* 0x00032c1901007387 */ /* 0x000fe20000100800 */
[----:B------:R-:W-:-:S03]  /*2db0*/  @!P3 IMAD.IADD R68, R68, 0x1, -R3 ;  /* 0x000000014444b824 */ /* 0x000fc600078e0a03 */
[----:B------:R-:W-:Y:S01]  /*2dc0*/  STL [R1+0x328], R24 ;  /* 0x0003281801007387 */ /* 0x000fe20000100800 */
[C---:B------:R-:W-:Y:S01]  /*2dd0*/  ISETP.GT.U32.AND P1, PT, R3.reuse, R70, PT ;  /* 0x000000460300720c */ /* 0x040fe20003f24070 */
[--C-:B------:R-:W-:Y:S02]  /*2de0*/  @!P5 IMAD.IADD R8, R8, 0x1, -R3.reuse ;  /* 0x000000010808d824 */ /* 0x100fe400078e0a03 */
[----:B------:R-:W-:Y:S01]  /*2df0*/  STL [R1+0x324], R22 ;  /* 0x0003241601007387 */ /* 0x000fe20000100800 */
[----:B------:R-:W-:Y:S01]  /*2e00*/  ISETP.GT.U32.AND P4, PT, R3, R4, PT ;  /* 0x000000040300720c */ /* 0x000fe20003f84070 */
[----:B------:R-:W-:Y:S01]  /*2e10*/  @!P0 IMAD.IADD R69, R69, 0x1, -R3 ;  /* 0x0000000145458824 */ /* 0x000fe200078e0a03 */
[C---:B------:R-:W-:Y:S01]  /*2e20*/  ISETP.GT.U32.AND P2, PT, R3.reuse, R5, PT ;  /* 0x000000050300720c */ /* 0x040fe20003f44070 */
[----:B------:R-:W-:Y:S01]  /*2e30*/  STL [R1+0x320], R21 ;  /* 0x0003201501007387 */ /* 0x000fe20000100800 */
[----:B------:R-:W-:-:S03]  /*2e40*/  ISETP.GT.U32.AND P3, PT, R3, R6, PT ;  /* 0x000000060300720c */ /* 0x000fc60003f64070 */
[----:B------:R-:W-:Y:S04]  /*2e50*/  STL [R1+0x31c], R18 ;  /* 0x00031c1201007387 */ /* 0x000fe80000100800 */
[----:B------:R-:W2:Y:S01]  /*2e60*/  LDL R3, [R1+0x230] ;  /* 0x0002300001037983 */ /* 0x000ea20000100800 */
[----:B------:R-:W-:-:S03]  /*2e70*/  IMAD.MOV.U32 R13, RZ, RZ, 0x7f ;  /* 0x0000007fff0d7424 */ /* 0x000fc600078e00ff */
[----:B------:R-:W3:Y:S02]  /*2e80*/  LDL R9, [R1+0x2e8] ;  /* 0x0002e80001097983 */ /* 0x000ee40000100800 */
[----:B------:R-:W-:Y:S02]  /*2e90*/  IADD3 R10, R13, c[0x0][0x180], RZ ;  /* 0x000060000d0a7a10 */ /* 0x000fe40007ffe0ff */
[----:B------:R-:W3:Y:S02]  /*2ea0*/  LDL R12, [R1+0x2d4] ;  /* 0x0002d400010c7983 */ /* 0x000ee40000100800 */
[----:B------:R-:W-:Y:S02]  /*2eb0*/  ISETP.GT.AND P6, PT, R10, 0x7f, PT ;  /* 0x0000007f0a00780c */ /* 0x000fe40003fc4270 */
[----:B------:R-:W3:Y:S02]  /*2ec0*/  LDL R10, [R1+0x2d8] ;  /* 0x0002d800010a7983 */ /* 0x000ee40000100800 */
[----:B------:R-:W-:-:S02]  /*2ed0*/  SEL R15, RZ, 0x4, !P6 ;  /* 0x00000004ff0f7807 */ /* 0x000fc40007000000 */
[----:B------:R-:W3:Y:S04]  /*2ee0*/  LDL R16, [R1+0x2f4] ;  /* 0x0002f40001107983 */ /* 0x000ee80000100800 */
[----:B------:R-:W-:Y:S01]  /*2ef0*/  STL [R1+0x22c], R15 ;  /* 0x00022c0f01007387 */ /* 0x000fe20000100800 */
[----:B--2---:R-:W-:Y:S02]  /*2f00*/  ISETP.GE.AND P0, PT, R3, RZ, PT ;  /* 0x000000ff0300720c */ /* 0x004fe40003f06270 */
[----:B------:R-:W-:-:S05]  /*2f10*/  IABS R3, c[0x0][0x17c] ;  /* 0x00005f0000037a13 */ /* 0x000fca0000000000 */
[--C-:B------:R-:W-:Y:S02]  /*2f20*/  @!P1 IMAD.IADD R70, R70, 0x1, -R3.reuse ;  /* 0x0000000146469824 */ /* 0x100fe400078e0a03 */
[----:B------:R-:W-:Y:S02]  /*2f30*/  @!P4 IMAD.IADD R4, R4, 0x1, -R3 ;  /* 0x000000010404c824 */ /* 0x000fe400078e0a03 */
[----:B------:R-:W2:Y:S02]  /*2f40*/  LDL R3, [R1+0x2e4] ;  /* 0x0002e40001037983 */ /* 0x000ea40000100800 */
[----:B--2---:R-:W-:Y:S02]  /*2f50*/  ISETP.GE.AND P4, PT, R3, RZ, PT ;  /* 0x000000ff0300720c */ /* 0x004fe40003f86270 */
[----:B------:R-:W-:-:S05]  /*2f60*/  IABS R3, c[0x0][0x17c] ;  /* 0x00005f0000037a13 */ /* 0x000fca0000000000 */
[----:B------:R-:W-:Y:S02]  /*2f70*/  @!P2 IMAD.IADD R5, R5, 0x1, -R3 ;  /* 0x000000010505a824 */ /* 0x000fe400078e0a03 */
[----:B------:R-:W2:Y:S01]  /*2f80*/  LDL R3, [R1+0x2e0] ;  /* 0x0002e00001037983 */ /* 0x000ea20000100800 */
[----:B---3--:R-:W-:Y:S01]  /*2f90*/  ISETP.GE.AND P1, PT, R9, RZ, PT ;  /* 0x000000ff0900720c */ /* 0x008fe20003f26270 */
[----:B------:R-:W-:Y:S01]  /*2fa0*/  @!P0 IMAD.MOV R88, RZ, RZ, -R88 ;  /* 0x000000ffff588224 */ /* 0x000fe200078e0a58 */
[----:B------:R-:W-:-:S11]  /*2fb0*/  ISETP.GE.AND P0, PT, R10, RZ, PT ;  /* 0x000000ff0a00720c */ /* 0x000fd60003f06270 */
[----:B------:R-:W-:Y:S01]  /*2fc0*/  @!P1 IMAD.MOV R87, RZ, RZ, -R87 ;  /* 0x000000ffff579224 */ /* 0x000fe200078e0a57 */
[----:B------:R-:W-:Y:S02]  /*2fd0*/  ISETP.GE.AND P1, PT, R12, RZ, PT ;  /* 0x000000ff0c00720c */ /* 0x000fe40003f26270 */
[----:B--2---:R-:W-:Y:S02]  /*2fe0*/  ISETP.GE.AND P2, PT, R3, RZ, PT ;  /* 0x000000ff0300720c */ /* 0x004fe40003f46270 */
[----:B------:R-:W-:-:S05]  /*2ff0*/  IABS R3, c[0x0][0x17c] ;  /* 0x00005f0000037a13 */ /* 0x000fca0000000000 */
[----:B------:R-:W-:Y:S01]  /*3000*/  @!P3 IMAD.IADD R6, R6, 0x1, -R3 ;  /* 0x000000010606b824 */ /* 0x000fe200078e0a03 */
[----:B------:R-:W-:Y:S01]  /*3010*/  ISETP.GE.AND P3, PT, R89, RZ, PT ;  /* 0x000000ff5900720c */ /* 0x000fe20003f66270 */
[----:B------:R-:W2:Y:S04]  /*3020*/  LDL R3, [R1+0x2cc] ;  /* 0x0002cc0001037983 */ /* 0x000ea80000100800 */
[----:B------:R-:W3:Y:S04]  /*3030*/  LDL.LU R89, [R1+0x510] ;  /* 0x0005100001597983 */ /* 0x000ee80000300800 */
[----:B------:R-:W2:Y:S04]  /*3040*/  LDL.LU R10, [R1+0x50c] ;  /* 0x00050c00010a7983 */ /* 0x000ea80000300800 */
[----:B------:R-:W2:Y:S01]  /*3050*/  LDL.LU R12, [R1+0x508] ;  /* 0x00050800010c7983 */ /* 0x000ea20000300800 */
[----:B------:R-:W-:-:S02]  /*3060*/  @!P4 IMAD.MOV R86, RZ, RZ, -R86 ;  /* 0x000000ffff56c224 */ /* 0x000fc400078e0a56 */
[----:B------:R-:W-:Y:S02]  /*3070*/  @!P0 IMAD.MOV R83, RZ, RZ, -R83 ;  /* 0x000000ffff538224 */ /* 0x000fe400078e0a53 */
[----:B------:R-:W-:Y:S02]  /*3080*/  @!P2 IMAD.MOV R85, RZ, RZ, -R85 ;  /* 0x000000ffff55a224 */ /* 0x000fe400078e0a55 */
[----:B------:R-:W-:Y:S01]  /*3090*/  @!P3 IMAD.MOV R84, RZ, RZ, -R84 ;  /* 0x000000ffff54b224 */ /* 0x000fe200078e0a54 */
[----:B------:R-:W-:Y:S01]  /*30a0*/  ISETP.GE.AND P3, PT, R16, RZ, PT ;  /* 0x000000ff1000720c */ /* 0x000fe20003f66270 */
[----:B------:R-:W-:-:S12]  /*30b0*/  @!P1 IMAD.MOV R82, RZ, RZ, -R82 ;  /* 0x000000ffff529224 */ /* 0x000fd800078e0a52 */
[----:B------:R-:W-:Y:S01]  /*30c0*/  @!P3 IMAD.MOV R79, RZ, RZ, -R79 ;  /* 0x000000ffff4fb224 */ /* 0x000fe200078e0a4f */
[----:B------:R-:W-:-:S13]  /*30d0*/  ISETP.GE.AND P3, PT, R125, RZ, PT ;  /* 0x000000ff7d00720c */ /* 0x000fda0003f66270 */
[----:B------:R-:W-:Y:S01]  /*30e0*/  @!P3 IMAD.MOV R73, RZ, RZ, -R73 ;  /* 0x000000ffff49b224 */ /* 0x000fe200078e0a49 */
[----:B------:R-:W-:-:S13]  /*30f0*/  ISETP.GE.AND P3, PT, R122, RZ, PT ;  /* 0x000000ff7a00720c */ /* 0x000fda0003f66270 */
[----:B------:R-:W-:Y:S01]  /*3100*/  @!P3 IMAD.MOV R66, RZ, RZ, -R66 ;  /* 0x000000ffff42b224 */ /* 0x000fe200078e0a42 */
[----:B------:R-:W-:-:S13]  /*3110*/  ISETP.GE.AND P3, PT, R118, RZ, PT ;  /* 0x000000ff7600720c */ /* 0x000fda0003f66270 */
[----:B------:R-:W-:Y:S01]  /*3120*/  @!P3 IMAD.MOV R62, RZ, RZ, -R62 ;  /* 0x000000ffff3eb224 */ /* 0x000fe200078e0a3e */
[----:B------:R-:W-:Y:S02]  /*3130*/  ISETP.GE.AND P3, PT, R115, RZ, PT ;  /* 0x000000ff7300720c */ /* 0x000fe40003f66270 */
[----:B--2---:R-:W-:Y:S02]  /*3140*/  ISETP.GE.AND P4, PT, R12, RZ, PT ;  /* 0x000000ff0c00720c */ /* 0x004fe40003f86270 */
[----:B------:R-:W2:Y:S01]  /*3150*/  LDL.LU R12, [R1+0x504] ;  /* 0x00050400010c7983 */ /* 0x000ea20000300800 */
[----:B------:R-:W-:-:S03]  /*3160*/  ISETP.GE.AND P0, PT, R10, RZ, PT ;  /* 0x000000ff0a00720c */ /* 0x000fc60003f06270 */
[----:B------:R-:W2:Y:S01]  /*3170*/  LDL.LU R10, [R1+0x500] ;  /* 0x00050000010a7983 */ /* 0x000ea20000300800 */
[----:B------:R-:W-:-:S06]  /*3180*/  ISETP.GE.AND P2, PT, R3, RZ, PT ;  /* 0x000000ff0300720c */ /* 0x000fcc0003f46270 */
[----:B------:R-:W-:Y:S01]  /*3190*/  @!P4 IMAD.MOV R81, RZ, RZ, -R81 ;  /* 0x000000ffff51c224 */ /* 0x000fe200078e0a51 */
[----:B------:R-:W-:-:S06]  /*31a0*/  ISETP.GE.AND P4, PT, R49, RZ, PT ;  /* 0x000000ff3100720c */ /* 0x000fcc0003f86270 */
[----:B------:R-:W-:Y:S01]  /*31b0*/  @!P2 IMAD.MOV R80, RZ, RZ, -R80 ;  /* 0x000000ffff50a224 */ /* 0x000fe200078e0a50 */
[----:B------:R-:W-:Y:S02]  /*31c0*/  ISETP.GE.AND P2, PT, R0, RZ, PT ;  /* 0x000000ff0000720c */ /* 0x000fe40003f46270 */
[----:B---3--:R-:W-:Y:S02]  /*31d0*/  ISETP.GE.AND P1, PT, R89, RZ, PT ;  /* 0x000000ff5900720c */ /* 0x008fe40003f26270 */
[----:B------:R-:W-:Y:S02]  /*31e0*/  IABS R3, c[0x0][0x17c] ;  /* 0x00005f0000037a13 */ /* 0x000fe40000000000 */
[----:B------:R-:W-:Y:S02]  /*31f0*/  @!P4 IMAD.MOV R76, RZ, RZ, -R76 ;  /* 0x000000ffff4cc224 */ /* 0x000fe400078e0a4c */
[----:B------:R-:W-:-:S05]  /*3200*/  ISETP.GT.U32.AND P4, PT, R3, R69, PT ;  /* 0x000000450300720c */ /* 0x000fca0003f84070 */
[----:B------:R-:W-:Y:S01]  /*3210*/  @!P2 IMAD.MOV R75, RZ, RZ, -R75 ;  /* 0x000000ffff4ba224 */ /* 0x000fe200078e0a4b */
[C---:B------:R-:W-:Y:S01]  /*3220*/  ISETP.GT.U32.AND P2, PT, R3.reuse, R70, PT ;  /* 0x000000460300720c */ /* 0x040fe20003f44070 */
[----:B------:R-:W-:Y:S01]  /*3230*/  @!P1 IMAD.MOV R77, RZ, RZ, -R77 ;  /* 0x000000ffff4d9224 */ /* 0x000fe200078e0a4d */
[----:B------:R-:W-:-:S05]  /*3240*/  ISETP.GT.U32.AND P1, PT, R3, R68, PT ;  /* 0x000000440300720c */ /* 0x000fca0003f24070 */
[----:B------:R-:W-:Y:S01]  /*3250*/  @!P4 IMAD.IADD R69, R69, 0x1, -R3 ;  /* 0x000000014545c824 */ /* 0x000fe200078e0a03 */
[----:B------:R-:W-:-:S05]  /*3260*/  ISETP.GE.AND P4, PT, R120, RZ, PT ;  /* 0x000000ff7800720c */ /* 0x000fca0003f86270 */
[--C-:B------:R-:W-:Y:S01]  /*3270*/  @!P2 IMAD.IADD R70, R70, 0x1, -R3.reuse ;  /* 0x000000014646a824 */ /* 0x100fe200078e0a03 */
[----:B------:R-:W-:Y:S01]  /*3280*/  ISETP.GE.AND P2, PT, R119, RZ, PT ;  /* 0x000000ff7700720c */ /* 0x000fe20003f46270 */
[----:B------:R-:W-:Y:S01]  /*3290*/  @!P1 IMAD.IADD R68, R68, 0x1, -R3 ;  /* 0x0000000144449824 */ /* 0x000fe200078e0a03 */
[----:B------:R-:W-:-:S05]  /*32a0*/  ISETP.GE.AND P1, PT, R121, RZ, PT ;  /* 0x000000ff7900720c */ /* 0x000fca0003f26270 */
[----:B------:R-:W-:Y:S01]  /*32b0*/  @!P4 IMAD.MOV R64, RZ, RZ, -R64 ;  /* 0x000000ffff40c224 */ /* 0x000fe200078e0a40 */
[----:B------:R-:W-:-:S05]  /*32c0*/  ISETP.GE.AND P4, PT, R107, RZ, PT ;  /* 0x000000ff6b00720c */ /* 0x000fca0003f86270 */
[----:B------:R-:W-:Y:S01]  /*32d0*/  @!P2 IMAD.MOV R63, RZ, RZ, -R63 ;  /* 0x000000ffff3fa224 */ /* 0x000fe200078e0a3f */
[----:B------:R-:W-:Y:S01]  /*32e0*/  ISETP.GE.AND P2, PT, R116, RZ, PT ;  /* 0x000000ff7400720c */ /* 0x000fe20003f46270 */
[----:B------:R-:W-:Y:S01]  /*32f0*/  @!P1 IMAD.MOV R65, RZ, RZ, -R65 ;  /* 0x000000ffff419224 */ /* 0x000fe200078e0a41 */
[----:B------:R-:W-:Y:S01]  /*3300*/  ISETP.GE.AND P1, PT, R117, RZ, PT ;  /* 0x000000ff7500720c */ /* 0x000fe20003f26270 */
[----:B------:R-:W-:Y:S01]  /*3310*/  @!P3 IMAD.MOV R58, RZ, RZ, -R58 ;  /* 0x000000ffff3ab224 */ /* 0x000fe200078e0a3a */
[----:B------:R-:W-:-:S03]  /*3320*/  ISETP.GE.AND P3, PT, R113, RZ, PT ;  /* 0x000000ff7100720c */ /* 0x000fc60003f66270 */
        /* <DEDUP_REMOVED lines=28> */
[----:B------:R-:W3:Y:S01]  /*34f0*/  S2R R13, SR_TID.X ;  /* 0x00000000000d7919 */ /* 0x000ee20000002100 */
[----:B------:R-:W-:Y:S01]  /*3500*/  @!P1 IMAD.MOV R48, RZ, RZ, -R48 ;  /* 0x000000ffff309224 */ /* 0x000fe200078e0a30 */
[----:B------:R-:W-:Y:S01]  /*3510*/  ISETP.GE.AND P1, PT, R101, RZ, PT ;  /* 0x000000ff6500720c */ /* 0x000fe20003f26270 */
[----:B------:R-:W-:Y:S01]  /*3520*/  @!P3 IMAD.MOV R41, RZ, RZ, -R41 ;  /* 0x000000ffff29b224 */ /* 0x000fe200078e0a29 */
[----:B------:R-:W-:Y:S01]  /*3530*/  ISETP.GE.AND P3, PT, R96, RZ, PT ;  /* 0x000000ff6000720c */ /* 0x000fe20003f66270 */
[----:B------:R-:W-:Y:S02]  /*3540*/  @!P0 IMAD.MOV R78, RZ, RZ, -R78 ;  /* 0x000000ffff4e8224 */ /* 0x000fe400078e0a4e */
[----:B------:R-:W-:Y:S01]  /*3550*/  @!P4 IMAD.MOV R43, RZ, RZ, -R43 ;  /* 0x000000ffff2bc224 */ /* 0x000fe200078e0a2b */
[----:B------:R-:W-:-:S02]  /*3560*/  ISETP.GE.AND P4, PT, R98, RZ, PT ;  /* 0x000000ff6200720c */ /* 0x000fc40003f86270 */
[----:B------:R-:W-:Y:S02]  /*3570*/  ISETP.GE.AND P0, PT, R124, RZ, PT ;  /* 0x000000ff7c00720c */ /* 0x000fe40003f06270 */
[----:B------:R-:W-:Y:S01]  /*3580*/  @!P2 IMAD.MOV R42, RZ, RZ, -R42 ;  /* 0x000000ffff2aa224 */ /* 0x000fe200078e0a2a */
[----:B------:R-:W-:Y:S02]  /*3590*/  ISETP.GE.AND P2, PT, R97, RZ, PT ;  /* 0x000000ff6100720c */ /* 0x000fe40003f46270 */
[----:B------:R-:W-:Y:S01]  /*35a0*/  @!P1 IMAD.MOV R44, RZ, RZ, -R44 ;  /* 0x000000ffff2c9224 */ /* 0x000fe200078e0a2c */
[----:B------:R-:W-:Y:S02]  /*35b0*/  ISETP.GE.AND P1, PT, R90, RZ, PT ;  /* 0x000000ff5a00720c */ /* 0x000fe40003f26270 */
[----:B------:R-:W-:Y:S01]  /*35c0*/  ISETP.GE.AND P5, PT, R74, c[0x0][0x180], PT ;  /* 0x000060004a007a0c */ /* 0x000fe20003fa6270 */
[----:B------:R-:W-:-:S03]  /*35d0*/  @!P3 IMAD.MOV R38, RZ, RZ, -R38 ;  /* 0x000000ffff26b224 */ /* 0x000fc600078e0a26 */
[----:B------:R-:W-:Y:S01]  /*35e0*/  SEL R9, R15, RZ, !P5 ;  /* 0x000000ff0f097207 */ /* 0x000fe20006800000 */
[----:B------:R-:W-:Y:S01]  /*35f0*/  @!P4 IMAD.MOV R2, RZ, RZ, -R2 ;  /* 0x000000ffff02c224 */ /* 0x000fe200078e0a02 */
[----:B---3--:R-:W-:Y:S01]  /*3600*/  LOP3.LUT R13, R13, 0x7f, RZ, 0xc0, !PT ;  /* 0x0000007f0d0d7812 */ /* 0x008fe200078ec0ff */
[----:B------:R-:W-:Y:S01]  /*3610*/  @!P0 IMAD.MOV R72, RZ, RZ, -R72 ;  /* 0x000000ffff488224 */ /* 0x000fe200078e0a48 */
[----:B------:R-:W-:Y:S01]  /*3620*/  ISETP.GE.AND P4, PT, R37, RZ, PT ;  /* 0x000000ff2500720c */ /* 0x000fe20003f86270 */
[----:B------:R-:W-:Y:S01]  /*3630*/  @!P2 IMAD.MOV R39, RZ, RZ, -R39 ;  /* 0x000000ffff27a224 */ /* 0x000fe200078e0a27 */
[----:B------:R-:W-:Y:S02]  /*3640*/  ISETP.GE.AND P2, PT, R94, RZ, PT ;  /* 0x000000ff5e00720c */ /* 0x000fe40003f46270 */
[----:B------:R-:W-:Y:S01]  /*3650*/  ISETP.GE.AND P3, PT, R93, RZ, PT ;  /* 0x000000ff5d00720c */ /* 0x000fe20003f66270 */
[----:B-1----:R-:W-:Y:S01]  /*3660*/  IMAD R107, R74, c[0x0][0x188], RZ ;  /* 0x000062004a6b7a24 */ /* 0x002fe200078e02ff */
[----:B------:R-:W-:Y:S01]  /*3670*/  ISETP.NE.U32.AND P0, PT, R9, RZ, PT ;  /* 0x000000ff0900720c */ /* 0x000fe20003f05070 */
[----:B------:R-:W-:-:S02]  /*3680*/  IMAD.MOV.U32 R9, RZ, RZ, c[0x0][0x188] ;  /* 0x00006200ff097624 */ /* 0x000fc400078e00ff */
[----:B------:R-:W-:Y:S01]  /*3690*/  @!P1 IMAD.MOV R40, RZ, RZ, -R40 ;  /* 0x000000ffff289224 */ /* 0x000fe200078e0a28 */
[----:B------:R-:W-:Y:S01]  /*36a0*/  ISETP.GE.AND P1, PT, R95, RZ, PT ;  /* 0x000000ff5f00720c */ /* 0x000fe20003f26270 */
[----:B------:R-:W-:-:S04]  /*36b0*/  IMAD R109, R9, 0x4, R107 ;  /* 0x00000004096d7824 */ /* 0x000fc800078e026b */
[----:B----4-:R-:W-:Y:S02]  /*36c0*/  IMAD R111, R9, 0x4, R109 ;  /* 0x00000004096f7824 */ /* 0x010fe400078e026d */
[----:B------:R-:W-:Y:S01]  /*36d0*/  @!P4 IMAD.MOV R32, RZ, RZ, -R32 ;  /* 0x000000ffff20c224 */ /* 0x000fe200078e0a20 */
[----:B------:R-:W-:Y:S01]  /*36e0*/  ISETP.GE.AND P4, PT, R34, RZ, PT ;  /* 0x000000ff2200720c */ /* 0x000fe20003f86270 */
[----:B------:R-:W-:Y:S01]  /*36f0*/  @!P2 IMAD.MOV R29, RZ, RZ, -R29 ;  /* 0x000000ffff1da224 */ /* 0x000fe200078e0a1d */
[----:B------:R-:W-:Y:S01]  /*3700*/  ISETP.GE.AND P2, PT, R92, RZ, PT ;  /* 0x000000ff5c00720c */ /* 0x000fe20003f46270 */
[----:B------:R-:W-:Y:S01]  /*3710*/  @!P3 IMAD.MOV R26, RZ, RZ, -R26 ;  /* 0x000000ffff1ab224 */ /* 0x000fe200078e0a1a */
[----:B------:R-:W-:Y:S01]  /*3720*/  ISETP.GE.AND P3, PT, R33, RZ, PT ;  /* 0x000000ff2100720c */ /* 0x000fe20003f66270 */
[----:B------:R-:W-:Y:S01]  /*3730*/  IMAD R113, R9, 0x4, R111 ;  /* 0x0000000409717824 */ /* 0x000fe200078e026f */
[----:B------:R-:W-:Y:S01]  /*3740*/  IABS R0, c[0x0][0x178] ;  /* 0x00005e0000007a13 */ /* 0x000fe20000000000 */
[----:B------:R-:W-:-:S02]  /*3750*/  @!P1 IMAD.MOV R35, RZ, RZ, -R35 ;  /* 0x000000ffff239224 */ /* 0x000fc400078e0a23 */
[----:B------:R-:W-:Y:S01]  /*3760*/  IMAD R115, R9, 0x4, R113 ;  /* 0x0000000409737824 */ /* 0x000fe200078e0271 */
[----:B------:R-:W-:-:S03]  /*3770*/  ISETP.GE.AND P1, PT, R36, RZ, PT ;  /* 0x000000ff2400720c */ /* 0x000fc60003f26270 */
[----:B------:R-:W-:Y:S01]  /*3780*/  IMAD R117, R9, 0x4, R115 ;  /* 0x0000000409757824 */ /* 0x000fe200078e0273 */
[----:B------:R-:W-:Y:S01]  /*3790*/  ISETP.GE.AND P5, PT, R123, RZ, PT ;  /* 0x000000ff7b00720c */ /* 0x000fe20003fa6270 */
[----:B------:R-:W-:Y:S02]  /*37a0*/  @!P4 IMAD.MOV R20, RZ, RZ, -R20 ;  /* 0x000000ffff14c224 */ /* 0x000fe400078e0a14 */
[C---:B------:R-:W-:Y:S01]  /*37b0*/  IMAD R121, R9.reuse, 0x4, R117 ;  /* 0x0000000409797824 */ /* 0x040fe200078e0275 */
[----:B------:R-:W-:Y:S01]  /*37c0*/  ISETP.GE.AND P4, PT, R30, RZ, PT ;  /* 0x000000ff1e00720c */ /* 0x000fe20003f86270 */
[----:B------:R-:W-:Y:S01]  /*37d0*/  @!P2 IMAD.MOV R17, RZ, RZ, -R17 ;  /* 0x000000ffff11a224 */ /* 0x000fe200078e0a11 */
[----:B------:R-:W-:Y:S01]  /*37e0*/  ISETP.GE.AND P2, PT, R28, RZ, PT ;  /* 0x000000ff1c00720c */ /* 0x000fe20003f46270 */
[----:B------:R-:W-:Y:S02]  /*37f0*/  @!P3 IMAD.MOV R14, RZ, RZ, -R14 ;  /* 0x000000ffff0eb224 */ /* 0x000fe400078e0a0e */
[----:B------:R-:W-:-:S02]  /*3800*/  IMAD R119, R9, 0x4, R121 ;  /* 0x0000000409777824 */ /* 0x000fc400078e0279 */
[----:B------:R-:W-:Y:S01]  /*3810*/  @!P1 IMAD.MOV R23, RZ, RZ, -R23 ;  /* 0x000000ffff179224 */ /* 0x000fe200078e0a17 */
[----:B------:R-:W-:Y:S01]  /*3820*/  ISETP.GE.AND P1, PT, R31, RZ, PT ;  /* 0x000000ff1f00720c */ /* 0x000fe20003f26270 */
[----:B------:R-:W-:Y:S02]  /*3830*/  IMAD R91, R9, 0x4, R119 ;  /* 0x00000004095b7824 */ /* 0x000fe400078e0277 */
[----:B------:R-:W-:Y:S01]  /*3840*/  @!P5 IMAD.MOV R67, RZ, RZ, -R67 ;  /* 0x000000ffff43d224 */ /* 0x000fe200078e0a43 */
[----:B------:R-:W-:Y:S01]  /*3850*/  ISETP.GE.AND P5, PT, R27, RZ, PT ;  /* 0x000000ff1b00720c */ /* 0x000fe20003fa6270 */
[----:B------:R-:W-:Y:S02]  /*3860*/  IMAD R90, R9, 0x4, R91 ;  /* 0x00000004095a7824 */ /* 0x000fe400078e025b */
[----:B------:R-:W-:Y:S01]  /*3870*/  @!P4 IMAD.MOV R8, RZ, RZ, -R8 ;  /* 0x000000ffff08c224 */ /* 0x000fe200078e0a08 */
[----:B------:R-:W-:Y:S01]  /*3880*/  ISETP.GE.AND P4, PT, R24, RZ, PT ;  /* 0x000000ff1800720c */ /* 0x000fe20003f86270 */
[----:B------:R-:W-:Y:S01]  /*3890*/  @!P2 IMAD.MOV R7, RZ, RZ, -R7 ;  /* 0x000000ffff07a224 */ /* 0x000fe200078e0a07 */
[----:B------:R-:W-:Y:S01]  /*38a0*/  ISETP.GE.AND P2, PT, R25, RZ, PT ;  /* 0x000000ff1900720c */ /* 0x000fe20003f46270 */
[----:B------:R-:W-:-:S02]  /*38b0*/  IMAD R125, R9, 0x4, R90 ;  /* 0x00000004097d7824 */ /* 0x000fc400078e025a */
[----:B------:R-:W-:Y:S02]  /*38c0*/  @!P1 IMAD.MOV R11, RZ, RZ, -R11 ;  /* 0x000000ffff0b9224 */ /* 0x000fe400078e0a0b */
[----:B------:R-:W-:Y:S01]  /*38d0*/  IMAD R3, R9, 0x4, R125 ;  /* 0x0000000409037824 */ /* 0x000fe200078e027d */
[----:B------:R-:W-:Y:S01]  /*38e0*/  ISETP.GE.AND P1, PT, R13, c[0x0][0x180], PT ;  /* 0x000060000d007a0c */ /* 0x000fe20003f26270 */
[----:B------:R-:W-:Y:S02]  /*38f0*/  @!P5 IMAD.MOV R4, RZ, RZ, -R4 ;  /* 0x000000ffff04d224 */ /* 0x000fe400078e0a04 */
[----:B------:R-:W-:Y:S02]  /*3900*/  IMAD R37, R9, 0x4, R3 ;  /* 0x0000000409257824 */ /* 0x000fe400078e0203 */
[----:B------:R-:W-:Y:S02]  /*3910*/  @!P4 IMAD.MOV R6, RZ, RZ, -R6 ;  /* 0x000000ffff06c224 */ /* 0x000fe400078e0a06 */
[----:B------:R-:W-:Y:S01]  /*3920*/  @!P2 IMAD.MOV R5, RZ, RZ, -R5 ;  /* 0x000000ffff05a224 */ /* 0x000fe200078e0a05 */
[----:B------:R-:W-:Y:S01]  /*3930*/  ISETP.GE.AND P2, PT, R19, RZ, PT ;  /* 0x000000ff1300720c */ /* 0x000fe20003f46270 */
[----:B------:R-:W-:-:S12]  /*3940*/  IMAD.SHL.U32 R104, R109, 0x4, RZ ;  /* 0x000000046d687824 */ /* 0x000fd800078e00ff */
[----:B------:R-:W-:Y:S01]  /*3950*/  @!P2 IMAD.MOV R71, RZ, RZ, -R71 ;  /* 0x000000ffff47a224 */ /* 0x000fe200078e0a47 */
[----:B------:R-:W-:Y:S01]  /*3960*/  ISETP.NE.AND P2, PT, RZ, c[0x0][0x17c], PT ;  /* 0x00005f00ff007a0c */ /* 0x000fe20003f45270 */
[----:B--2---:R-:W-:-:S05]  /*3970*/  IMAD R89, R12, 0x80, R13 ;  /* 0x000000800c597824 */ /* 0x004fca00078e020d */
[----:B------:R-:W-:-:S05]  /*3980*/  IABS R49, R89 ;  /* 0x0000005900317213 */ /* 0x000fca0000000000 */
[----:B------:R-:W-:-:S04]  /*3990*/  IMAD.HI.U32 R10, R10, R49, RZ ;  /* 0x000000310a0a7227 */ /* 0x000fc800078e00ff */
[----:B------:R-:W-:-:S04]  /*39a0*/  IMAD.MOV R10, RZ, RZ, -R10 ;  /* 0x000000ffff0a7224 */ /* 0x000fc800078e0a0a */
[----:B------:R-:W-:-:S05]  /*39b0*/  IMAD R49, R0, R10, R49 ;  /* 0x0000000a00317224 */ /* 0x000fca00078e0231 */
[----:B------:R-:W-:Y:S01]  /*39c0*/  ISETP.GT.U32.AND P3, PT, R0, R49, PT ;  /* 0x000000310000720c */ /* 0x000fe20003f64070 */
[----:B------:R-:W-:Y:S04]  /*39d0*/  STL [R1+0x2ec], R89 ;  /* 0x0002ec5901007387 */ /* 0x000fe80000100800 */
[----:B------:R-:W-:Y:S04]  /*39e0*/  STL [R1+0x258], R111 ;  /* 0x0002586f01007387 */ /* 0x000fe80000100800 */
[----:B------:R-:W-:Y:S04]  /*39f0*/  STL [R1+0x23c], R113 ;  /* 0x00023c7101007387 */ /* 0x000fe80000100800 */
[----:B------:R-:W-:Y:S01]  /*3a00*/  @!P3 IMAD.IADD R49, R49, 0x1, -R0 ;  /* 0x000000013131b824 */ /* 0x000fe200078e0a00 */
[----:B------:R-:W-:Y:S01]  /*3a10*/  ISETP.GE.AND P3, PT, R22, RZ, PT ;  /* 0x000000ff1600720c */ /* 0x000fe20003f66270 */
[----:B------:R-:W-:Y:S04]  /*3a20*/  STL [R1+0x238], R115 ;  /* 0x0002387301007387 */ /* 0x000fe80000100800 */
[----:B------:R-:W-:Y:S01]  /*3a30*/  STL [R1+0x28c], R117 ;  /* 0x00028c7501007387 */ /* 0x000fe20000100800 */
[----:B------:R-:W-:-:S03]  /*3a40*/  LOP3.LUT R10, R74, 0x4, RZ, 0xfc, !PT ;  /* 0x000000044a0a7812 */ /* 0x000fc600078efcff */
[----:B------:R-:W-:Y:S04]  /*3a50*/  STL [R1+0x228], R121 ;  /* 0x0002287901007387 */ /* 0x000fe80000100800 */
[----:B------:R-:W-:Y:S04]  /*3a60*/  STL [R1+0x224], R119 ;  /* 0x0002247701007387 */ /* 0x000fe80000100800 */
[----:B------:R-:W-:Y:S04]  /*3a70*/  STL [R1+0x220], R91 ;  /* 0x0002205b01007387 */ /* 0x000fe80000100800 */
[----:B------:R-:W-:Y:S01]  /*3a80*/  STL [R1+0x21c], R90 ;  /* 0x00021c5a01007387 */ /* 0x000fe20000100800 */
[----:B------:R-:W-:-:S03]  /*3a90*/  ISETP.GE.AND P5, PT, R10, c[0x0][0x180], PT ;  /* 0x000060000a007a0c */ /* 0x000fc60003fa6270 */
[----:B------:R-:W-:Y:S04]  /*3aa0*/  STL [R1+0x218], R125 ;  /* 0x0002187d01007387 */ /* 0x000fe80000100800 */
[----:B------:R1:W-:Y:S01]  /*3ab0*/  STL [R1+0x214], R3 ;  /* 0x0002140301007387 */ /* 0x0003e20000100800 */
[----:B------:R-:W-:Y:S01]  /*3ac0*/  @!P3 IMAD.MOV R68, RZ, RZ, -R68 ;  /* 0x000000ffff44b224 */ /* 0x000fe200078e0a44 */
[----:B------:R-:W-:Y:S02]  /*3ad0*/  ISETP.GT.U32.AND P4, PT, R0, R49, PT ;  /* 0x000000310000720c */ /* 0x000fe40003f84070 */
[----:B-1----:R-:W-:Y:S02]  /*3ae0*/  SEL R3, R15, RZ, !P1 ;  /* 0x000000ff0f037207 */ /* 0x002fe40004800000 */
[----:B------:R-:W-:-:S02]  /*3af0*/  ISETP.GE.AND P1, PT, R21, RZ, PT ;  /* 0x000000ff1500720c */ /* 0x000fc40003f26270 */
[----:B------:R-:W-:Y:S02]  /*3b00*/  ISETP.NE.U32.AND P3, PT, R3, RZ, PT ;  /* 0x000000ff0300720c */ /* 0x000fe40003f65070 */
[----:B------:R-:W-:Y:S02]  /*3b10*/  SEL R3, R15, RZ, !P5 ;  /* 0x000000ff0f037207 */ /* 0x000fe40006800000 */
[----:B------:R-:W-:-:S03]  /*3b20*/  ISETP.GE.AND P5, PT, R18, RZ, PT ;  /* 0x000000ff1200720c */ /* 0x000fc60003fa6270 */
[----:B------:R-:W-:Y:S01]  /*3b30*/  @!P4 IMAD.IADD R49, R49, 0x1, -R0 ;  /* 0x000000013131c824 */ /* 0x000fe200078e0a00 */
[----:B------:R-:W-:Y:S01]  /*3b40*/  LOP3.LUT R0, RZ, c[0x0][0x17c], RZ, 0x33, !PT ;  /* 0x00005f00ff007a12 */ /* 0x000fe200078e33ff */
[----:B------:R-:W-:Y:S02]  /*3b50*/  IMAD R10, R13, c[0x0][0x18c], RZ ;  /* 0x000063000d0a7a24 */ /* 0x000fe400078e02ff */
[----:B------:R-:W-:Y:S01]  /*3b60*/  @!P1 IMAD.MOV R69, RZ, RZ, -R69 ;  /* 0x000000ffff459224 */ /* 0x000fe200078e0a45 */
[----:B------:R-:W-:-:S05]  /*3b70*/  SEL R68, R0, R68, !P2 ;  /* 0x0000004400447207 */ /* 0x000fca0005000000 */
[----:B------:R-:W-:Y:S01]  /*3b80*/  @!P5 IMAD.MOV R70, RZ, RZ, -R70 ;  /* 0x000000ffff46d224 */ /* 0x000fe200078e0a46 */
[C---:B------:R-:W-:Y:S01]  /*3b90*/  SEL R69, R0.reuse, R69, !P2 ;  /* 0x0000004500457207 */ /* 0x040fe20005000000 */
[----:B------:R-:W-:Y:S01]  /*3ba0*/  STL [R1+0x4e8], R125 ;  /* 0x0004e87d01007387 */ /* 0x000fe20000100800 */
[----:B------:R-:W-:Y:S02]  /*3bb0*/  ISETP.NE.U32.AND P1, PT, R3, RZ, PT ;  /* 0x000000ff0300720c */ /* 0x000fe40003f25070 */
[----:B------:R-:W-:Y:S01]  /*3bc0*/  SEL R70, R0, R70, !P2 ;  /* 0x0000004600467207 */ /* 0x000fe20005000000 */
[----:B------:R-:W-:Y:S01]  /*3bd0*/  IMAD.SHL.U32 R3, R10, 0x4, RZ ;  /* 0x000000040a037824 */ /* 0x000fe200078e00ff */
[C---:B------:R-:W-:Y:S01]  /*3be0*/  SEL R71, R0.reuse, R71, !P2 ;  /* 0x0000004700477207 */ /* 0x040fe20005000000 */
[----:B------:R-:W-:Y:S01]  /*3bf0*/  STL [R1+0x4ec], R68 ;  /* 0x0004ec4401007387 */ /* 0x000fe20000100800 */
[----:B------:R-:W-:Y:S02]  /*3c00*/  IMAD.SHL.U32 R106, R111, 0x4, RZ ;  /* 0x000000046f6a7824 */ /* 0x000fe400078e00ff */
[----:B------:R-:W-:Y:S01]  /*3c10*/  IMAD.SHL.U32 R108, R113, 0x4, RZ ;  /* 0x00000004716c7824 */ /* 0x000fe200078e00ff */
[----:B------:R-:W-:Y:S01]  /*3c20*/  STL [R1+0x4f0], R69 ;  /* 0x0004f04501007387 */ /* 0x000fe20000100800 */
[----:B------:R-:W-:Y:S01]  /*3c30*/  IMAD.SHL.U32 R110, R115, 0x4, RZ ;  /* 0x00000004736e7824 */ /* 0x000fe200078e00ff */
[----:B------:R-:W-:-:S02]  /*3c40*/  SEL R88, R0, R88, !P2 ;  /* 0x0000005800587207 */ /* 0x000fc40005000000 */
[----:B------:R-:W-:Y:S01]  /*3c50*/  STL [R1+0x4f4], R70 ;  /* 0x0004f44601007387 */ /* 0x000fe20000100800 */
[----:B------:R-:W-:-:S03]  /*3c60*/  IMAD.SHL.U32 R112, R117, 0x4, RZ ;  /* 0x0000000475707824 */ /* 0x000fc600078e00ff */
[----:B------:R-:W-:Y:S01]  /*3c70*/  STL [R1+0x4f8], R71 ;  /* 0x0004f84701007387 */ /* 0x000fe20000100800 */
[----:B------:R-:W-:Y:S01]  /*3c80*/  IMAD.SHL.U32 R114, R121, 0x4, RZ ;  /* 0x0000000479727824 */ /* 0x000fe200078e00ff */
[C---:B------:R-:W-:Y:S02]  /*3c90*/  SEL R87, R0.reuse, R87, !P2 ;  /* 0x0000005700577207 */ /* 0x040fe40005000000 */
[----:B------:R1:W-:Y:S01]  /*3ca0*/  STL [R1+0x4fc], R3 ;  /* 0x0004fc0301007387 */ /* 0x0003e20000100800 */
[C---:B------:R-:W-:Y:S01]  /*3cb0*/  SEL R86, R0.reuse, R86, !P2 ;  /* 0x0000005600567207 */ /* 0x040fe20005000000 */
[----:B------:R-:W-:Y:S01]  /*3cc0*/  IMAD.SHL.U32 R116, R119, 0x4, RZ ;  /* 0x0000000477747824 */ /* 0x000fe200078e00ff */
[C---:B------:R-:W-:Y:S01]  /*3cd0*/  SEL R85, R0.reuse, R85, !P2 ;  /* 0x0000005500557207 */ /* 0x040fe20005000000 */
[----:B------:R-:W-:Y:S01]  /*3ce0*/  STL [R1+0x284], R104 ;  /* 0x0002846801007387 */ /* 0x000fe20000100800 */
[C---:B------:R-:W-:Y:S01]  /*3cf0*/  SEL R84, R0.reuse, R84, !P2 ;  /* 0x0000005400547207 */ /* 0x040fe20005000000 */
[----:B------:R-:W-:Y:S01]  /*3d00*/  IMAD.SHL.U32 R118, R91, 0x4, RZ ;  /* 0x000000045b767824 */ /* 0x000fe200078e00ff */
[C---:B------:R-:W-:Y:S01]  /*3d10*/  SEL R83, R0.reuse, R83, !P2 ;  /* 0x0000005300537207 */ /* 0x040fe20005000000 */
[----:B------:R-:W-:Y:S01]  /*3d20*/  STL [R1+0x280], R106 ;  /* 0x0002806a01007387 */ /* 0x000fe20000100800 */
[----:B------:R-:W-:-:S02]  /*3d30*/  SEL R82, R0, R82, !P2 ;  /* 0x0000005200527207 */ /* 0x000fc40005000000 */
[C---:B------:R-:W-:Y:S01]  /*3d40*/  SEL R81, R0.reuse, R81, !P2 ;  /* 0x0000005100517207 */ /* 0x040fe20005000000 */
[----:B------:R-:W-:Y:S01]  /*3d50*/  STL [R1+0x27c], R108 ;  /* 0x00027c6c01007387 */ /* 0x000fe20000100800 */
[C---:B------:R-:W-:Y:S02]  /*3d60*/  SEL R80, R0.reuse, R80, !P2 ;  /* 0x0000005000507207 */ /* 0x040fe40005000000 */
[C---:B------:R-:W-:Y:S02]  /*3d70*/  SEL R79, R0.reuse, R79, !P2 ;  /* 0x0000004f004f7207 */ /* 0x040fe40005000000 */
[C---:B------:R-:W-:Y:S02]  /*3d80*/  SEL R78, R0.reuse, R78, !P2 ;  /* 0x0000004e004e7207 */ /* 0x040fe40005000000 */
[C---:B------:R-:W-:Y:S02]  /*3d90*/  SEL R77, R0.reuse, R77, !P2 ;  /* 0x0000004d004d7207 */ /* 0x040fe40005000000 */
[----:B------:R-:W-:-:S02]  /*3da0*/  SEL R76, R0, R76, !P2 ;  /* 0x0000004c004c7207 */ /* 0x000fc40005000000 */
[C---:B------:R-:W-:Y:S02]  /*3db0*/  SEL R75, R0.reuse, R75, !P2 ;  /* 0x0000004b004b7207 */ /* 0x040fe40005000000 */
        /* <DEDUP_REMOVED lines=45> */
[----:B------:R-:W-:Y:S01]  /*4090*/  SEL R6, R0, R6, !P2 ;  /* 0x0000000600067207 */ /* 0x000fe20005000000 */
[----:B------:R-:W-:Y:S01]  /*40a0*/  STL [R1+0x278], R110 ;  /* 0x0002786e01007387 */ /* 0x000fe20000100800 */
[----:B------:R-:W-:Y:S01]  /*40b0*/  LOP3.LUT R12, R74, 0x8, RZ, 0xfc, !PT ;  /* 0x000000084a0c7812 */ /* 0x000fe200078efcff */
[----:B------:R-:W-:Y:S01]  /*40c0*/  IMAD.SHL.U32 R120, R90, 0x4, RZ ;  /* 0x000000045a787824 */ /* 0x000fe200078e00ff */
[----:B------:R-:W-:Y:S01]  /*40d0*/  LOP3.LUT R0, R74, 0xc, RZ, 0xfc, !PT ;  /* 0x0000000c4a007812 */ /* 0x000fe200078efcff */
[----:B------:R-:W-:Y:S01]  /*40e0*/  STL [R1+0x274], R112 ;  /* 0x0002747001007387 */ /* 0x000fe20000100800 */
[----:B------:R-:W-:Y:S01]  /*40f0*/  IADD3 R74, P4, R3, c[0x0][0x168], RZ ;  /* 0x00005a00034a7a10 */ /* 0x000fe20007f9e0ff */
[----:B-1----:R-:W-:-:S02]  /*4100*/  IMAD R3, R88, c[0x0][0x190], RZ ;  /* 0x0000640058037a24 */ /* 0x002fc400078e02ff */
[----:B------:R-:W-:Y:S01]  /*4110*/  STL [R1+0x270], R114 ;  /* 0x0002707201007387 */ /* 0x000fe20000100800 */
[----:B------:R-:W-:-:S03]  /*4120*/  IMAD R69, R87, c[0x0][0x190], RZ ;  /* 0x0000640057457a24 */ /* 0x000fc600078e02ff */
[----:B------:R-:W-:Y:S04]  /*4130*/  STL [R1+0x26c], R116 ;  /* 0x00026c7401007387 */ /* 0x000fe80000100800 */
[----:B------:R-:W-:Y:S04]  /*4140*/  STL [R1+0x268], R118 ;  /* 0x0002687601007387 */ /* 0x000fe80000100800 */
[----:B------:R-:W-:Y:S04]  /*4150*/  STL [R1+0x264], R120 ;  /* 0x0002647801007387 */ /* 0x000fe80000100800 */
[----:B------:R1:W-:Y:S01]  /*4160*/  STL [R1+0x210], R3 ;  /* 0x0002100301007387 */ /* 0x0003e20000100800 */
[----:B------:R-:W-:-:S03]  /*4170*/  IMAD R68, R85, c[0x0][0x190], RZ ;  /* 0x0000640055447a24 */ /* 0x000fc600078e02ff */
[----:B------:R2:W-:Y:S01]  /*4180*/  STL [R1+0x20c], R69 ;  /* 0x00020c4501007387 */ /* 0x0005e20000100800 */
[----:B-1----:R-:W-:Y:S02]  /*4190*/  IMAD R3, R86, c[0x0][0x190], RZ ;  /* 0x0000640056037a24 */ /* 0x002fe400078e02ff */
[----:B--2---:R-:W-:-:S03]  /*41a0*/  IMAD R69, R84, c[0x0][0x190], RZ ;  /* 0x0000640054457a24 */ /* 0x004fc600078e02ff */
[----:B------:R1:W-:Y:S04]  /*41b0*/  STL [R1+0x208], R3 ;  /* 0x0002080301007387 */ /* 0x0003e80000100800 */
[----:B------:R2:W-:Y:S01]  /*41c0*/  STL [R1+0x204], R68 ;  /* 0x0002044401007387 */ /* 0x0005e20000100800 */
[----:B-1----:R-:W-:-:S03]  /*41d0*/  IMAD R3, R83, c[0x0][0x190], RZ ;  /* 0x0000640053037a24 */ /* 0x002fc600078e02ff */
[----:B------:R1:W-:Y:S01]  /*41e0*/  STL [R1+0x200], R69 ;  /* 0x0002004501007387 */ /* 0x0003e20000100800 */
[----:B--2---:R-:W-:-:S03]  /*41f0*/  IMAD R68, R82, c[0x0][0x190], RZ ;  /* 0x0000640052447a24 */ /* 0x004fc600078e02ff */
[----:B------:R2:W-:Y:S01]  /*4200*/  STL [R1+0x1fc], R3 ;  /* 0x0001fc0301007387 */ /* 0x0005e20000100800 */
[----:B-1----:R-:W-:-:S03]  /*4210*/  IMAD R69, R81, c[0x0][0x190], RZ ;  /* 0x0000640051457a24 */ /* 0x002fc600078e02ff */
[----:B------:R1:W-:Y:S01]  /*4220*/  STL [R1+0x1f8], R68 ;  /* 0x0001f84401007387 */ /* 0x0003e20000100800 */
[----:B--2---:R-:W-:-:S03]  /*4230*/  IMAD R3, R80, c[0x0][0x190], RZ ;  /* 0x0000640050037a24 */ /* 0x004fc600078e02ff */
[----:B------:R2:W-:Y:S04]  /*4240*/  STL [R1+0x1f4], R69 ;  /* 0x0001f44501007387 */ /* 0x0005e80000100800 */
[----:B------:R3:W-:Y:S01]  /*4250*/  STL [R1+0x1f0], R3 ;  /* 0x0001f00301007387 */ /* 0x0007e20000100800 */
[----:B-1----:R-:W-:Y:S02]  /*4260*/  IMAD R68, R79, c[0x0][0x190], RZ ;  /* 0x000064004f447a24 */ /* 0x002fe400078e02ff */
[----:B--2---:R-:W-:-:S03]  /*4270*/  IMAD R69, R78, c[0x0][0x190], RZ ;  /* 0x000064004e457a24 */ /* 0x004fc600078e02ff */
[----:B------:R1:W-:Y:S01]  /*4280*/  STL [R1+0x1ec], R68 ;  /* 0x0001ec4401007387 */ /* 0x0003e20000100800 */
[----:B---3--:R-:W-:-:S03]  /*4290*/  IMAD R3, R77, c[0x0][0x190], RZ ;  /* 0x000064004d037a24 */ /* 0x008fc600078e02ff */
[----:B------:R2:W-:Y:S01]  /*42a0*/  STL [R1+0x1e8], R69 ;  /* 0x0001e84501007387 */ /* 0x0005e20000100800 */
[----:B------:R-:W-:Y:S02]  /*42b0*/  LEA.HI.X.SX32 R0, R10, c[0x0][0x16c], 0x2, P4 ;  /* 0x00005b000a007a11 */ /* 0x000fe400020f16ff */
[----:B------:R-:W-:Y:S01]  /*42c0*/  ISETP.GE.AND P4, PT, R89, RZ, PT ;  /* 0x000000ff5900720c */ /* 0x000fe20003f86270 */
[----:B------:R3:W-:Y:S01]  /*42d0*/  STL [R1+0x1e4], R3 ;  /* 0x0001e40301007387 */ /* 0x0007e20000100800 */
[----:B-1----:R-:W-:Y:S01]  /*42e0*/  IMAD R68, R76, c[0x0][0x190], RZ ;  /* 0x000064004c447a24 */ /* 0x002fe200078e02ff */
[----:B------:R-:W-:Y:S01]  /*42f0*/  ISETP.NE.AND P2, PT, RZ, c[0x0][0x178], PT ;  /* 0x00005e00ff007a0c */ /* 0x000fe20003f45270 */
[----:B--2---:R-:W-:-:S03]  /*4300*/  IMAD R69, R75, c[0x0][0x190], RZ ;  /* 0x000064004b457a24 */ /* 0x004fc600078e02ff */
[----:B------:R1:W-:Y:S01]  /*4310*/  STL [R1+0x1e0], R68 ;  /* 0x0001e04401007387 */ /* 0x0003e20000100800 */
[----:B---3--:R-:W-:-:S03]  /*4320*/  IMAD R3, R73, c[0x0][0x190], RZ ;  /* 0x0000640049037a24 */ /* 0x008fc600078e02ff */
[----:B------:R-:W-:Y:S01]  /*4330*/  STL [R1+0x1dc], R69 ;  /* 0x0001dc4501007387 */ /* 0x000fe20000100800 */
[----:B------:R-:W-:Y:S02]  /*4340*/  IMAD R36, R9, 0x4, R37 ;  /* 0x0000000409247824 */ /* 0x000fe400078e0225 */
[----:B------:R-:W-:Y:S01]  /*4350*/  IMAD R67, R67, c[0x0][0x190], RZ ;  /* 0x0000640043437a24 */ /* 0x000fe200078e02ff */
[----:B------:R2:W-:Y:S01]  /*4360*/  STL [R1+0x1d8], R3 ;  /* 0x0001d80301007387 */ /* 0x0005e20000100800 */
[----:B-1----:R-:W-:Y:S02]  /*4370*/  IMAD R68, R72, c[0x0][0x190], RZ ;  /* 0x0000640048447a24 */ /* 0x002fe400078e02ff */
[----:B------:R-:W-:Y:S02]  /*4380*/  IMAD R71, R65, c[0x0][0x190], RZ ;  /* 0x0000640041477a24 */ /* 0x000fe400078e02ff */
[----:B------:R-:W-:Y:S01]  /*4390*/  IMAD R70, R64, c[0x0][0x190], RZ ;  /* 0x0000640040467a24 */ /* 0x000fe200078e02ff */
[----:B------:R1:W-:Y:S01]  /*43a0*/  STL [R1+0x1d4], R68 ;  /* 0x0001d44401007387 */ /* 0x0003e20000100800 */
[----:B--2---:R-:W-:-:S03]  /*43b0*/  IMAD R3, R66, c[0x0][0x190], RZ ;  /* 0x0000640042037a24 */ /* 0x004fc600078e02ff */
[----:B------:R2:W-:Y:S01]  /*43c0*/  STL [R1+0x1d0], R67 ;  /* 0x0001d04301007387 */ /* 0x0005e20000100800 */
[----:B------:R-:W-:Y:S02]  /*43d0*/  IMAD R34, R9, 0x4, R36 ;  /* 0x0000000409227824 */ /* 0x000fe400078e0224 */
[----:B------:R-:W-:Y:S01]  /*43e0*/  IMAD R69, R63, c[0x0][0x190], RZ ;  /* 0x000064003f457a24 */ /* 0x000fe200078e02ff */
[----:B------:R-:W-:Y:S01]  /*43f0*/  STL [R1+0x1cc], R3 ;  /* 0x0001cc0301007387 */ /* 0x000fe20000100800 */
[----:B------:R-:W-:Y:S02]  /*4400*/  IMAD R125, R61, c[0x0][0x190], RZ ;  /* 0x000064003d7d7a24 */ /* 0x000fe400078e02ff */
[----:B-1----:R-:W-:Y:S01]  /*4410*/  IMAD R68, R62, c[0x0][0x190], RZ ;  /* 0x000064003e447a24 */ /* 0x002fe200078e02ff */
[----:B------:R-:W-:Y:S01]  /*4420*/  STL [R1+0x1c8], R71 ;  /* 0x0001c84701007387 */ /* 0x000fe20000100800 */
[----:B------:R-:W-:Y:S02]  /*4430*/  IMAD R60, R60, c[0x0][0x190], RZ ;  /* 0x000064003c3c7a24 */ /* 0x000fe400078e02ff */
[----:B------:R-:W-:Y:S01]  /*4440*/  IMAD R33, R9, 0x4, R34 ;  /* 0x0000000409217824 */ /* 0x000fe200078e0222 */
[----:B------:R-:W-:Y:S01]  /*4450*/  STL [R1+0x1c4], R70 ;  /* 0x0001c44601007387 */ /* 0x000fe20000100800 */
[----:B------:R-:W-:-:S02]  /*4460*/  IMAD R62, R59, c[0x0][0x190], RZ ;  /* 0x000064003b3e7a24 */ /* 0x000fc400078e02ff */
[----:B------:R-:W-:Y:S01]  /*4470*/  @!P4 IMAD.MOV R49, RZ, RZ, -R49 ;  /* 0x000000ffff31c224 */ /* 0x000fe200078e0a31 */
[----:B------:R-:W-:Y:S01]  /*4480*/  STL [R1+0x1c0], R69 ;  /* 0x0001c04501007387 */ /* 0x000fe20000100800 */
[----:B------:R-:W-:Y:S01]  /*4490*/  IMAD R66, R58, c[0x0][0x190], RZ ;  /* 0x000064003a427a24 */ /* 0x000fe200078e02ff */
[----:B------:R-:W-:Y:S01]  /*44a0*/  @!P2 LOP3.LUT R49, RZ, c[0x0][0x178], RZ, 0x33, !PT ;  /* 0x00005e00ff31aa12 */ /* 0x000fe200078e33ff */
[----:B--2---:R-:W-:Y:S01]  /*44b0*/  IMAD R67, R57, c[0x0][0x190], RZ ;  /* 0x0000640039437a24 */ /* 0x004fe200078e02ff */
[----:B------:R-:W-:Y:S01]  /*44c0*/  STL [R1+0x1bc], R68 ;  /* 0x0001bc4401007387 */ /* 0x000fe20000100800 */
[----:B------:R-:W-:Y:S02]  /*44d0*/  IMAD R64, R56, c[0x0][0x190], RZ ;  /* 0x0000640038407a24 */ /* 0x000fe400078e02ff */
[----:B------:R-:W-:Y:S01]  /*44e0*/  IMAD R31, R9, 0x4, R33 ;  /* 0x00000004091f7824 */ /* 0x000fe200078e0221 */
[----:B------:R-:W-:Y:S01]  /*44f0*/  STL [R1+0x1b8], R125 ;  /* 0x0001b87d01007387 */ /* 0x000fe20000100800 */
[----:B------:R-:W-:-:S02]  /*4500*/  IMAD R65, R55, c[0x0][0x190], RZ ;  /* 0x0000640037417a24 */ /* 0x000fc400078e02ff */
[----:B------:R-:W-:Y:S01]  /*4510*/  IMAD R63, R54, c[0x0][0x190], RZ ;  /* 0x00006400363f7a24 */ /* 0x000fe200078e02ff */
[----:B------:R-:W-:Y:S01]  /*4520*/  STL [R1+0x1b4], R60 ;  /* 0x0001b43c01007387 */ /* 0x000fe20000100800 */
[----:B------:R-:W-:Y:S02]  /*4530*/  IMAD R53, R53, c[0x0][0x190], RZ ;  /* 0x0000640035357a24 */ /* 0x000fe400078e02ff */
[----:B------:R-:W-:Y:S01]  /*4540*/  IMAD R72, R49, c[0x0][0x184], RZ ;  /* 0x0000610031487a24 */ /* 0x000fe200078e02ff */
[----:B------:R-:W-:Y:S01]  /*4550*/  STL [R1+0x1b0], R62 ;  /* 0x0001b03e01007387 */ /* 0x000fe20000100800 */
[----:B------:R-:W-:-:S03]  /*4560*/  IMAD R52, R52, c[0x0][0x190], RZ ;  /* 0x0000640034347a24 */ /* 0x000fc600078e02ff */
[----:B------:R-:W-:Y:S01]  /*4570*/  STL [R1+0x1ac], R66 ;  /* 0x0001ac4201007387 */ /* 0x000fe20000100800 */
[----:B------:R-:W-:Y:S02]  /*4580*/  IMAD R30, R9, 0x4, R31 ;  /* 0x00000004091e7824 */ /* 0x000fe400078e021f */
[----:B------:R-:W-:Y:S01]  /*4590*/  IMAD R61, R51, c[0x0][0x190], RZ ;  /* 0x00006400333d7a24 */ /* 0x000fe200078e02ff */
[----:B------:R-:W-:Y:S01]  /*45a0*/  STL [R1+0x1a8], R67 ;  /* 0x0001a84301007387 */ /* 0x000fe20000100800 */
[----:B------:R-:W-:-:S03]  /*45b0*/  IMAD R58, R50, c[0x0][0x190], RZ ;  /* 0x00006400323a7a24 */ /* 0x000fc600078e02ff */
[----:B------:R-:W-:Y:S01]  /*45c0*/  STL [R1+0x1a4], R64 ;  /* 0x0001a44001007387 */ /* 0x000fe20000100800 */
[----:B------:R-:W-:-:S03]  /*45d0*/  IMAD.SHL.U32 R76, R72, 0x4, RZ ;  /* 0x00000004484c7824 */ /* 0x000fc600078e00ff */
        /* <DEDUP_REMOVED lines=8> */
[----:B------:R-:W-:-:S03]  /*4660*/  IADD3 R124, P2, R76, c[0x0][0x160], RZ ;  /* 0x000058004c7c7a10 */ /* 0x000fc60007f5e0ff */
[----:B------:R-:W-:Y:S01]  /*4670*/  STL [R1+0x190], R61 ;  /* 0x0001903d01007387 */ /* 0x000fe20000100800 */
[----:B------:R-:W-:-:S03]  /*4680*/  IMAD R27, R9, 0x4, R28 ;  /* 0x00000004091b7824 */ /* 0x000fc600078e021c */
[----:B------:R-:W-:Y:S01]  /*4690*/  STL [R1+0x234], R72 ;  /* 0x0002344801007387 */ /* 0x000fe20000100800 */
[----:B------:R-:W-:-:S03]  /*46a0*/  IMAD R49, R2, c[0x0][0x190], RZ ;  /* 0x0000640002317a24 */ /* 0x000fc600078e02ff */
[----:B------:R-:W-:Y:S01]  /*46b0*/  STL [R1+0x18c], R58 ;  /* 0x00018c3a01007387 */ /* 0x000fe20000100800 */
[----:B------:R-:W-:-:S03]  /*46c0*/  LEA.HI.X.SX32 R2, R72, c[0x0][0x164], 0x2, P2 ;  /* 0x0000590048027a11 */ /* 0x000fc600010f16ff */
[----:B------:R-:W-:Y:S01]  /*46d0*/  STL [R1+0x188], R59 ;  /* 0x0001883b01007387 */ /* 0x000fe20000100800 */
[----:B------:R-:W-:-:S03]  /*46e0*/  IMAD R25, R9, 0x4, R27 ;  /* 0x0000000409197824 */ /* 0x000fc600078e021b */
[----:B------:R-:W-:Y:S04]  /*46f0*/  STL [R1+0x184], R56 ;  /* 0x0001843801007387 */ /* 0x000fe80000100800 */
[----:B------:R-:W-:Y:S04]  /*4700*/  STL [R1+0x180], R57 ;  /* 0x0001803901007387 */ /* 0x000fe80000100800 */
[----:B------:R1:W-:Y:S01]  /*4710*/  STL [R1+0x288], R76 ;  /* 0x0002884c01007387 */ /* 0x0003e20000100800 */
[-C--:B------:R-:W-:Y:S01]  /*4720*/  LEA R78, P4, R36, R124.reuse, 0x2 ;  /* 0x0000007c244e7211 */ /* 0x080fe200078810ff */
[----:B------:R-:W-:Y:S01]  /*4730*/  IMAD R24, R9, 0x4, R25 ;  /* 0x0000000409187824 */ /* 0x000fe200078e0219 */
[----:B-1----:R-:W-:-:S04]  /*4740*/  LEA R76, P2, R37, R124, 0x2 ;  /* 0x0000007c254c7211 */ /* 0x002fc800078410ff */
[----:B------:R-:W-:Y:S02]  /*4750*/  LEA.HI.X.SX32 R77, R37, R2, 0x2, P2 ;  /* 0x00000002254d7211 */ /* 0x000fe400010f16ff */
[----:B------:R-:W-:Y:S01]  /*4760*/  LEA R80, P2, R34, R124, 0x2 ;  /* 0x0000007c22507211 */ /* 0x000fe200078410ff */
[----:B------:R-:W-:Y:S01]  /*4770*/  IMAD R22, R9, 0x4, R24 ;  /* 0x0000000409167824 */ /* 0x000fe200078e0218 */
[----:B------:R-:W-:Y:S02]  /*4780*/  LEA.HI.X.SX32 R79, R36, R2, 0x2, P4 ;  /* 0x00000002244f7211 */ /* 0x000fe400020f16ff */
[----:B------:R-:W-:Y:S02]  /*4790*/  LEA R82, P4, R33, R124, 0x2 ;  /* 0x0000007c21527211 */ /* 0x000fe400078810ff */
[----:B------:R-:W-:Y:S02]  /*47a0*/  LEA.HI.X.SX32 R81, R34, R2, 0x2, P2 ;  /* 0x0000000222517211 */ /* 0x000fe400010f16ff */
[----:B------:R-:W-:Y:S01]  /*47b0*/  LEA R84, P2, R31, R124, 0x2 ;  /* 0x0000007c1f547211 */ /* 0x000fe200078410ff */
[----:B------:R-:W-:Y:S01]  /*47c0*/  IMAD R21, R9, 0x4, R22 ;  /* 0x0000000409157824 */ /* 0x000fe200078e0216 */
[----:B------:R-:W-:-:S02]  /*47d0*/  LEA.HI.X.SX32 R83, R33, R2, 0x2, P4 ;  /* 0x0000000221537211 */ /* 0x000fc400020f16ff */
[----:B------:R-:W-:Y:S02]  /*47e0*/  LEA R86, P4, R30, R124, 0x2 ;  /* 0x0000007c1e567211 */ /* 0x000fe400078810ff */
[----:B------:R-:W-:Y:S01]  /*47f0*/  LEA.HI.X.SX32 R85, R31, R2, 0x2, P2 ;  /* 0x000000021f557211 */ /* 0x000fe200010f16ff */
[----:B------:R-:W-:Y:S01]  /*4800*/  IMAD R19, R9, 0x4, R21 ;  /* 0x0000000409137824 */ /* 0x000fe200078e0215 */
        /* <DEDUP_REMOVED lines=8> */
[----:B------:R-:W-:Y:S01]  /*4890*/  LEA R94, P4, R24, R124, 0x2 ;  /* 0x0000007c185e7211 */ /* 0x000fe200078810ff */
[----:B------:R-:W-:Y:S01]  /*48a0*/  IMAD R54, R45, c[0x0][0x190], RZ ;  /* 0x000064002d367a24 */ /* 0x000fe200078e02ff */
[----:B------:R-:W-:Y:S01]  /*48b0*/  LEA.HI.X.SX32 R93, R25, R2, 0x2, P2 ;  /* 0x00000002195d7211 */ /* 0x000fe200010f16ff */
[----:B------:R-:W-:Y:S01]  /*48c0*/  IMAD R55, R44, c[0x0][0x190], RZ ;  /* 0x000064002c377a24 */ /* 0x000fe200078e02ff */
[----:B------:R-:W-:Y:S01]  /*48d0*/  LEA R96, P2, R22, R124, 0x2 ;  /* 0x0000007c16607211 */ /* 0x000fe200078410ff */
[----:B------:R-:W-:Y:S01]  /*48e0*/  IMAD R73, R43, c[0x0][0x190], RZ ;  /* 0x000064002b497a24 */ /* 0x000fe200078e02ff */
[----:B------:R-:W-:Y:S01]  /*48f0*/  LEA.HI.X.SX32 R95, R24, R2, 0x2, P4 ;  /* 0x00000002185f7211 */ /* 0x000fe200020f16ff */
[----:B------:R-:W-:Y:S01]  /*4900*/  IMAD R75, R42, c[0x0][0x190], RZ ;  /* 0x000064002a4b7a24 */ /* 0x000fe200078e02ff */
[----:B------:R-:W-:Y:S01]  /*4910*/  LEA R98, P4, R21, R124, 0x2 ;  /* 0x0000007c15627211 */ /* 0x000fe200078810ff */
[----:B------:R-:W-:Y:S01]  /*4920*/  IMAD R15, R9, 0x4, R16 ;  /* 0x00000004090f7824 */ /* 0x000fe200078e0210 */
[----:B------:R-:W-:Y:S01]  /*4930*/  STL [R1+0x17c], R54 ;  /* 0x00017c3601007387 */ /* 0x000fe20000100800 */
[----:B------:R-:W-:Y:S01]  /*4940*/  IMAD R51, R41, c[0x0][0x190], RZ ;  /* 0x0000640029337a24 */ /* 0x000fe200078e02ff */
[----:B------:R-:W-:Y:S01]  /*4950*/  LEA.HI.X.SX32 R97, R22, R2, 0x2, P2 ;  /* 0x0000000216617211 */ /* 0x000fe200010f16ff */
[----:B------:R-:W-:Y:S01]  /*4960*/  IMAD R50, R40, c[0x0][0x190], RZ ;  /* 0x0000640028327a24 */ /* 0x000fe200078e02ff */
[----:B------:R-:W-:Y:S01]  /*4970*/  STL [R1+0x178], R55 ;  /* 0x0001783701007387 */ /* 0x000fe20000100800 */
[----:B------:R-:W-:Y:S01]  /*4980*/  LEA R100, P2, R19, R124, 0x2 ;  /* 0x0000007c13647211 */ /* 0x000fe200078410ff */
[----:B------:R-:W-:Y:S01]  /*4990*/  IMAD R48, R39, c[0x0][0x190], RZ ;  /* 0x0000640027307a24 */ /* 0x000fe200078e02ff */
[----:B------:R-:W-:Y:S01]  /*49a0*/  LEA.HI.X.SX32 R99, R21, R2, 0x2, P4 ;  /* 0x0000000215637211 */ /* 0x000fe200020f16ff */
[----:B------:R-:W-:Y:S01]  /*49b0*/  STL [R1+0x174], R73 ;  /* 0x0001744901007387 */ /* 0x000fe20000100800 */
[----:B------:R-:W-:-:S02]  /*49c0*/  IMAD R13, R9, 0x4, R15 ;  /* 0x00000004090d7824 */ /* 0x000fc400078e020f */
[----:B------:R-:W-:Y:S01]  /*49d0*/  IMAD R47, R38, c[0x0][0x190], RZ ;  /* 0x00006400262f7a24 */ /* 0x000fe200078e02ff */
[----:B------:R-:W-:Y:S01]  /*49e0*/  STL [R1+0x170], R75 ;  /* 0x0001704b01007387 */ /* 0x000fe20000100800 */
[----:B------:R-:W-:Y:S01]  /*49f0*/  IMAD R46, R35, c[0x0][0x190], RZ ;  /* 0x00006400232e7a24 */ /* 0x000fe200078e02ff */
[----:B------:R-:W-:Y:S01]  /*4a00*/  LEA R38, P4, R18, R124, 0x2 ;  /* 0x0000007c12267211 */ /* 0x000fe200078810ff */
[----:B------:R-:W-:Y:S01]  /*4a10*/  IMAD R45, R32, c[0x0][0x190], RZ ;  /* 0x00006400202d7a24 */ /* 0x000fe200078e02ff */
[----:B------:R-:W-:Y:S01]  /*4a20*/  STL [R1+0x16c], R51 ;  /* 0x00016c3301007387 */ /* 0x000fe20000100800 */
[----:B------:R-:W-:Y:S01]  /*4a30*/  LEA.HI.X.SX32 R101, R19, R2, 0x2, P2 ;  /* 0x0000000213657211 */ /* 0x000fe200010f16ff */
[----:B------:R-:W-:Y:S01]  /*4a40*/  IMAD R44, R29, c[0x0][0x190], RZ ;  /* 0x000064001d2c7a24 */ /* 0x000fe200078e02ff */
[----:B------:R-:W-:Y:S01]  /*4a50*/  LEA R122, P2, R16, R124, 0x2 ;  /* 0x0000007c107a7211 */ /* 0x000fe200078410ff */
[----:B------:R-:W-:Y:S01]  /*4a60*/  STL [R1+0x168], R50 ;  /* 0x0001683201007387 */ /* 0x000fe20000100800 */
[----:B------:R-:W-:Y:S01]  /*4a70*/  IMAD R12, R9, 0x4, R13 ;  /* 0x00000004090c7824 */ /* 0x000fe200078e020d */
[----:B------:R-:W-:Y:S01]  /*4a80*/  LEA.HI.X.SX32 R39, R18, R2, 0x2, P4 ;  /* 0x0000000212277211 */ /* 0x000fe200020f16ff */
[----:B------:R-:W-:Y:S01]  /*4a90*/  IMAD R43, R26, c[0x0][0x190], RZ ;  /* 0x000064001a2b7a24 */ /* 0x000fe200078e02ff */
[----:B------:R-:W-:Y:S01]  /*4aa0*/  STL [R1+0x164], R49 ;  /* 0x0001643101007387 */ /* 0x000fe20000100800 */
[----:B------:R-:W-:Y:S01]  /*4ab0*/  IMAD R42, R23, c[0x0][0x190], RZ ;  /* 0x00006400172a7a24 */ /* 0x000fe200078e02ff */
[----:B------:R-:W-:-:S02]  /*4ac0*/  LEA R22, P4, R15, R124, 0x2 ;  /* 0x0000007c0f167211 */ /* 0x000fc400078810ff */
[----:B------:R-:W-:Y:S01]  /*4ad0*/  STL [R1+0x160], R48 ;  /* 0x0001603001007387 */ /* 0x000fe20000100800 */
[----:B------:R-:W-:Y:S01]  /*4ae0*/  IMAD R41, R20, c[0x0][0x190], RZ ;  /* 0x0000640014297a24 */ /* 0x000fe200078e02ff */
[----:B------:R-:W-:Y:S02]  /*4af0*/  LEA.HI.X.SX32 R123, R16, R2, 0x2, P2 ;  /* 0x00000002107b7211 */ /* 0x000fe400010f16ff */
[----:B------:R-:W-:Y:S01]  /*4b00*/  STL [R1+0x15c], R47 ;  /* 0x00015c2f01007387 */ /* 0x000fe20000100800 */
[----:B------:R-:W-:Y:S01]  /*4b10*/  IMAD R10, R9, 0x4, R12 ;  /* 0x00000004090a7824 */ /* 0x000fe200078e020c */
[----:B------:R-:W-:Y:S02]  /*4b20*/  LEA R20, P2, R13, R124, 0x2 ;  /* 0x0000007c0d147211 */ /* 0x000fe400078410ff */
[----:B------:R-:W-:Y:S01]  /*4b30*/  STL [R1+0x158], R46 ;  /* 0x0001582e01007387 */ /* 0x000fe20000100800 */
[----:B------:R-:W-:-:S03]  /*4b40*/  IMAD R40, R17, c[0x0][0x190], RZ ;  /* 0x0000640011287a24 */ /* 0x000fc600078e02ff */
[----:B------:R-:W-:Y:S01]  /*4b50*/  STL [R1+0x154], R45 ;  /* 0x0001542d01007387 */ /* 0x000fe20000100800 */
[----:B------:R-:W-:-:S03]  /*4b60*/  LEA.HI.X.SX32 R23, R15, R2, 0x2, P4 ;  /* 0x000000020f177211 */ /* 0x000fc600020f16ff */
[----:B------:R-:W-:Y:S01]  /*4b70*/  STL [R1+0x150], R44 ;  /* 0x0001502c01007387 */ /* 0x000fe20000100800 */
[----:B------:R-:W-:-:S03]  /*4b80*/  LEA R18, P4, R12, R124, 0x2 ;  /* 0x0000007c0c127211 */ /* 0x000fc600078810ff */
[----:B------:R-:W-:Y:S01]  /*4b90*/  STL [R1+0x14c], R43 ;  /* 0x00014c2b01007387 */ /* 0x000fe20000100800 */
[----:B------:R-:W-:-:S03]  /*4ba0*/  LEA.HI.X.SX32 R21, R13, R2, 0x2, P2 ;  /* 0x000000020d157211 */ /* 0x000fc600010f16ff */
[----:B------:R-:W-:Y:S01]  /*4bb0*/  STL [R1+0x148], R42 ;  /* 0x0001482a01007387 */ /* 0x000fe20000100800 */
[----:B------:R-:W-:-:S03]  /*4bc0*/  LEA R16, P2, R10, R124, 0x2 ;  /* 0x0000007c0a107211 */ /* 0x000fc600078410ff */
[----:B------:R-:W-:Y:S01]  /*4bd0*/  STL [R1+0x144], R41 ;  /* 0x0001442901007387 */ /* 0x000fe20000100800 */
[----:B------:R-:W-:-:S03]  /*4be0*/  LEA.HI.X.SX32 R19, R12, R2, 0x2, P4 ;  /* 0x000000020c137211 */ /* 0x000fc600020f16ff */
[----:B------:R1:W-:Y:S01]  /*4bf0*/  STL.64 [R1+0xe0], R38 ;  /* 0x0000e02601007387 */ /* 0x0003e20000100a00 */
[----:B------:R-:W-:Y:S01]  /*4c00*/  IMAD R9, R9, 0x4, R10 ;  /* 0x0000000409097824 */ /* 0x000fe200078e020a */
[----:B------:R-:W-:Y:S02]  /*4c10*/  LEA.HI.X.SX32 R17, R10, R2, 0x2, P2 ;  /* 0x000000020a117211 */ /* 0x000fe400010f16ff */
[----:B------:R-:W-:Y:S04]  /*4c20*/  STL [R1+0x140], R40 ;  /* 0x0001402801007387 */ /* 0x000fe80000100800 */
[----:B------:R2:W-:Y:S01]  /*4c30*/  STL.64 [R1+0xd8], R122 ;  /* 0x0000d87a01007387 */ /* 0x0005e20000100a00 */
[----:B-1----:R-:W-:-:S03]  /*4c40*/  IMAD R39, R14, c[0x0][0x190], RZ ;  /* 0x000064000e277a24 */ /* 0x002fc600078e02ff */
[----:B------:R-:W-:Y:S01]  /*4c50*/  STL.64 [R1+0xd0], R22 ;  /* 0x0000d01601007387 */ /* 0x000fe20000100a00 */
[----:B------:R-:W-:-:S03]  /*4c60*/  IMAD R38, R11, c[0x0][0x190], RZ ;  /* 0x000064000b267a24 */ /* 0x000fc600078e02ff */
[----:B------:R-:W-:Y:S01]  /*4c70*/  STL [R1+0x13c], R39 ;  /* 0x00013c2701007387 */ /* 0x000fe20000100800 */
[----:B------:R-:W-:-:S03]  /*4c80*/  LEA R14, P4, R9, R124, 0x2 ;  /* 0x0000007c090e7211 */ /* 0x000fc600078810ff */
[----:B------:R1:W-:Y:S04]  /*4c90*/  STL.64 [R1+0xc8], R20 ;  /* 0x0000c81401007387 */ /* 0x0003e80000100a00 */
[----:B------:R3:W-:Y:S04]  /*4ca0*/  STL.64 [R1+0xc0], R18 ;  /* 0x0000c01201007387 */ /* 0x0007e80000100a00 */
[----:B------:R-:W-:Y:S01]  /*4cb0*/  STL [R1+0x138], R38 ;  /* 0x0001382601007387 */ /* 0x000fe20000100800 */
[----:B------:R-:W-:-:S03]  /*4cc0*/  LEA.HI.X.SX32 R15, R9, R2, 0x2, P4 ;  /* 0x00000002090f7211 */ /* 0x000fc600020f16ff */
[----:B------:R-:W-:Y:S01]  /*4cd0*/  STL.64 [R1+0x110], R16 ;  /* 0x0001101001007387 */ /* 0x000fe20000100a00 */
[----:B--2---:R-:W-:-:S03]  /*4ce0*/  IMAD R123, R8, c[0x0][0x190], RZ ;  /* 0x00006400087b7a24 */ /* 0x004fc600078e02ff */
[----:B------:R-:W2:Y:S01]  /*4cf0*/  LDL R34, [R1+0x210] ;  /* 0x0002100001227983 */ /* 0x000ea20000100800 */
[----:B------:R-:W-:-:S03]  /*4d00*/  IMAD R37, R7, c[0x0][0x190], RZ ;  /* 0x0000640007257a24 */ /* 0x000fc600078e02ff */
[----:B------:R-:W-:Y:S04]  /*4d10*/  STL.64 [R1+0x108], R14 ;  /* 0x0001080e01007387 */ /* 0x000fe80000100a00 */
[----:B------:R-:W-:Y:S04]  /*4d20*/  STL [R1+0x134], R123 ;  /* 0x0001347b01007387 */ /* 0x000fe80000100800 */
[----:B------:R-:W-:Y:S04]  /*4d30*/  STL [R1+0x130], R37 ;  /* 0x0001302501007387 */ /* 0x000fe80000100800 */
[----:B------:R-:W4:Y:S04]  /*4d40*/  LDL R35, [R1+0x220] ;  /* 0x0002200001237983 */ /* 0x000f280000100800 */
[----:B-1----:R-:W4:Y:S04]  /*4d50*/  LDL R20, [R1+0x20c] ;  /* 0x00020c0001147983 */ /* 0x002f280000100800 */
[----:B---3--:R-:W3:Y:S04]  /*4d60*/  LDL R19, [R1+0x21c] ;  /* 0x00021c0001137983 */ /* 0x008ee80000100800 */
[----:B------:R-:W3:Y:S04]  /*4d70*/  LDL R21, [R1+0x208] ;  /* 0x0002080001157983 */ /* 0x000ee80000100800 */
[----:B------:R-:W3:Y:S01]  /*4d80*/  LDL R22, [R1+0x204] ;  /* 0x0002040001167983 */ /* 0x000ee20000100800 */
[----:B------:R-:W-:-:S03]  /*4d90*/  IMAD R36, R4, c[0x0][0x190], RZ ;  /* 0x0000640004247a24 */ /* 0x000fc600078e02ff */
[----:B------:R-:W3:Y:S01]  /*4da0*/  LDL R23, [R1+0x200] ;  /* 0x0002000001177983 */ /* 0x000ee20000100800 */
[----:B------:R-:W-:-:S03]  /*4db0*/  IMAD.SHL.U32 R102, R107, 0x4, RZ ;  /* 0x000000046b667824 */ /* 0x000fc600078e00ff */
[----:B------:R-:W3:Y:S04]  /*4dc0*/  LDL R24, [R1+0x1fc] ;  /* 0x0001fc0001187983 */ /* 0x000ee80000100800 */
[----:B------:R-:W-:Y:S04]  /*4dd0*/  STL [R1+0x12c], R36 ;  /* 0x00012c2401007387 */ /* 0x000fe80000100800 */
[----:B------:R-:W3:Y:S01]  /*4de0*/  LDL R25, [R1+0x1f8] ;  /* 0x0001f80001197983 */ /* 0x000ee20000100800 */
[----:B------:R-:W-:-:S03]  /*4df0*/  IADD3 R102, P2, R102, R124, RZ ;  /* 0x0000007c66667210 */ /* 0x000fc60007f5e0ff */
[----:B------:R-:W3:Y:S01]  /*4e00*/  LDL R26, [R1+0x1f4] ;  /* 0x0001f400011a7983 */ /* 0x000ee20000100800 */
[----:B------:R-:W-:-:S03]  /*4e10*/  LEA.HI.X.SX32 R103, R107, R2, 0x2, P2 ;  /* 0x000000026b677211 */ /* 0x000fc600010f16ff */
[----:B------:R-:W3:Y:S01]  /*4e20*/  LDL R27, [R1+0x1f0] ;  /* 0x0001f000011b7983 */ /* 0x000ee20000100800 */
[----:B------:R-:W-:-:S03]  /*4e30*/  IADD3 R106, P2, R106, R124, RZ ;  /* 0x0000007c6a6a7210 */ /* 0x000fc60007f5e0ff */
[----:B------:R-:W3:Y:S01]  /*4e40*/  LDL R28, [R1+0x1ec] ;  /* 0x0001ec00011c7983 */ /* 0x000ee20000100800 */
[----:B------:R-:W-:Y:S01]  /*4e50*/  LEA.HI.X.SX32 R107, R111, R2, 0x2, P2 ;  /* 0x000000026f6b7211 */ /* 0x000fe200010f16ff */
[----:B------:R-:W-:Y:S01]  /*4e60*/  IMAD R122, R5, c[0x0][0x190], RZ ;  /* 0x00006400057a7a24 */ /* 0x000fe200078e02ff */
[-C--:B------:R-:W-:Y:S01]  /*4e70*/  IADD3 R104, P4, R104, R124.reuse, RZ ;  /* 0x0000007c68687210 */ /* 0x080fe20007f9e0ff */
[----:B------:R-:W3:Y:S01]  /*4e80*/  LDL R29, [R1+0x1e8] ;  /* 0x0001e800011d7983 */ /* 0x000ee20000100800 */
[----:B------:R-:W-:Y:S02]  /*4e90*/  IADD3 R110, P2, R110, R124, RZ ;  /* 0x0000007c6e6e7210 */ /* 0x000fe40007f5e0ff */
[-C--:B------:R-:W-:Y:S01]  /*4ea0*/  LEA.HI.X.SX32 R105, R109, R2.reuse, 0x2, P4 ;  /* 0x000000026d697211 */ /* 0x080fe200020f16ff */
[----:B------:R-:W3:Y:S01]  /*4eb0*/  LDL R30, [R1+0x1e4] ;  /* 0x0001e400011e7983 */ /* 0x000ee20000100800 */
[----:B------:R-:W-:Y:S02]  /*4ec0*/  LEA.HI.X.SX32 R111, R115, R2, 0x2, P2 ;  /* 0x00000002736f7211 */ /* 0x000fe400010f16ff */
[-C--:B------:R-:W-:Y:S01]  /*4ed0*/  IADD3 R108, P4, R108, R124.reuse, RZ ;  /* 0x0000007c6c6c7210 */ /* 0x080fe20007f9e0ff */
[----:B------:R-:W-:Y:S01]  /*4ee0*/  STL [R1+0x128], R122 ;  /* 0x0001287a01007387 */ /* 0x000fe20000100800 */
[----:B------:R-:W-:-:S03]  /*4ef0*/  IADD3 R114, P2, R114, R124, RZ ;  /* 0x0000007c72727210 */ /* 0x000fc60007f5e0ff */
[----:B------:R-:W3:Y:S01]  /*4f00*/  LDL R31, [R1+0x1e0] ;  /* 0x0001e000011f7983 */ /* 0x000ee20000100800 */
[-C--:B------:R-:W-:Y:S02]  /*4f10*/  LEA.HI.X.SX32 R109, R113, R2.reuse, 0x2, P4 ;  /* 0x00000002716d7211 */ /* 0x080fe400020f16ff */
[----:B------:R-:W-:Y:S01]  /*4f20*/  LEA.HI.X.SX32 R115, R121, R2, 0x2, P2 ;  /* 0x0000000279737211 */ /* 0x000fe200010f16ff */
[----:B------:R-:W3:Y:S01]  /*4f30*/  LDL R32, [R1+0x1dc] ;  /* 0x0001dc0001207983 */ /* 0x000ee20000100800 */
[----:B------:R-:W-:-:S03]  /*4f40*/  IADD3 R112, P4, R112, R124, RZ ;  /* 0x0000007c70707210 */ /* 0x000fc60007f9e0ff */
[----:B------:R-:W3:Y:S01]  /*4f50*/  LDL R33, [R1+0x1d8] ;  /* 0x0001d80001217983 */ /* 0x000ee20000100800 */
[----:B------:R-:W-:Y:S02]  /*4f60*/  LEA.HI.X.SX32 R113, R117, R2, 0x2, P4 ;  /* 0x0000000275717211 */ /* 0x000fe400020f16ff */
[-C--:B------:R-:W-:Y:S02]  /*4f70*/  IADD3 R116, P4, R116, R124.reuse, RZ ;  /* 0x0000007c74747210 */ /* 0x080fe40007f9e0ff */
[----:B------:R-:W-:Y:S02]  /*4f80*/  IADD3 R118, P5, R118, R124, RZ ;  /* 0x0000007c76767210 */ /* 0x000fe40007fbe0ff */
[----:B------:R-:W-:Y:S02]  /*4f90*/  LEA.HI.X.SX32 R117, R119, R2, 0x2, P4 ;  /* 0x0000000277757211 */ /* 0x000fe400020f16ff */
[----:B--2---:R-:W-:-:S04]  /*4fa0*/  LEA R4, P2, R34, R74, 0x2 ;  /* 0x0000004a22047211 */ /* 0x004fc800078410ff */
[----:B------:R-:W-:Y:S02]  /*4fb0*/  LEA.HI.X.SX32 R5, R34, R0, 0x2, P2 ;  /* 0x0000000022057211 */ /* 0x000fe400010f16ff */
[----:B------:R-:W2:Y:S01]  /*4fc0*/  LDL R34, [R1+0x1d4] ;  /* 0x0001d40001227983 */ /* 0x000ea20000100800 */
[----:B----4-:R-:W-:-:S03]  /*4fd0*/  LEA.HI.X.SX32 R119, R35, R2, 0x2, P5 ;  /* 0x0000000223777211 */ /* 0x010fc600028f16ff */
[----:B------:R-:W4:Y:S01]  /*4fe0*/  LDL R35, [R1+0x1d0] ;  /* 0x0001d00001237983 */ /* 0x000f220000100800 */
[----:B------:R-:W-:Y:S01]  /*4ff0*/  IADD3 R120, P4, R120, R124, RZ ;  /* 0x0000007c78787210 */ /* 0x000fe20007f9e0ff */
[----:B------:R-:W-:Y:S01]  /*5000*/  IMAD R72, R6, c[0x0][0x190], RZ ;  /* 0x0000640006487a24 */ /* 0x000fe200078e02ff */
[C---:B------:R-:W-:Y:S01]  /*5010*/  LEA R8, P2, R20.reuse, R74, 0x2 ;  /* 0x0000004a14087211 */ /* 0x040fe200078410ff */
[----:B------:R1:W-:Y:S01]  /*5020*/  STL.64 [R1+0x100], R4 ;  /* 0x0001000401007387 */ /* 0x0003e20000100a00 */
[----:B---3--:R-:W-:Y:S02]  /*5030*/  LEA.HI.X.SX32 R121, R19, R2, 0x2, P4 ;  /* 0x0000000213797211 */ /* 0x008fe400020f16ff */
[----:B------:R-:W-:Y:S02]  /*5040*/  LEA.HI.X.SX32 R9, R20, R0, 0x2, P2 ;  /* 0x0000000014097211 */ /* 0x000fe400010f16ff */
[C---:B------:R-:W-:Y:S01]  /*5050*/  LEA R6, P4, R21.reuse, R74, 0x2 ;  /* 0x0000004a15067211 */ /* 0x040fe200078810ff */
[----:B------:R-:W-:Y:S03]  /*5060*/  STL [R1+0x124], R72 ;  /* 0x0001244801007387 */ /* 0x000fe60000100800 */
[----:B------:R-:W-:-:S02]  /*5070*/  LEA.HI.X.SX32 R7, R21, R0, 0x2, P4 ;  /* 0x0000000015077211 */ /* 0x000fc400020f16ff */
[C---:B-1----:R-:W-:Y:S01]  /*5080*/  LEA R4, P5, R22.reuse, R74, 0x2 ;  /* 0x0000004a16047211 */ /* 0x042fe200078a10ff */
[----:B------:R1:W-:Y:S03]  /*5090*/  STL.64 [R1+0xf8], R8 ;  /* 0x0000f80801007387 */ /* 0x0003e60000100a00 */
[----:B------:R-:W-:Y:S01]  /*50a0*/  LEA.HI.X.SX32 R5, R22, R0, 0x2, P5 ;  /* 0x0000000016057211 */ /* 0x000fe200028f16ff */
[----:B------:R3:W-:Y:S04]  /*50b0*/  STL.64 [R1+0xf0], R6 ;  /* 0x0000f00601007387 */ /* 0x0007e80000100a00 */
[----:B------:R3:W-:Y:S01]  /*50c0*/  STL.64 [R1+0xe8], R4 ;  /* 0x0000e80401007387 */ /* 0x0007e20000100a00 */
[----:B-1----:R-:W-:-:S02]  /*50d0*/  LEA R8, P2, R23, R74, 0x2 ;  /* 0x0000004a17087211 */ /* 0x002fc400078410ff */
[C---:B---3--:R-:W-:Y:S02]  /*50e0*/  LEA R6, P4, R24.reuse, R74, 0x2 ;  /* 0x0000004a18067211 */ /* 0x048fe400078810ff */
[----:B------:R-:W-:Y:S02]  /*50f0*/  LEA.HI.X.SX32 R9, R23, R0, 0x2, P2 ;  /* 0x0000000017097211 */ /* 0x000fe400010f16ff */
[C---:B------:R-:W-:Y:S02]  /*5100*/  LEA R4, P5, R25.reuse, R74, 0x2 ;  /* 0x0000004a19047211 */ /* 0x040fe400078a10ff */
[-C--:B------:R-:W-:Y:S01]  /*5110*/  LEA.HI.X.SX32 R7, R24, R0.reuse, 0x2, P4 ;  /* 0x0000000018077211 */ /* 0x080fe200020f16ff */
[----:B------:R1:W-:Y:S01]  /*5120*/  STL.64 [R1+0xb8], R8 ;  /* 0x0000b80801007387 */ /* 0x0003e20000100a00 */
[----:B------:R-:W-:-:S03]  /*5130*/  LEA.HI.X.SX32 R5, R25, R0, 0x2, P5 ;  /* 0x0000000019057211 */ /* 0x000fc600028f16ff */
[----:B------:R3:W-:Y:S04]  /*5140*/  STL.64 [R1+0xb0], R6 ;  /* 0x0000b00601007387 */ /* 0x0007e80000100a00 */
[----:B------:R3:W-:Y:S01]  /*5150*/  STL.64 [R1+0xa8], R4 ;  /* 0x0000a80401007387 */ /* 0x0007e20000100a00 */
[CC--:B-1----:R-:W-:Y:S02]  /*5160*/  LEA R8, P2, R26.reuse, R74.reuse, 0x2 ;  /* 0x0000004a1a087211 */ /* 0x0c2fe400078410ff */
[----:B---3--:R-:W-:Y:S02]  /*5170*/  LEA R6, P4, R27, R74, 0x2 ;  /* 0x0000004a1b067211 */ /* 0x008fe400078810ff */
[----:B------:R-:W-:Y:S02]  /*5180*/  LEA.HI.X.SX32 R9, R26, R0, 0x2, P2 ;  /* 0x000000001a097211 */ /* 0x000fe400010f16ff */
[----:B------:R-:W-:-:S02]  /*5190*/  LEA R4, P5, R28, R74, 0x2 ;  /* 0x0000004a1c047211 */ /* 0x000fc400078a10ff */
        /* <DEDUP_REMOVED lines=13> */
[----:B------:R-:W-:Y:S01]  /*5270*/  STL.64 [R1+0x78], R4 ;  /* 0x0000780401007387 */ /* 0x000fe20000100a00 */
[CC--:B-1----:R-:W-:Y:S02]  /*5280*/  LEA R8, P2, R32.reuse, R74.reuse, 0x2 ;  /* 0x0000004a20087211 */ /* 0x0c2fe400078410ff */
[C---:B---3--:R-:W-:Y:S02]  /*5290*/  LEA R6, P4, R33.reuse, R74, 0x2 ;  /* 0x0000004a21067211 */ /* 0x048fe400078810ff */
[-C--:B------:R-:W-:Y:S02]  /*52a0*/  LEA.HI.X.SX32 R9, R32, R0.reuse, 0x2, P2 ;  /* 0x0000000020097211 */ /* 0x080fe400010f16ff */
[----:B------:R-:W-:-:S03]  /*52b0*/  LEA.HI.X.SX32 R7, R33, R0, 0x2, P4 ;  /* 0x0000000021077211 */ /* 0x000fc600020f16ff */
[----:B------:R-:W-:Y:S04]  /*52c0*/  STL.64 [R1+0x70], R8 ;  /* 0x0000700801007387 */ /* 0x000fe80000100a00 */
[----:B------:R1:W-:Y:S02]  /*52d0*/  STL.64 [R1+0x68], R6 ;  /* 0x0000680601007387 */ /* 0x0003e40000100a00 */
[----:B-1----:R-:W-:-:S04]  /*52e0*/  LEA R6, P4, R3, R74, 0x2 ;  /* 0x0000004a03067211 */ /* 0x002fc800078810ff */
[----:B------:R-:W-:Y:S02]  /*52f0*/  LEA.HI.X.SX32 R7, R3, R0, 0x2, P4 ;  /* 0x0000000003077211 */ /* 0x000fe400020f16ff */
[----:B--2---:R-:W-:-:S04]  /*5300*/  LEA R4, P5, R34, R74, 0x2 ;  /* 0x0000004a22047211 */ /* 0x004fc800078a10ff */
[----:B------:R-:W-:-:S05]  /*5310*/  LEA.HI.X.SX32 R5, R34, R0, 0x2, P5 ;  /* 0x0000000022057211 */ /* 0x000fca00028f16ff */
[----:B------:R1:W-:Y:S01]  /*5320*/  STL.64 [R1+0x60], R4 ;  /* 0x0000600401007387 */ /* 0x0003e20000100a00 */
[----:B----4-:R-:W-:-:S04]  /*5330*/  LEA R8, P2, R35, R74, 0x2 ;  /* 0x0000004a23087211 */ /* 0x010fc800078410ff */
[----:B------:R-:W-:Y:S02]  /*5340*/  LEA.HI.X.SX32 R9, R35, R0, 0x2, P2 ;  /* 0x0000000023097211 */ /* 0x000fe400010f16ff */
[----:B-1----:R-:W-:-:S03]  /*5350*/  LEA R4, P5, R71, R74, 0x2 ;  /* 0x0000004a47047211 */ /* 0x002fc600078a10ff */
[----:B------:R1:W-:Y:S01]  /*5360*/  STL.64 [R1+0x58], R8 ;  /* 0x0000580801007387 */ /* 0x0003e20000100a00 */
[----:B------:R-:W-:-:S03]  /*5370*/  LEA.HI.X.SX32 R5, R71, R0, 0x2, P5 ;  /* 0x0000000047057211 */ /* 0x000fc600028f16ff */
[----:B------:R-:W2:Y:S04]  /*5380*/  LDL.LU R3, [R1+0x4fc] ;  /* 0x0004fc0001037983 */ /* 0x000ea80000300800 */
[----:B------:R3:W-:Y:S01]  /*5390*/  STL.64 [R1+0x50], R6 ;  /* 0x0000500601007387 */ /* 0x0007e20000100a00 */
[----:B-1----:R-:W-:-:S03]  /*53a0*/  LEA R8, P2, R70, R74, 0x2 ;  /* 0x0000004a46087211 */ /* 0x002fc600078410ff */
[----:B------:R-:W4:Y:S01]  /*53b0*/  LDL.LU R71, [R1+0x4f8] ;  /* 0x0004f80001477983 */ /* 0x000f220000300800 */
[----:B------:R-:W-:-:S03]  /*53c0*/  LEA.HI.X.SX32 R9, R70, R0, 0x2, P2 ;  /* 0x0000000046097211 */ /* 0x000fc600010f16ff */
[----:B------:R1:W-:Y:S01]  /*53d0*/  STL.64 [R1+0x48], R4 ;  /* 0x0000480401007387 */ /* 0x0003e20000100a00 */
[----:B---3--:R-:W-:-:S03]  /*53e0*/  LEA R6, P4, R69, R74, 0x2 ;  /* 0x0000004a45067211 */ /* 0x008fc600078810ff */
[----:B------:R-:W3:Y:S01]  /*53f0*/  LDL.LU R70, [R1+0x4f4] ;  /* 0x0004f40001467983 */ /* 0x000ee20000300800 */
[----:B------:R-:W-:Y:S02]  /*5400*/  LEA.HI.X.SX32 R7, R69, R0, 0x2, P4 ;  /* 0x0000000045077211 */ /* 0x000fe400020f16ff */
[C---:B-1----:R-:W-:Y:S01]  /*5410*/  LEA R4, P5, R68.reuse, R74, 0x2 ;  /* 0x0000004a44047211 */ /* 0x042fe200078a10ff */
[----:B------:R1:W-:Y:S03]  /*5420*/  STL.64 [R1+0x40], R8 ;  /* 0x0000400801007387 */ /* 0x0003e60000100a00 */
[----:B------:R-:W-:Y:S01]  /*5430*/  LEA.HI.X.SX32 R5, R68, R0, 0x2, P5 ;  /* 0x0000000044057211 */ /* 0x000fe200028f16ff */
[----:B------:R-:W2:Y:S04]  /*5440*/  LDL.LU R69, [R1+0x4f0] ;  /* 0x0004f00001457983 */ /* 0x000ea80000300800 */
[----:B------:R1:W-:Y:S02]  /*5450*/  STL.64 [R1+0x38], R6 ;  /* 0x0000380601007387 */ /* 0x0003e40000100a00 */
[----:B-1----:R-:W-:-:S02]  /*5460*/  LEA R8, P2, R125, R74, 0x2 ;  /* 0x0000004a7d087211 */ /* 0x002fc400078410ff */
[----:B------:R-:W3:Y:S04]  /*5470*/  LDL.LU R68, [R1+0x4ec] ;  /* 0x0004ec0001447983 */ /* 0x000ee80000300800 */
[----:B------:R1:W-:Y:S01]  /*5480*/  STL.64 [R1+0x30], R4 ;  /* 0x0000300401007387 */ /* 0x0003e20000100a00 */
[C---:B------:R-:W-:Y:S02]  /*5490*/  LEA R6, P4, R60.reuse, R74, 0x2 ;  /* 0x0000004a3c067211 */ /* 0x040fe400078810ff */
[-C--:B------:R-:W-:Y:S02]  /*54a0*/  LEA.HI.X.SX32 R9, R125, R0.reuse, 0x2, P2 ;  /* 0x000000007d097211 */ /* 0x080fe400010f16ff */
[----:B------:R-:W-:Y:S01]  /*54b0*/  LEA.HI.X.SX32 R7, R60, R0, 0x2, P4 ;  /* 0x000000003c077211 */ /* 0x000fe200020f16ff */
[----:B------:R-:W3:Y:S01]  /*54c0*/  LDL.LU R125, [R1+0x4e8] ;  /* 0x0004e800017d7983 */ /* 0x000ee20000300800 */
[----:B-1----:R-:W-:-:S03]  /*54d0*/  LEA R4, P5, R62, R74, 0x2 ;  /* 0x0000004a3e047211 */ /* 0x002fc600078a10ff */
[----:B------:R1:W-:Y:S01]  /*54e0*/  STL.64 [R1+0x28], R8 ;  /* 0x0000280801007387 */ /* 0x0003e20000100a00 */
[----:B------:R-:W-:-:S03]  /*54f0*/  LEA.HI.X.SX32 R5, R62, R0, 0x2, P5 ;  /* 0x000000003e057211 */ /* 0x000fc600028f16ff */
[----:B------:R1:W-:Y:S04]  /*5500*/  STL.64 [R1+0x20], R6 ;  /* 0x0000200601007387 */ /* 0x0003e80000100a00 */
[----:B------:R1:W-:Y:S02]  /*5510*/  STL.64 [R1+0x18], R4 ;  /* 0x0000180401007387 */ /* 0x0003e40000100a00 */
[CC--:B-1----:R-:W-:Y:S02]  /*5520*/  LEA R8, P2, R66.reuse, R74.reuse, 0x2 ;  /* 0x0000004a42087211 */ /* 0x0c2fe400078410ff */
[----:B------:R-:W-:Y:S02]  /*5530*/  LEA R6, P4, R67, R74, 0x2 ;  /* 0x0000004a43067211 */ /* 0x000fe400078810ff */
[----:B------:R-:W-:-:S02]  /*5540*/  LEA.HI.X.SX32 R9, R66, R0, 0x2, P2 ;  /* 0x0000000042097211 */ /* 0x000fc400010f16ff */
[CC--:B------:R-:W-:Y:S02]  /*5550*/  LEA R4, P5, R64.reuse, R74.reuse, 0x2 ;  /* 0x0000004a40047211 */ /* 0x0c0fe400078a10ff */
[----:B------:R-:W-:Y:S02]  /*5560*/  LEA R34, P2, R65, R74, 0x2 ;  /* 0x0000004a41227211 */ /* 0x000fe400078410ff */
[----:B------:R-:W-:Y:S02]  /*5570*/  LEA.HI.X.SX32 R7, R67, R0, 0x2, P4 ;  /* 0x0000000043077211 */ /* 0x000fe400020f16ff */
[----:B------:R-:W-:Y:S02]  /*5580*/  LEA R66, P4, R63, R74, 0x2 ;  /* 0x0000004a3f427211 */ /* 0x000fe400078810ff */
[----:B------:R-:W-:Y:S02]  /*5590*/  LEA.HI.X.SX32 R5, R64, R0, 0x2, P5 ;  /* 0x0000000040057211 */ /* 0x000fe400028f16ff */
[----:B------:R-:W-:-:S02]  /*55a0*/  LEA R32, P5, R53, R74, 0x2 ;  /* 0x0000004a35207211 */ /* 0x000fc400078a10ff */
[----:B------:R-:W-:Y:S02]  /*55b0*/  LEA.HI.X.SX32 R35, R65, R0, 0x2, P2 ;  /* 0x0000000041237211 */ /* 0x000fe400010f16ff */
[----:B------:R-:W-:Y:S02]  /*55c0*/  LEA R64, P2, R52, R74, 0x2 ;  /* 0x0000004a34407211 */ /* 0x000fe400078410ff */
[----:B------:R-:W-:Y:S02]  /*55d0*/  LEA.HI.X.SX32 R67, R63, R0, 0x2, P4 ;  /* 0x000000003f437211 */ /* 0x000fe400020f16ff */
[----:B------:R-:W-:Y:S02]  /*55e0*/  LEA R30, P4, R61, R74, 0x2 ;  /* 0x0000004a3d1e7211 */ /* 0x000fe400078810ff */
[----:B------:R-:W-:Y:S02]  /*55f0*/  LEA.HI.X.SX32 R33, R53, R0, 0x2, P5 ;  /* 0x0000000035217211 */ /* 0x000fe400028f16ff */
[----:B------:R-:W-:Y:S01]  /*5600*/  LEA R62, P5, R58, R74, 0x2 ;  /* 0x0000004a3a3e7211 */ /* 0x000fe200078a10ff */
[----:B------:R-:W-:Y:S01]  /*5610*/  STL.64 [R1+0x10], R8 ;  /* 0x0000100801007387 */ /* 0x000fe20000100a00 */
[----:B------:R-:W-:-:S02]  /*5620*/  LEA.HI.X.SX32 R65, R52, R0, 0x2, P2 ;  /* 0x0000000034417211 */ /* 0x000fc400010f16ff */
[----:B------:R-:W-:Y:S01]  /*5630*/  LEA R28, P2, R59, R74, 0x2 ;  /* 0x0000004a3b1c7211 */ /* 0x000fe200078410ff */
[----:B------:R-:W-:Y:S01]  /*5640*/  STL.64 [R1+0x8], R6 ;  /* 0x0000080601007387 */ /* 0x000fe20000100a00 */
[----:B------:R-:W-:Y:S02]  /*5650*/  LEA.HI.X.SX32 R31, R61, R0, 0x2, P4 ;  /* 0x000000003d1f7211 */ /* 0x000fe400020f16ff */
[----:B------:R-:W-:Y:S01]  /*5660*/  LEA R60, P4, R56, R74, 0x2 ;  /* 0x0000004a383c7211 */ /* 0x000fe200078810ff */
[----:B------:R-:W-:Y:S01]  /*5670*/  STL.64 [R1+0x4a0], R34 ;  /* 0x0004a02201007387 */ /* 0x000fe20000100a00 */
[----:B------:R-:W-:Y:S02]  /*5680*/  LEA.HI.X.SX32 R63, R58, R0, 0x2, P5 ;  /* 0x000000003a3f7211 */ /* 0x000fe400028f16ff */
[----:B------:R-:W-:Y:S01]  /*5690*/  LEA R26, P5, R57, R74, 0x2 ;  /* 0x0000004a391a7211 */ /* 0x000fe200078a10ff */
[----:B------:R-:W-:Y:S01]  /*56a0*/  STL.64 [R1], R4 ;  /* 0x0000000401007387 */ /* 0x000fe20000100a00 */
[----:B------:R-:W-:-:S02]  /*56b0*/  LEA.HI.X.SX32 R29, R59, R0, 0x2, P2 ;  /* 0x000000003b1d7211 */ /* 0x000fc400010f16ff */
[-C--:B------:R-:W-:Y:S01]  /*56c0*/  LEA.HI.X.SX32 R61, R56, R0.reuse, 0x2, P4 ;  /* 0x00000000383d7211 */ /* 0x080fe200020f16ff */
[----:B------:R-:W-:Y:S01]  /*56d0*/  STL.64 [R1+0x4a8], R66 ;  /* 0x0004a84201007387 */ /* 0x000fe20000100a00 */
[----:B------:R-:W-:-:S03]  /*56e0*/  LEA.HI.X.SX32 R27, R57, R0, 0x2, P5 ;  /* 0x00000000391b7211 */ /* 0x000fc600028f16ff */
[----:B------:R-:W-:Y:S01]  /*56f0*/  STL.64 [R1+0x4b0], R32 ;  /* 0x0004b02001007387 */ /* 0x000fe20000100a00 */
[----:B------:R-:W-:-:S03]  /*5700*/  LEA R56, P5, R73, R74, 0x2 ;  /* 0x0000004a49387211 */ /* 0x000fc600078a10ff */
[----:B------:R-:W-:Y:S04]  /*5710*/  STL.64 [R1+0x4b8], R64 ;  /* 0x0004b84001007387 */ /* 0x000fe80000100a00 */
[----:B------:R1:W-:Y:S01]  /*5720*/  STL.64 [R1+0x4c0], R30 ;  /* 0x0004c01e01007387 */ /* 0x0003e20000100a00 */
[----:B------:R-:W-:-:S03]  /*5730*/  LEA.HI.X.SX32 R57, R73, R0, 0x2, P5 ;  /* 0x0000000049397211 */ /* 0x000fc600028f16ff */
[----:B------:R-:W-:Y:S04]  /*5740*/  STL.64 [R1+0x4c8], R62 ;  /* 0x0004c83e01007387 */ /* 0x000fe80000100a00 */
[----:B------:R2:W-:Y:S04]  /*5750*/  STL.64 [R1+0x4d0], R28 ;  /* 0x0004d01c01007387 */ /* 0x0005e80000100a00 */
[----:B------:R-:W-:Y:S04]  /*5760*/  STL.64 [R1+0x4d8], R60 ;  /* 0x0004d83c01007387 */ /* 0x000fe80000100a00 */
[----:B------:R3:W-:Y:S04]  /*5770*/  STL.64 [R1+0x4e0], R26 ;  /* 0x0004e01a01007387 */ /* 0x0007e80000100a00 */
[----:B------:R-:W4:Y:S04]  /*5780*/  LDL R73, [R1+0x214] ;  /* 0x0002140001497983 */ /* 0x000f280000100800 */
[----:B-1----:R-:W4:Y:S01]  /*5790*/  LDL R30, [R1+0x22c] ;  /* 0x00022c00011e7983 */ /* 0x002f220000100800 */
[----:B------:R-:W-:-:S02]  /*57a0*/  LEA R58, P2, R54, R74, 0x2 ;  /* 0x0000004a363a7211 */ /* 0x000fc400078410ff */
[C---:B------:R-:W-:Y:S02]  /*57b0*/  LEA R24, P4, R55.reuse, R74, 0x2 ;  /* 0x0000004a37187211 */ /* 0x040fe400078810ff */
[-C--:B------:R-:W-:Y:S02]  /*57c0*/  LEA.HI.X.SX32 R59, R54, R0.reuse, 0x2, P2 ;  /* 0x00000000363b7211 */ /* 0x080fe400010f16ff */
[----:B------:R-:W-:Y:S02]  /*57d0*/  LEA.HI.X.SX32 R25, R55, R0, 0x2, P4 ;  /* 0x0000000037197211 */ /* 0x000fe400020f16ff */
[-C--:B------:R-:W-:Y:S02]  /*57e0*/  LEA R54, P4, R51, R74.reuse, 0x2 ;  /* 0x0000004a33367211 */ /* 0x080fe400078810ff */
[-C--:B------:R-:W-:Y:S02]  /*57f0*/  LEA R20, P5, R50, R74.reuse, 0x2 ;  /* 0x0000004a32147211 */ /* 0x080fe400078a10ff */
[----:B------:R-:W-:-:S02]  /*5800*/  LEA R22, P2, R75, R74, 0x2 ;  /* 0x0000004a4b167211 */ /* 0x000fc400078410ff */
[-C--:B------:R-:W-:Y:S02]  /*5810*/  LEA.HI.X.SX32 R55, R51, R0.reuse, 0x2, P4 ;  /* 0x0000000033377211 */ /* 0x080fe400020f16ff */
[----:B------:R-:W-:Y:S02]  /*5820*/  LEA.HI.X.SX32 R21, R50, R0, 0x2, P5 ;  /* 0x0000000032157211 */ /* 0x000fe400028f16ff */
[-C--:B------:R-:W-:Y:S02]  /*5830*/  LEA R18, P4, R48, R74.reuse, 0x2 ;  /* 0x0000004a30127211 */ /* 0x080fe400078810ff */
[----:B------:R-:W-:Y:S02]  /*5840*/  LEA R50, P5, R47, R74, 0x2 ;  /* 0x0000004a2f327211 */ /* 0x000fe400078a10ff */
[----:B------:R-:W-:Y:S02]  /*5850*/  LEA.HI.X.SX32 R23, R75, R0, 0x2, P2 ;  /* 0x000000004b177211 */ /* 0x000fe400010f16ff */
        /* <DEDUP_REMOVED lines=17> */
[-C--:B------:R-:W-:Y:S02]  /*5970*/  LEA.HI.X.SX32 R47, R43, R0.reuse, 0x2, P2 ;  /* 0x000000002b2f7211 */ /* 0x080fe400010f16ff */
[----:B------:R-:W-:-:S02]  /*5980*/  LEA.HI.X.SX32 R43, R39, R0, 0x2, P4 ;  /* 0x00000000272b7211 */ /* 0x000fc400020f16ff */
[----:B------:R-:W-:Y:S02]  /*5990*/  LEA.HI.X.SX32 R9, R38, R0, 0x2, P5 ;  /* 0x0000000026097211 */ /* 0x000fe400028f16ff */
[CC--:B------:R-:W-:Y:S02]  /*59a0*/  LEA R6, P4, R37.reuse, R74.reuse, 0x2 ;  /* 0x0000004a25067211 */ /* 0x0c0fe400078810ff */
[-C--:B------:R-:W-:Y:S02]  /*59b0*/  LEA R38, P5, R36, R74.reuse, 0x2 ;  /* 0x0000004a24267211 */ /* 0x080fe400078a10ff */
[----:B------:R-:W-:Y:S02]  /*59c0*/  LEA R10, P2, R40, R74, 0x2 ;  /* 0x0000004a280a7211 */ /* 0x000fe400078410ff */
[-C--:B------:R-:W-:Y:S02]  /*59d0*/  LEA.HI.X.SX32 R7, R37, R0.reuse, 0x2, P4 ;  /* 0x0000000025077211 */ /* 0x080fe400020f16ff */
[----:B------:R-:W-:-:S02]  /*59e0*/  LEA.HI.X.SX32 R39, R36, R0, 0x2, P5 ;  /* 0x0000000024277211 */ /* 0x000fc400028f16ff */
[-C--:B------:R-:W-:Y:S02]  /*59f0*/  LEA R4, P4, R122, R74.reuse, 0x2 ;  /* 0x0000004a7a047211 */ /* 0x080fe400078810ff */
[----:B------:R-:W-:Y:S02]  /*5a00*/  LEA R36, P5, R72, R74, 0x2 ;  /* 0x0000004a48247211 */ /* 0x000fe400078a10ff */
[----:B------:R-:W-:Y:S02]  /*5a10*/  LEA.HI.X.SX32 R11, R40, R0, 0x2, P2 ;  /* 0x00000000280b7211 */ /* 0x000fe400010f16ff */
[----:B------:R-:W-:Y:S02]  /*5a20*/  LEA R40, P2, R123, R74, 0x2 ;  /* 0x0000004a7b287211 */ /* 0x000fe400078410ff */
[-C--:B------:R-:W-:Y:S02]  /*5a30*/  LEA.HI.X.SX32 R5, R122, R0.reuse, 0x2, P4 ;  /* 0x000000007a057211 */ /* 0x080fe400020f16ff */
[----:B------:R-:W-:-:S02]  /*5a40*/  LEA.HI.X.SX32 R37, R72, R0, 0x2, P5 ;  /* 0x0000000048257211 */ /* 0x000fc400028f16ff */
[----:B------:R-:W-:Y:S01]  /*5a50*/  LEA.HI.X.SX32 R41, R123, R0, 0x2, P2 ;  /* 0x000000007b297211 */ /* 0x000fe200010f16ff */
[----:B------:R-:W1:Y:S01]  /*5a60*/  S2R R75, SR_TID.X ;  /* 0x00000000004b7919 */ /* 0x000e620000002100 */
[----:B--2---:R-:W-:Y:S02]  /*5a70*/  IMAD R28, R69, c[0x0][0x190], RZ ;  /* 0x00006400451c7a24 */ /* 0x004fe400078e02ff */
[----:B---3--:R-:W-:-:S05]  /*5a80*/  IMAD.SHL.U32 R26, R125, 0x4, RZ ;  /* 0x000000047d1a7824 */ /* 0x008fca00078e00ff */
[----:B------:R-:W-:Y:S01]  /*5a90*/  IADD3 R122, P5, R26, R124, RZ ;  /* 0x0000007c1a7a7210 */ /* 0x000fe20007fbe0ff */
[----:B------:R2:W-:Y:S03]  /*5aa0*/  STL [R1+0x260], R26 ;  /* 0x0002601a01007387 */ /* 0x0005e60000100800 */
[----:B------:R-:W-:Y:S01]  /*5ab0*/  LEA.HI.X.SX32 R123, R125, R2, 0x2, P5 ;  /* 0x000000027d7b7211 */ /* 0x000fe200028f16ff */
[----:B--2---:R-:W-:Y:S02]  /*5ac0*/  IMAD R26, R68, c[0x0][0x190], RZ ;  /* 0x00006400441a7a24 */ /* 0x004fe400078e02ff */
[----:B----4-:R-:W-:-:S05]  /*5ad0*/  IMAD.SHL.U32 R27, R73, 0x4, RZ ;  /* 0x00000004491b7824 */ /* 0x010fca00078e00ff */
[----:B------:R-:W-:Y:S01]  /*5ae0*/  IADD3 R124, P5, R27, R124, RZ ;  /* 0x0000007c1b7c7210 */ /* 0x000fe20007fbe0ff */
[----:B------:R2:W-:Y:S03]  /*5af0*/  STL [R1+0x25c], R27 ;  /* 0x00025c1b01007387 */ /* 0x0005e60000100800 */
[----:B------:R-:W-:Y:S01]  /*5b00*/  LEA.HI.X.SX32 R125, R73, R2, 0x2, P5 ;  /* 0x00000002497d7211 */ /* 0x000fe200028f16ff */
[----:B------:R-:W-:Y:S01]  /*5b10*/  IMAD R2, R71, c[0x0][0x190], RZ ;  /* 0x0000640047027a24 */ /* 0x000fe200078e02ff */
[----:B------:R3:W-:Y:S01]  /*5b20*/  STL [R1+0x120], R26 ;  /* 0x0001201a01007387 */ /* 0x0007e20000100800 */
[----:B--2---:R-:W-:-:S03]  /*5b30*/  IMAD R27, R70, c[0x0][0x190], RZ ;  /* 0x00006400461b7a24 */ /* 0x004fc600078e02ff */
[----:B------:R2:W-:Y:S04]  /*5b40*/  STL [R1+0x11c], R28 ;  /* 0x00011c1c01007387 */ /* 0x0005e80000100800 */
[----:B------:R-:W-:Y:S04]  /*5b50*/  STL [R1+0x118], R27 ;  /* 0x0001181b01007387 */ /* 0x000fe80000100800 */
[----:B------:R2:W-:Y:S04]  /*5b60*/  STL.64 [R1+0x3c0], R2 ;  /* 0x0003c00201007387 */ /* 0x0005e80000100a00 */
[----:B------:R-:W4:Y:S04]  /*5b70*/  LDL.64 R60, [R1+0xe0] ;  /* 0x0000e000013c7983 */ /* 0x000f280000100a00 */
[----:B------:R-:W4:Y:S01]  /*5b80*/  LDL.64 R34, [R1+0xd8] ;  /* 0x0000d80001227983 */ /* 0x000f220000100a00 */
[----:B-1----:R-:W-:-:S02]  /*5b90*/  SHF.R.U32.HI R31, RZ, 0x7, R75 ;  /* 0x00000007ff1f7819 */ /* 0x002fc4000001164b */
[----:B------:R-:W-:Y:S01]  /*5ba0*/  LOP3.LUT R29, R75, 0x180, RZ, 0xc0, !PT ;  /* 0x000001804b1d7812 */ /* 0x000fe200078ec0ff */
[----:B------:R-:W4:Y:S01]  /*5bb0*/  LDL.64 R62, [R1+0xc8] ;  /* 0x0000c800013e7983 */ /* 0x000f220000100a00 */
[----:B------:R-:W-:-:S03]  /*5bc0*/  SGXT.U32 R31, R31, 0x2 ;  /* 0x000000021f1f781a */ /* 0x000fc60000000000 */
[----:B------:R-:W4:Y:S01]  /*5bd0*/  LDL.64 R64, [R1+0xc0] ;  /* 0x0000c00001407983 */ /* 0x000f220000100a00 */
[C---:B------:R-:W-:Y:S02]  /*5be0*/  LOP3.LUT R66, R31.reuse, 0x8, RZ, 0xfc, !PT ;  /* 0x000000081f427812 */ /* 0x040fe400078efcff */
[----:B------:R-:W-:Y:S02]  /*5bf0*/  LOP3.LUT R67, R31, 0xc, RZ, 0xfc, !PT ;  /* 0x0000000c1f437812 */ /* 0x000fe400078efcff */
[----:B------:R-:W-:Y:S02]  /*5c00*/  ISETP.GE.AND P2, PT, R66, c[0x0][0x180], PT ;  /* 0x0000600042007a0c */ /* 0x000fe40003f46270 */
[----:B------:R-:W-:Y:S02]  /*5c10*/  ISETP.GE.AND P4, PT, R67, c[0x0][0x180], PT ;  /* 0x0000600043007a0c */ /* 0x000fe40003f86270 */
[----:B------:R-:W-:-:S04]  /*5c20*/  SEL R72, R30, RZ, !P2 ;  /* 0x000000ff1e487207 */ /* 0x000fc80005000000 */
[----:B------:R-:W-:Y:S02]  /*5c30*/  ISETP.NE.U32.AND P2, PT, R72, RZ, PT ;  /* 0x000000ff4800720c */ /* 0x000fe40003f45070 */
[----:B------:R-:W-:Y:S02]  /*5c40*/  SEL R72, R30, RZ, !P4 ;  /* 0x000000ff1e487207 */ /* 0x000fe40006000000 */
[----:B------:R-:W-:-:S04]  /*5c50*/  LEA R68, P4, R26, R74, 0x2 ;  /* 0x0000004a1a447211 */ /* 0x000fc800078810ff */
[----:B------:R-:W-:Y:S02]  /*5c60*/  LEA.HI.X.SX32 R69, R26, R0, 0x2, P4 ;  /* 0x000000001a457211 */ /* 0x000fe400020f16ff */
[----:B------:R-:W-:Y:S01]  /*5c70*/  LEA R70, P4, R28, R74, 0x2 ;  /* 0x0000004a1c467211 */ /* 0x000fe200078810ff */
[----:B---3--:R-:W-:Y:S01]  /*5c80*/  IMAD.SHL.U32 R26, R75, 0x4, RZ ;  /* 0x000000044b1a7824 */ /* 0x008fe200078e00ff */
[----:B------:R-:W-:Y:S02]  /*5c90*/  ISETP.NE.U32.AND P5, PT, R72, RZ, PT ;  /* 0x000000ff4800720c */ /* 0x000fe40003fa5070 */
[----:B------:R-:W-:Y:S02]  /*5ca0*/  SHF.R.U32.HI R73, RZ, 0x2, R29 ;  /* 0x00000002ff497819 */ /* 0x000fe4000001161d */
[----:B------:R-:W-:Y:S02]  /*5cb0*/  LEA.HI.X.SX32 R71, R28, R0, 0x2, P4 ;  /* 0x000000001c477211 */ /* 0x000fe400020f16ff */
[----:B------:R-:W-:-:S02]  /*5cc0*/  LEA R72, P4, R27, R74, 0x2 ;  /* 0x0000004a1b487211 */ /* 0x000fc400078810ff */
[----:B------:R-:W-:Y:S02]  /*5cd0*/  LOP3.LUT R26, R73, 0x7fc, R26, 0x78, !PT ;  /* 0x000007fc491a7812 */ /* 0x000fe400078e781a */
[----:B------:R-:W-:Y:S02]  /*5ce0*/  LEA.HI.X.SX32 R73, R27, R0, 0x2, P4 ;  /* 0x000000001b497211 */ /* 0x000fe400020f16ff */
[C---:B------:R-:W-:Y:S01]  /*5cf0*/  LEA R74, P4, R2.reuse, R74, 0x2 ;  /* 0x0000004a024a7211 */ /* 0x040fe200078810ff */
[----:B------:R1:W-:Y:S01]  /*5d00*/  LDGSTS.E [R26+0x40000], [R102.64], P0 ;  /* 0x40000000661a7fae */ /* 0x0003e2000812184c */
[C---:B------:R-:W-:Y:S02]  /*5d10*/  LOP3.LUT R32, R31.reuse, 0x10, RZ, 0xfc, !PT ;  /* 0x000000101f207812 */ /* 0x040fe400078efcff */
[----:B------:R-:W-:Y:S01]  /*5d20*/  LOP3.LUT R29, R31, 0x14, RZ, 0xfc, !PT ;  /* 0x000000141f1d7812 */ /* 0x000fe200078efcff */
[----:B------:R1:W-:Y:S01]  /*5d30*/  LDGSTS.E [R26+0x40800], [R104.64], P1 ;  /* 0x40800000681a7fae */ /* 0x0003e2000892184c */
[----:B------:R-:W-:-:S02]  /*5d40*/  LEA.HI.X.SX32 R75, R2, R0, 0x2, P4 ;  /* 0x00000000024b7211 */ /* 0x000fc400020f16ff */
[----:B------:R-:W-:Y:S01]  /*5d50*/  ISETP.GE.AND P4, PT, R32, c[0x0][0x180], PT ;  /* 0x0000600020007a0c */ /* 0x000fe20003f86270 */
[----:B------:R1:W-:Y:S01]  /*5d60*/  LDGSTS.E [R26+0x41000], [R106.64], P2 ;  /* 0x410000006a1a7fae */ /* 0x0003e2000912184c */
[----:B--2---:R-:W-:Y:S02]  /*5d70*/  LOP3.LUT R28, R31, 0x18, RZ, 0xfc, !PT ;  /* 0x000000181f1c7812 */ /* 0x004fe400078efcff */
[----:B------:R-:W-:Y:S01]  /*5d80*/  ISETP.GE.AND P0, PT, R29, c[0x0][0x180], PT ;  /* 0x000060001d007a0c */ /* 0x000fe20003f06270 */
[----:B------:R1:W-:Y:S01]  /*5d90*/  LDGSTS.E [R26+0x41800], [R108.64], P5 ;  /* 0x418000006c1a7fae */ /* 0x0003e2000a92184c */
[----:B------:R-:W-:Y:S02]  /*5da0*/  SEL R0, R30, RZ, !P4 ;  /* 0x000000ff1e007207 */ /* 0x000fe40006000000 */
[----:B------:R-:W-:Y:S01]  /*5db0*/  ISETP.GE.AND P1, PT, R28, c[0x0][0x180], PT ;  /* 0x000060001c007a0c */ /* 0x000fe20003f26270 */
[----:B------:R-:W2:Y:S01]  /*5dc0*/  LDL.64 R32, [R1+0x110] ;  /* 0x0001100001207983 */ /* 0x000ea20000100a00 */
[----:B------:R-:W-:-:S02]  /*5dd0*/  SEL R3, R30, RZ, !P0 ;  /* 0x000000ff1e037207 */ /* 0x000fc40004000000 */
[----:B------:R-:W-:Y:S01]  /*5de0*/  LOP3.LUT R27, R31, 0x1c, RZ, 0xfc, !PT ;  /* 0x0000001c1f1b7812 */ /* 0x000fe200078efcff */
[----:B------:R-:W3:Y:S01]  /*5df0*/  LDL.64 R28, [R1+0xd0] ;  /* 0x0000d000011c7983 */ /* 0x000ee20000100a00 */
[----:B------:R-:W-:Y:S02]  /*5e00*/  ISETP.NE.U32.AND P0, PT, R0, RZ, PT ;  /* 0x000000ff0000720c */ /* 0x000fe40003f05070 */
[----:B------:R-:W-:Y:S02]  /*5e10*/  SEL R2, R30, RZ, !P1 ;  /* 0x000000ff1e027207 */ /* 0x000fe40004800000 */
[----:B------:R-:W-:Y:S02]  /*5e20*/  ISETP.GE.AND P4, PT, R27, c[0x0][0x180], PT ;  /* 0x000060001b007a0c */ /* 0x000fe40003f86270 */
[----:B------:R-:W-:Y:S02]  /*5e30*/  ISETP.NE.U32.AND P1, PT, R3, RZ, PT ;  /* 0x000000ff0300720c */ /* 0x000fe40003f25070 */
[----:B------:R-:W-:-:S02]  /*5e40*/  LOP3.LUT R3, R31, 0x20, RZ, 0xfc, !PT ;  /* 0x000000201f037812 */ /* 0x000fc400078efcff */
[----:B------:R-:W-:Y:S02]  /*5e50*/  SEL R0, R30, RZ, !P4 ;  /* 0x000000ff1e007207 */ /* 0x000fe40006000000 */
[----:B------:R-:W-:Y:S01]  /*5e60*/  ISETP.NE.U32.AND P4, PT, R2, RZ, PT ;  /* 0x000000ff0200720c */ /* 0x000fe20003f85070 */
[----:B------:R1:W-:Y:S01]  /*5e70*/  LDGSTS.E [R26+0x42000], [R110.64], P0 ;  /* 0x420000006e1a7fae */ /* 0x0003e2000812184c */
[----:B------:R-:W-:Y:S02]  /*5e80*/  ISETP.GE.AND P5, PT, R3, c[0x0][0x180], PT ;  /* 0x0000600003007a0c */ /* 0x000fe40003fa6270 */
[----:B------:R-:W-:Y:S02]  /*5e90*/  LOP3.LUT R2, R31, 0x24, RZ, 0xfc, !PT ;  /* 0x000000241f027812 */ /* 0x000fe400078efcff */
[----:B------:R-:W-:Y:S01]  /*5ea0*/  ISETP.NE.U32.AND P2, PT, R0, RZ, PT ;  /* 0x000000ff0000720c */ /* 0x000fe20003f45070 */
[----:B------:R1:W-:Y:S01]  /*5eb0*/  LDGSTS.E [R26+0x42800], [R112.64], P1 ;  /* 0x42800000701a7fae */ /* 0x0003e2000892184c */
[----:B------:R-:W-:-:S02]  /*5ec0*/  SEL R0, R30, RZ, !P5 ;  /* 0x000000ff1e007207 */ /* 0x000fc40006800000 */
[----:B------:R-:W-:Y:S02]  /*5ed0*/  ISETP.GE.AND P0, PT, R2, c[0x0][0x180], PT ;  /* 0x0000600002007a0c */ /* 0x000fe40003f06270 */
[----:B------:R-:W-:Y:S01]  /*5ee0*/  ISETP.NE.U32.AND P5, PT, R0, RZ, PT ;  /* 0x000000ff0000720c */ /* 0x000fe20003fa5070 */
[----:B------:R1:W-:Y:S01]  /*5ef0*/  LDGSTS.E [R26+0x43000], [R114.64], P4 ;  /* 0x43000000721a7fae */ /* 0x0003e2000a12184c */
[----:B------:R-:W-:Y:S02]  /*5f00*/  SEL R0, R30, RZ, !P0 ;  /* 0x000000ff1e007207 */ /* 0x000fe40004000000 */
[C---:B------:R-:W-:Y:S02]  /*5f10*/  LOP3.LUT R2, R31.reuse, 0x28, RZ, 0xfc, !PT ;  /* 0x000000281f027812 */ /* 0x040fe400078efcff */
[----:B------:R-:W-:Y:S01]  /*5f20*/  ISETP.NE.U32.AND P0, PT, R0, RZ, PT ;  /* 0x000000ff0000720c */ /* 0x000fe20003f05070 */
[----:B------:R1:W-:Y:S01]  /*5f30*/  LDGSTS.E [R26+0x43800], [R116.64], P2 ;  /* 0x43800000741a7fae */ /* 0x0003e2000912184c */
[----:B------:R-:W-:-:S02]  /*5f40*/  LOP3.LUT R0, R31, 0x2c, RZ, 0xfc, !PT ;  /* 0x0000002c1f007812 */ /* 0x000fc400078efcff */
[----:B------:R-:W-:Y:S02]  /*5f50*/  ISETP.GE.AND P1, PT, R2, c[0x0][0x180], PT ;  /* 0x0000600002007a0c */ /* 0x000fe40003f26270 */
[----:B------:R-:W-:Y:S01]  /*5f60*/  ISETP.GE.AND P4, PT, R0, c[0x0][0x180], PT ;  /* 0x0000600000007a0c */ /* 0x000fe20003f86270 */
[----:B------:R1:W-:Y:S01]  /*5f70*/  LDGSTS.E [R26+0x44000], [R118.64], P5 ;  /* 0x44000000761a7fae */ /* 0x0003e2000a92184c */
[----:B------:R-:W-:-:S04]  /*5f80*/  SEL R0, R30, RZ, !P1 ;  /* 0x000000ff1e007207 */ /* 0x000fc80004800000 */
[----:B------:R-:W-:Y:S01]  /*5f90*/  ISETP.NE.U32.AND P1, PT, R0, RZ, PT ;  /* 0x000000ff0000720c */ /* 0x000fe20003f25070 */
[----:B------:R1:W-:Y:S01]  /*5fa0*/  LDGSTS.E [R26+0x44800], [R120.64], P0 ;  /* 0x44800000781a7fae */ /* 0x0003e2000812184c */
[----:B------:R-:W-:Y:S02]  /*5fb0*/  SEL R0, R30, RZ, !P4 ;  /* 0x000000ff1e007207 */ /* 0x000fe40006000000 */
[C---:B------:R-:W-:Y:S02]  /*5fc0*/  LOP3.LUT R2, R31.reuse, 0x30, RZ, 0xfc, !PT ;  /* 0x000000301f027812 */ /* 0x040fe400078efcff */
[----:B------:R-:W-:Y:S02]  /*5fd0*/  ISETP.NE.U32.AND P4, PT, R0, RZ, PT ;  /* 0x000000ff0000720c */ /* 0x000fe40003f85070 */
[----:B------:R-:W-:Y:S02]  /*5fe0*/  LOP3.LUT R0, R31, 0x34, RZ, 0xfc, !PT ;  /* 0x000000341f007812 */ /* 0x000fe400078efcff */
[----:B------:R-:W-:-:S02]  /*5ff0*/  ISETP.GE.AND P2, PT, R2, c[0x0][0x180], PT ;  /* 0x0000600002007a0c */ /* 0x000fc40003f46270 */
        /* <DEDUP_REMOVED lines=74> */
[----:B----4-:R1:W-:-:S12]  /*64a0*/  LDGSTS.E [R26+0x4c800], [R60.64], P1 ;  /* 0x4c8000003c1a7fae */ /* 0x0103d8000892184c */
[----:B------:R4:W-:Y:S04]  /*64b0*/  LDGSTS.E [R26+0x4d000], [R34.64], P4 ;  /* 0x4d000000221a7fae */ /* 0x0009e8000a12184c */
[----:B----4-:R-:W4:Y:S01]  /*64c0*/  LDL.64 R34, [R1+0x108] ;  /* 0x0001080001227983 */ /* 0x010f220000100a00 */
[----:B------:R-:W-:Y:S02]  /*64d0*/  SEL R0, R30, RZ, !P2 ;  /* 0x000000ff1e007207 */ /* 0x000fe40005000000 */
[C---:B------:R-:W-:Y:S02]  /*64e0*/  LOP3.LUT R2, R31.reuse, 0x70, RZ, 0xfc, !PT ;  /* 0x000000701f027812 */ /* 0x040fe400078efcff */
[----:B------:R-:W-:Y:S02]  /*64f0*/  ISETP.NE.U32.AND P2, PT, R0, RZ, PT ;  /* 0x000000ff0000720c */ /* 0x000fe40003f45070 */
[----:B------:R-:W-:-:S02]  /*6500*/  LOP3.LUT R0, R31, 0x74, RZ, 0xfc, !PT ;  /* 0x000000741f007812 */ /* 0x000fc400078efcff */
[----:B------:R-:W-:Y:S02]  /*6510*/  ISETP.GE.AND P5, PT, R2, c[0x0][0x180], PT ;  /* 0x0000600002007a0c */ /* 0x000fe40003fa6270 */
[----:B------:R-:W-:Y:S02]  /*6520*/  ISETP.GE.AND P0, PT, R0, c[0x0][0x180], PT ;  /* 0x0000600000007a0c */ /* 0x000fe40003f06270 */
[----:B------:R-:W-:Y:S02]  /*6530*/  SEL R0, R30, RZ, !P5 ;  /* 0x000000ff1e007207 */ /* 0x000fe40006800000 */
[----:B------:R-:W-:Y:S02]  /*6540*/  LOP3.LUT R2, R31, 0x78, RZ, 0xfc, !PT ;  /* 0x000000781f027812 */ /* 0x000fe400078efcff */
[----:B------:R-:W-:Y:S02]  /*6550*/  ISETP.NE.U32.AND P5, PT, R0, RZ, PT ;  /* 0x000000ff0000720c */ /* 0x000fe40003fa5070 */
[----:B------:R-:W-:-:S02]  /*6560*/  SEL R0, R30, RZ, !P0 ;  /* 0x000000ff1e007207 */ /* 0x000fc40004000000 */
[----:B------:R-:W-:Y:S02]  /*6570*/  ISETP.GE.AND P1, PT, R2, c[0x0][0x180], PT ;  /* 0x0000600002007a0c */ /* 0x000fe40003f26270 */
[----:B------:R-:W-:Y:S02]  /*6580*/  LOP3.LUT R2, R31, 0x7c, RZ, 0xfc, !PT ;  /* 0x0000007c1f027812 */ /* 0x000fe400078efcff */
[----:B------:R-:W-:Y:S02]  /*6590*/  ISETP.NE.U32.AND P0, PT, R0, RZ, PT ;  /* 0x000000ff0000720c */ /* 0x000fe40003f05070 */
[----:B------:R-:W-:Y:S02]  /*65a0*/  SEL R0, R30, RZ, !P1 ;  /* 0x000000ff1e007207 */ /* 0x000fe40004800000 */
[----:B------:R-:W-:Y:S01]  /*65b0*/  ISETP.GE.AND P4, PT, R2, c[0x0][0x180], PT ;  /* 0x0000600002007a0c */ /* 0x000fe20003f86270 */
[----:B------:R-:W-:Y:S01]  /*65c0*/  UIADD3 UR8, UR4, -0x80, URZ ;  /* 0xffffff8004087890 */ /* 0x000fe2000fffe03f */
[----:B------:R-:W-:-:S02]  /*65d0*/  ISETP.NE.U32.AND P1, PT, R0, RZ, PT ;  /* 0x000000ff0000720c */ /* 0x000fc40003f25070 */
[----:B------:R-:W-:Y:S01]  /*65e0*/  SEL R0, R30, RZ, !P4 ;  /* 0x000000ff1e007207 */ /* 0x000fe20006000000 */
[----:B------:R-:W-:-:S05]  /*65f0*/  IMAD.MOV.U32 R30, RZ, RZ, 0x7f ;  /* 0x0000007fff1e7424 */ /* 0x000fca00078e00ff */
[----:B------:R-:W-:Y:S02]  /*6600*/  IADD3 R30, R30, c[0x0][0x180], RZ ;  /* 0x000060001e1e7a10 */ /* 0x000fe40007ffe0ff */
[----:B------:R-:W-:Y:S01]  /*6610*/  ISETP.NE.U32.AND P4, PT, R0, RZ, PT ;  /* 0x000000ff0000720c */ /* 0x000fe20003f85070 */
[----:B---3--:R1:W-:Y:S01]  /*6620*/  LDGSTS.E [R26+0x4d800], [R28.64], P2 ;  /* 0x4d8000001c1a7fae */ /* 0x0083e2000912184c */
[C---:B------:R-:W-:Y:S02]  /*6630*/  ISETP.GE.AND P2, PT, R31.reuse, UR8, PT ;  /* 0x000000081f007c0c */ /* 0x040fe4000bf46270 */
[----:B------:R-:W-:Y:S01]  /*6640*/  LOP3.LUT R31, R31, 0x4, RZ, 0xfc, !PT ;  /* 0x000000041f1f7812 */ /* 0x000fe200078efcff */
[----:B------:R1:W-:Y:S01]  /*6650*/  LDGSTS.E [R26+0x4e000], [R62.64], P5 ;  /* 0x4e0000003e1a7fae */ /* 0x0003e2000a92184c */
[----:B------:R-:W-:Y:S02]  /*6660*/  ISETP.GT.AND P5, PT, R30, 0xff, PT ;  /* 0x000000ff1e00780c */ /* 0x000fe40003fa4270 */
[----:B------:R-:W-:Y:S01]  /*6670*/  SEL R0, RZ, 0x4, P2 ;  /* 0x00000004ff007807 */ /* 0x000fe20001000000 */
[----:B------:R1:W-:Y:S01]  /*6680*/  LDGSTS.E [R26+0x4e800], [R64.64], P0 ;  /* 0x4e800000401a7fae */ /* 0x0003e2000812184c */
[----:B------:R-:W-:-:S02]  /*6690*/  ISETP.GE.AND P2, PT, R31, UR8, PT ;  /* 0x000000081f007c0c */ /* 0x000fc4000bf46270 */
[----:B------:R-:W-:Y:S01]  /*66a0*/  SEL R2, R0, RZ, P5 ;  /* 0x000000ff00027207 */ /* 0x000fe20002800000 */
[----:B--2---:R1:W-:Y:S01]  /*66b0*/  LDGSTS.E [R26+0x4f000], [R32.64], P1 ;  /* 0x4f000000201a7fae */ /* 0x0043e2000892184c */
[----:B------:R-:W-:Y:S02]  /*66c0*/  SEL R0, RZ, 0x4, P2 ;  /* 0x00000004ff007807 */ /* 0x000fe40001000000 */
[----:B------:R-:W-:Y:S02]  /*66d0*/  ISETP.GE.AND P0, PT, R66, UR8, PT ;  /* 0x0000000842007c0c */ /* 0x000fe4000bf06270 */
[----:B------:R-:W-:-:S04]  /*66e0*/  SEL R0, R0, RZ, P5 ;  /* 0x000000ff00007207 */ /* 0x000fc80002800000 */
[----:B------:R-:W-:Y:S02]  /*66f0*/  ISETP.NE.U32.AND P1, PT, R0, RZ, PT ;  /* 0x000000ff0000720c */ /* 0x000fe40003f25070 */
[----:B------:R-:W-:Y:S02]  /*6700*/  SEL R0, RZ, 0x4, P0 ;  /* 0x00000004ff007807 */ /* 0x000fe40000000000 */
[----:B------:R-:W-:Y:S02]  /*6710*/  ISETP.GE.AND P0, PT, R67, UR8, PT ;  /* 0x0000000843007c0c */ /* 0x000fe4000bf06270 */
[----:B------:R-:W-:Y:S02]  /*6720*/  ISETP.NE.U32.AND P2, PT, R2, RZ, PT ;  /* 0x000000ff0200720c */ /* 0x000fe40003f45070 */
[----:B------:R-:W-:Y:S02]  /*6730*/  SEL R2, R0, RZ, P5 ;  /* 0x000000ff00027207 */ /* 0x000fe40002800000 */
[----:B------:R-:W-:Y:S01]  /*6740*/  SEL R0, RZ, 0x4, P0 ;  /* 0x00000004ff007807 */ /* 0x000fe20000000000 */
[----:B------:R-:W-:-:S03]  /*6750*/  USHF.L.U32 UR5, UR6, 0x7, URZ ;  /* 0x0000000706057899 */ /* 0x000fc6000800063f */
[----:B------:R-:W-:Y:S02]  /*6760*/  SEL R0, R0, RZ, P5 ;  /* 0x000000ff00007207 */ /* 0x000fe40002800000 */
[----:B------:R-:W-:Y:S01]  /*6770*/  ISETP.NE.U32.AND P0, PT, R2, RZ, PT ;  /* 0x000000ff0200720c */ /* 0x000fe20003f05070 */
[----:B----4-:R1:W-:Y:S01]  /*6780*/  LDGSTS.E [R26+0x4f800], [R34.64], P4 ;  /* 0x4f800000221a7fae */ /* 0x0103e2000a12184c */
[----:B------:R-:W-:Y:S01]  /*6790*/  ISETP.NE.U32.AND P4, PT, R0, RZ, PT ;  /* 0x000000ff0000720c */ /* 0x000fe20003f85070 */
[----:B------:R-:W-:Y:S02]  /*67a0*/  IMAD.U32 R0, RZ, RZ, UR5 ;  /* 0x00000005ff007e24 */ /* 0x000fe4000f8e00ff */
[----:B------:R-:W0:Y:S02]  /*67b0*/  LDGDEPBAR ;  /* 0x00000000000079af */ /* 0x000e240000000000 */
[----:B------:R-:W-:-:S05]  /*67c0*/  IMAD.WIDE R2, R0, 0x4, R102 ;  /* 0x0000000400027825 */ /* 0x000fca00078e0266 */
[----:B------:R2:W-:Y:S04]  /*67d0*/  STL.64 [R1+0x248], R2 ;  /* 0x0002480201007387 */ /* 0x0005e80000100a00 */
[----:B-1----:R-:W3:Y:S04]  /*67e0*/  LDL.64 R26, [R1+0x100] ;  /* 0x00010000011a7983 */ /* 0x002ee80000100a00 */
[----:B------:R-:W4:Y:S01]  /*67f0*/  LDL.64 R60, [R1+0xf0] ;  /* 0x0000f000013c7983 */ /* 0x000f220000100a00 */
[----:B--2---:R-:W-:-:S05]  /*6800*/  IMAD.WIDE R2, R0, 0x4, R104 ;  /* 0x0000000400027825 */ /* 0x004fca00078e0268 */
[----:B------:R1:W-:Y:S04]  /*6810*/  STL.64 [R1+0x240], R2 ;  /* 0x0002400201007387 */ /* 0x0003e80000100a00 */
[----:B------:R-:W2:Y:S04]  /*6820*/  LDL.64 R28, [R1+0xb8] ;  /* 0x0000b800011c7983 */ /* 0x000ea80000100a00 */
[----:B------:R-:W2:Y:S04]  /*6830*/  LDL.64 R62, [R1+0xa8] ;  /* 0x0000a800013e7983 */ /* 0x000ea80000100a00 */
[----:B------:R-:W2:Y:S04]  /*6840*/  LDL.64 R30, [R1+0x98] ;  /* 0x00009800011e7983 */ /* 0x000ea80000100a00 */
[----:B------:R-:W2:Y:S04]  /*6850*/  LDL.64 R64, [R1+0x88] ;  /* 0x0000880001407983 */ /* 0x000ea80000100a00 */
[----:B------:R-:W2:Y:S04]  /*6860*/  LDL.64 R32, [R1+0x78] ;  /* 0x0000780001207983 */ /* 0x000ea80000100a00 */
[----:B------:R-:W2:Y:S04]  /*6870*/  LDL.64 R66, [R1+0x68] ;  /* 0x0000680001427983 */ /* 0x000ea80000100a00 */
[----:B------:R-:W2:Y:S01]  /*6880*/  LDL.64 R34, [R1+0x58] ;  /* 0x0000580001227983 */ /* 0x000ea20000100a00 */
[----:B------:R-:W-:-:S02]  /*6890*/  IMAD.U32 R102, RZ, RZ, UR5 ;  /* 0x00000005ff667e24 */ /* 0x000fc4000f8e00ff */
[----:B------:R-:W-:Y:S01]  /*68a0*/  IMAD.U32 R104, RZ, RZ, UR5 ;  /* 0x00000005ff687e24 */ /* 0x000fe2000f8e00ff */
[----:B-1----:R-:W2:Y:S01]  /*68b0*/  LDL.64 R2, [R1+0x8] ;  /* 0x0000080001027983 */ /* 0x002ea20000100a00 */
[----:B------:R-:W-:-:S04]  /*68c0*/  IMAD.WIDE R106, R102, 0x4, R106 ;  /* 0x00000004666a7825 */ /* 0x000fc800078e026a */
[----:B------:R-:W-:Y:S01]  /*68d0*/  IMAD.WIDE R104, R104, 0x4, R114 ;  /* 0x0000000468687825 */ /* 0x000fe200078e0272 */
[----:B------:R1:W-:Y:S03]  /*68e0*/  STL.64 [R1+0x498], R106 ;  /* 0x0004986a01007387 */ /* 0x0003e60000100a00 */
[----:B------:R-:W-:Y:S01]  /*68f0*/  IMAD.WIDE R116, R0, 0x4, R116 ;  /* 0x0000000400747825 */ /* 0x000fe200078e0274 */
[----:B------:R-:W1:Y:S03]  /*6900*/  S2R R114, SR_TID.X ;  /* 0x0000000000727919 */ /* 0x000e660000002100 */
[----:B------:R-:W-:Y:S01]  /*6910*/  IMAD.WIDE R118, R102, 0x4, R118 ;  /* 0x0000000466767825 */ /* 0x000fe200078e0276 */
[----:B-1----:R-:W2:Y:S04]  /*6920*/  LDL.64 R106, [R1+0x18] ;  /* 0x00001800016a7983 */ /* 0x002ea80000100a00 */
[----:B------:R-:W-:Y:S04]  /*6930*/  STL [R1+0x490], R105 ;  /* 0x0004906901007387 */ /* 0x000fe80000100800 */
[----:B------:R-:W-:Y:S04]  /*6940*/  STL [R1+0x48c], R117 ;  /* 0x00048c7501007387 */ /* 0x000fe80000100800 */
[----:B------:R1:W-:Y:S04]  /*6950*/  STL [R1+0x478], R118 ;  /* 0x0004787601007387 */ /* 0x0003e80000100800 */
[----:B-1----:R-:W1:Y:S01]  /*6960*/  S2R R118, SR_TID.X ;  /* 0x0000000000767919 */ /* 0x002e620000002100 */
[----:B------:R-:W-:-:S03]  /*6970*/  IMAD.WIDE R120, R0, 0x4, R120 ;  /* 0x0000000400787825 */ /* 0x000fc600078e0278 */
[----:B------:R-:W-:Y:S01]  /*6980*/  STL [R1+0x474], R119 ;  /* 0x0004747701007387 */ /* 0x000fe20000100800 */
[----:B------:R-:W-:Y:S01]  /*6990*/  IMAD.WIDE R122, R102, 0x4, R122 ;  /* 0x00000004667a7825 */ /* 0x000fe200078e027a */
[----:B------:R-:W-:Y:S02]  /*69a0*/  LOP3.LUT R105, R114, 0x180, RZ, 0xc0, !PT ;  /* 0x0000018072697812 */ /* 0x000fe400078ec0ff */
[----:B------:R-:W-:Y:S04]  /*69b0*/  STL [R1+0x47c], R120 ;  /* 0x00047c7801007387 */ /* 0x000fe80000100800 */
[----:B------:R1:W-:Y:S01]  /*69c0*/  STL [R1+0x470], R121 ;  /* 0x0004707901007387 */ /* 0x0003e20000100800 */
[----:B------:R-:W-:Y:S01]  /*69d0*/  IMAD.WIDE R124, R0, 0x4, R124 ;  /* 0x00000004007c7825 */ /* 0x000fe200078e027c */
[----:B------:R-:W-:-:S03]  /*69e0*/  SHF.R.U32.HI R115, RZ, 0x3, R105 ;  /* 0x00000003ff737819 */ /* 0x000fc60000011669 */
[C---:B------:R-:W-:Y:S01]  /*69f0*/  IMAD.WIDE R110, R102.reuse, 0x4, R110 ;  /* 0x00000004666e7825 */ /* 0x040fe200078e026e */
[----:B-1----:R-:W2:Y:S04]  /*6a00*/  LDL.64 R120, [R1+0x28] ;  /* 0x0000280001787983 */ /* 0x002ea80000100a00 */
[----:B------:R-:W-:Y:S04]  /*6a10*/  STL [R1+0x46c], R122 ;  /* 0x00046c7a01007387 */ /* 0x000fe80000100800 */
[----:B------:R1:W-:Y:S01]  /*6a20*/  STL [R1+0x468], R123 ;  /* 0x0004687b01007387 */ /* 0x0003e20000100800 */
[----:B------:R-:W-:-:S04]  /*6a30*/  IMAD.WIDE R102, R102, 0x4, R76 ;  /* 0x0000000466667825 */ /* 0x000fc800078e024c */
[----:B------:R-:W-:Y:S02]  /*6a40*/  IMAD.U32 R76, RZ, RZ, UR5 ;  /* 0x00000005ff4c7e24 */ /* 0x000fe4000f8e00ff */
[----:B-1----:R-:W-:Y:S01]  /*6a50*/  IMAD.SHL.U32 R123, R118, 0x4, RZ ;  /* 0x00000004767b7824 */ /* 0x002fe200078e00ff */
[----:B------:R-:W-:Y:S04]  /*6a60*/  STL [R1+0x484], R124 ;  /* 0x0004847c01007387 */ /* 0x000fe80000100800 */
[----:B------:R-:W-:Y:S01]  /*6a70*/  LOP3.LUT R115, R115, 0x7fc, R123, 0x78, !PT ;  /* 0x000007fc73737812 */ /* 0x000fe200078e787b */
[----:B------:R1:W-:Y:S01]  /*6a80*/  STL [R1+0x480], R125 ;  /* 0x0004807d01007387 */ /* 0x0003e20000100800 */
[----:B------:R-:W-:-:S04]  /*6a90*/  IMAD.WIDE R80, R76, 0x4, R80 ;  /* 0x000000044c507825 */ /* 0x000fc800078e0250 */
[----:B------:R-:W-:-:S04]  /*6aa0*/  IMAD.WIDE R84, R76, 0x4, R84 ;  /* 0x000000044c547825 */ /* 0x000fc800078e0254 */
[C---:B------:R-:W-:Y:S01]  /*6ab0*/  IMAD.WIDE R88, R76.reuse, 0x4, R88 ;  /* 0x000000044c587825 */ /* 0x040fe200078e0258 */
[----:B-1----:R-:W2:Y:S03]  /*6ac0*/  LDL.64 R124, [R1+0x38] ;  /* 0x00003800017c7983 */ /* 0x002ea60000100a00 */
[C---:B------:R-:W-:Y:S01]  /*6ad0*/  IMAD.WIDE R92, R76.reuse, 0x4, R92 ;  /* 0x000000044c5c7825 */ /* 0x040fe200078e025c */
[----:B------:R-:W-:Y:S03]  /*6ae0*/  STL [R1+0x488], R103 ;  /* 0x0004886701007387 */ /* 0x000fe60000100800 */
[----:B------:R-:W-:-:S04]  /*6af0*/  IMAD.WIDE R96, R76, 0x4, R96 ;  /* 0x000000044c607825 */ /* 0x000fc800078e0260 */
[----:B------:R-:W-:Y:S02]  /*6b00*/  IMAD.WIDE R100, R76, 0x4, R100 ;  /* 0x000000044c647825 */ /* 0x000fe400078e0264 */
[----:B------:R-:W2:Y:S04]  /*6b10*/  LDL.64 R76, [R1+0x48] ;  /* 0x00004800014c7983 */ /* 0x000ea80000100a00 */
[----:B---3--:R1:W-:Y:S04]  /*6b20*/  LDGSTS.E [R115], [R26.64], P3 ;  /* 0x000000001a737fae */ /* 0x0083e8000992184c */
[----:B----4-:R3:W-:Y:S04]  /*6b30*/  LDGSTS.E [R115+0x1000], [R60.64], P3 ;  /* 0x010000003c737fae */ /* 0x0107e8000992184c */
[----:B-1----:R-:W2:Y:S04]  /*6b40*/  LDL.LU.64 R26, [R1+0x4e0] ;  /* 0x0004e000011a7983 */ /* 0x002ea80000300a00 */
[----:B---3--:R-:W3:Y:S04]  /*6b50*/  LDL.LU.64 R60, [R1+0x4d8] ;  /* 0x0004d800013c7983 */ /* 0x008ee80000300a00 */
[----:B--2---:R1:W-:Y:S04]  /*6b60*/  LDGSTS.E [R115+0x2000], [R28.64], P3 ;  /* 0x020000001c737fae */ /* 0x0043e8000992184c */
[----:B------:R2:W-:Y:S04]  /*6b70*/  LDGSTS.E [R115+0x3000], [R62.64], P3 ;  /* 0x030000003e737fae */ /* 0x0005e8000992184c */
[----:B------:R2:W-:Y:S04]  /*6b80*/  LDGSTS.E [R115+0x4000], [R30.64], P3 ;  /* 0x040000001e737fae */ /* 0x0005e8000992184c */
[----:B-1----:R-:W3:Y:S04]  /*6b90*/  LDL.LU.64 R28, [R1+0x4d0] ;  /* 0x0004d000011c7983 */ /* 0x002ee80000300a00 */
[----:B--2---:R-:W2:Y:S04]  /*6ba0*/  LDL.LU.64 R62, [R1+0x4c8] ;  /* 0x0004c800013e7983 */ /* 0x004ea80000300a00 */
[----:B------:R-:W2:Y:S04]  /*6bb0*/  LDL.LU.64 R30, [R1+0x4c0] ;  /* 0x0004c000011e7983 */ /* 0x000ea80000300a00 */
[----:B------:R1:W-:Y:S04]  /*6bc0*/  LDGSTS.E [R115+0x5000], [R64.64], P3 ;  /* 0x0500000040737fae */ /* 0x0003e8000992184c */
[----:B------:R1:W-:Y:S04]  /*6bd0*/  LDGSTS.E [R115+0x6000], [R32.64], P3 ;  /* 0x0600000020737fae */ /* 0x0003e8000992184c */
[----:B------:R1:W-:Y:S04]  /*6be0*/  LDGSTS.E [R115+0x7000], [R66.64], P3 ;  /* 0x0700000042737fae */ /* 0x0003e8000992184c */
[----:B-1----:R-:W2:Y:S04]  /*6bf0*/  LDL.LU.64 R64, [R1+0x4b8] ;  /* 0x0004b80001407983 */ /* 0x002ea80000300a00 */
[----:B------:R-:W2:Y:S04]  /*6c00*/  LDL.LU.64 R32, [R1+0x4b0] ;  /* 0x0004b00001207983 */ /* 0x000ea80000300a00 */
[----:B------:R-:W2:Y:S04]  /*6c10*/  LDL.LU.64 R66, [R1+0x4a8] ;  /* 0x0004a80001427983 */ /* 0x000ea80000300a00 */
[----:B------:R1:W-:Y:S04]  /*6c20*/  LDGSTS.E [R115+0x8000], [R34.64], P3 ;  /* 0x0800000022737fae */ /* 0x0003e8000992184c */
[----:B-1----:R-:W2:Y:S04]  /*6c30*/  LDL.LU.64 R34, [R1+0x4a0] ;  /* 0x0004a00001227983 */ /* 0x002ea80000300a00 */
[----:B------:R1:W-:Y:S04]  /*6c40*/  LDGSTS.E [R115+0x9000], [R76.64], P3 ;  /* 0x090000004c737fae */ /* 0x0003e8000992184c */
[----:B------:R1:W-:Y:S04]  /*6c50*/  LDGSTS.E [R115+0xa000], [R124.64], P3 ;  /* 0x0a0000007c737fae */ /* 0x0003e8000992184c */
[----:B------:R1:W-:Y:S04]  /*6c60*/  LDGSTS.E [R115+0xb000], [R120.64], P3 ;  /* 0x0b00000078737fae */ /* 0x0003e8000992184c */
[----:B------:R1:W-:Y:S04]  /*6c70*/  LDGSTS.E [R115+0xc000], [R106.64], P3 ;  /* 0x0c0000006a737fae */ /* 0x0003e8000992184c */
[----:B------:R1:W-:Y:S04]  /*6c80*/  LDGSTS.E [R115+0xd000], [R2.64], P3 ;  /* 0x0d00000002737fae */ /* 0x0003e8000992184c */
[----:B-1----:R-:W2:Y:S04]  /*6c90*/  LDL.LU.64 R120, [R1+0xe0] ;  /* 0x0000e00001787983 */ /* 0x002ea80000300a00 */
[----:B------:R-:W2:Y:S04]  /*6ca0*/  LDL.LU.64 R106, [R1+0x248] ;  /* 0x00024800016a7983 */ /* 0x000ea80000300a00 */
[----:B------:R-:W2:Y:S04]  /*6cb0*/  LDL.LU.64 R2, [R1+0xe8] ;  /* 0x0000e80001027983 */ /* 0x000ea80000300a00 */
[----:B--2---:R1:W-:Y:S04]  /*6cc0*/  LDGSTS.E [R115+0xe000], [R34.64], P3 ;  /* 0x0e00000022737fae */ /* 0x0043e8000992184c */
[----:B------:R1:W-:Y:S04]  /*6cd0*/  STL.64 [R1+0x410], R34 ;  /* 0x0004102201007387 */ /* 0x0003e80000100a00 */
[----:B------:R2:W-:Y:S04]  /*6ce0*/  LDGSTS.E [R115+0xf000], [R32.64], P3 ;  /* 0x0f00000020737fae */ /* 0x0005e8000992184c */
[----:B------:R2:W-:Y:S04]  /*6cf0*/  LDGSTS.E [R115+0x10000], [R30.64], P3 ;  /* 0x100000001e737fae */ /* 0x0005e8000992184c */
[----:B-1----:R-:W4:Y:S04]  /*6d00*/  LDL.LU.64 R34, [R1+0x20] ;  /* 0x0000200001227983 */ /* 0x002f280000300a00 */
[----:B------:R1:W-:Y:S04]  /*6d10*/  STL.64 [R1+0x408], R32 ;  /* 0x0004082001007387 */ /* 0x0003e80000100a00 */
[----:B---3--:R3:W-:Y:S04]  /*6d20*/  LDGSTS.E [R115+0x11000], [R28.64], P3 ;  /* 0x110000001c737fae */ /* 0x0087e8000992184c */
[----:B--2---:R2:W-:Y:S04]  /*6d30*/  LDGSTS.E [R115+0x12000], [R26.64], P3 ;  /* 0x120000001a737fae */ /* 0x0045e8000992184c */
[----:B-1----:R-:W4:Y:S04]  /*6d40*/  LDL.LU.64 R32, [R1+0x10] ;  /* 0x0000100001207983 */ /* 0x002f280000300a00 */
[----:B------:R1:W-:Y:S04]  /*6d50*/  STL.64 [R1+0x400], R30 ;  /* 0x0004001e01007387 */ /* 0x0003e80000100a00 */
[----:B------:R2:W-:Y:S04]  /*6d60*/  LDGSTS.E [R115+0x13000], [R24.64], P3 ;  /* 0x1300000018737fae */ /* 0x0005e8000992184c */
[----:B------:R2:W-:Y:S04]  /*6d70*/  LDGSTS.E [R115+0x14000], [R22.64], P3 ;  /* 0x1400000016737fae */ /* 0x0005e8000992184c */
[----:B-1----:R-:W4:Y:S04]  /*6d80*/  LDL.LU.64 R30, [R1] ;  /* 0x00000000011e7983 */ /* 0x002f280000300a00 */
[----:B------:R3:W-:Y:S04]  /*6d90*/  STL.64 [R1+0x418], R28 ;  /* 0x0004181c01007387 */ /* 0x0007e80000100a00 */
[----:B------:R1:W-:Y:S04]  /*6da0*/  LDGSTS.E [R115+0x15000], [R20.64], P3 ;  /* 0x1500000014737fae */ /* 0x0003e8000992184c */
[----:B------:R1:W-:Y:S04]  /*6db0*/  LDGSTS.E [R115+0x16000], [R18.64], P3 ;  /* 0x1600000012737fae */ /* 0x0003e8000992184c */
[----:B---3--:R-:W3:Y:S04]  /*6dc0*/  LDL.LU.64 R28, [R1+0x30] ;  /* 0x00003000011c7983 */ /* 0x008ee80000300a00 */
[----:B------:R2:W-:Y:S04]  /*6dd0*/  STL.64 [R1+0x420], R26 ;  /* 0x0004201a01007387 */ /* 0x0005e80000100a00 */
[----:B------:R1:W-:Y:S04]  /*6de0*/  LDGSTS.E [R115+0x17000], [R16.64], P3 ;  /* 0x1700000010737fae */ /* 0x0003e8000992184c */
[----:B------:R1:W-:Y:S04]  /*6df0*/  LDGSTS.E [R115+0x18000], [R14.64], P3 ;  /* 0x180000000e737fae */ /* 0x0003e8000992184c */
[----:B--2---:R-:W2:Y:S04]  /*6e00*/  LDL.LU.64 R26, [R1+0x40] ;  /* 0x00004000011a7983 */ /* 0x004ea80000300a00 */
[----:B------:R1:W-:Y:S04]  /*6e10*/  STL.64 [R1+0x428], R24 ;  /* 0x0004281801007387 */ /* 0x0003e80000100a00 */
[----:B------:R1:W-:Y:S04]  /*6e20*/  LDGSTS.E [R115+0x19000], [R12.64], P3 ;  /* 0x190000000c737fae */ /* 0x0003e8000992184c */
[----:B------:R1:W-:Y:S04]  /*6e30*/  LDGSTS.E [R115+0x1a000], [R10.64], P3 ;  /* 0x1a0000000a737fae */ /* 0x0003e8000992184c */
[----:B-1----:R-:W2:Y:S04]  /*6e40*/  LDL.LU.64 R24, [R1+0x50] ;  /* 0x0000500001187983 */ /* 0x002ea80000300a00 */
[----:B------:R1:W-:Y:S01]  /*6e50*/  STL.64 [R1+0x430], R22 ;  /* 0x0004301601007387 */ /* 0x0003e20000100a00 */
[----:B------:R-:W-:-:S03]  /*6e60*/  IMAD.WIDE R108, R0, 0x4, R108 ;  /* 0x00000004006c7825 */ /* 0x000fc600078e026c */
[----:B------:R2:W-:Y:S01]  /*6e70*/  LDGSTS.E [R115+0x1b000], [R8.64], P3 ;  /* 0x1b00000008737fae */ /* 0x0005e2000992184c */
[----:B------:R-:W-:-:S03]  /*6e80*/  IMAD.WIDE R112, R0, 0x4, R112 ;  /* 0x0000000400707825 */ /* 0x000fc600078e0270 */
        /* <DEDUP_REMOVED lines=10> */
[----:B------:R2:W-:Y:S04]  /*6f30*/  LDGSTS.E [R115+0x1f000], [R72.64], P3 ;  /* 0x1f00000048737fae */ /* 0x0005e8000992184c */
[----:B-1----:R-:W2:Y:S04]  /*6f40*/  LDL.LU.64 R18, [R1+0x80] ;  /* 0x0000800001127983 */ /* 0x002ea80000300a00 */
[----:B------:R1:W-:Y:S04]  /*6f50*/  STL.64 [R1+0x448], R16 ;  /* 0x0004481001007387 */ /* 0x0003e80000100a00 */
[----:B-1----:R-:W2:Y:S04]  /*6f60*/  LDL.LU.64 R16, [R1+0x90] ;  /* 0x0000900001107983 */ /* 0x002ea80000300a00 */
[----:B------:R1:W-:Y:S04]  /*6f70*/  STL.64 [R1+0x450], R14 ;  /* 0x0004500e01007387 */ /* 0x0003e80000100a00 */
[----:B-1----:R-:W2:Y:S04]  /*6f80*/  LDL.LU.64 R14, [R1+0xa0] ;  /* 0x0000a000010e7983 */ /* 0x002ea80000300a00 */
[----:B------:R1:W-:Y:S04]  /*6f90*/  STL.64 [R1+0x458], R12 ;  /* 0x0004580c01007387 */ /* 0x0003e80000100a00 */
[----:B-1----:R-:W2:Y:S04]  /*6fa0*/  LDL.LU.64 R12, [R1+0xb0] ;  /* 0x0000b000010c7983 */ /* 0x002ea80000300a00 */
[----:B------:R1:W-:Y:S04]  /*6fb0*/  STL.64 [R1+0x460], R10 ;  /* 0x0004600a01007387 */ /* 0x0003e80000100a00 */
[----:B-1----:R-:W2:Y:S01]  /*6fc0*/  LDL.LU.64 R10, [R1+0xf8] ;  /* 0x0000f800010a7983 */ /* 0x002ea20000300a00 */
[----:B------:R-:W-:-:S04]  /*6fd0*/  IMAD.WIDE R90, R0, 0x4, R90 ;  /* 0x00000004005a7825 */ /* 0x000fc800078e025a */
[----:B------:R-:W-:-:S04]  /*6fe0*/  IMAD.WIDE R94, R0, 0x4, R94 ;  /* 0x00000004005e7825 */ /* 0x000fc800078e025e */
[----:B------:R-:W-:Y:S01]  /*6ff0*/  IMAD.WIDE R98, R0, 0x4, R98 ;  /* 0x0000000400627825 */ /* 0x000fe200078e0262 */
[----:B------:R-:W-:Y:S01]  /*7000*/  LOP3.LUT R0, R115, 0x40, RZ, 0x3c, !PT ;  /* 0x0000004073007812 */ /* 0x000fe200078e3cff */
[----:B------:R-:W1:Y:S04]  /*7010*/  S2R R117, SR_TID.X ;  /* 0x0000000000757919 */ /* 0x000e680000002100 */
[----:B------:R-:W2:Y:S01]  /*7020*/  S2R R119, SR_TID.X ;  /* 0x0000000000777919 */ /* 0x000ea20000002100 */
[----:B------:R-:W-:Y:S01]  /*7030*/  IMAD.SHL.U32 R114, R114, 0x4, RZ ;  /* 0x0000000472727824 */ /* 0x000fe200078e00ff */
[----:B-1----:R-:W-:-:S04]  /*7040*/  SHF.R.U32.HI R117, RZ, 0x7, R117 ;  /* 0x00000007ff757819 */ /* 0x002fc80000011675 */
[----:B------:R-:W-:-:S04]  /*7050*/  SGXT.U32 R117, R117, 0x2 ;  /* 0x000000027575781a */ /* 0x000fc80000000000 */
[----:B------:R-:W-:Y:S01]  /*7060*/  LOP3.LUT R122, R117, 0x10, RZ, 0xfc, !PT ;  /* 0x00000010757a7812 */ /* 0x000fe200078efcff */
[----:B------:R1:W-:Y:S04]  /*7070*/  STL [R1+0x3f8], R115 ;  /* 0x0003f87301007387 */ /* 0x0003e80000100800 */
[----:B------:R-:W4:Y:S04]  /*7080*/  LDL.LU.64 R124, [R1+0x240] ;  /* 0x00024000017c7983 */ /* 0x000f280000300a00 */
[----:B--2---:R2:W-:Y:S04]  /*7090*/  LDGSTS.E [R0+0x800], [R10.64], P3 ;  /* 0x008000000a007fae */ /* 0x0045e8000992184c */
[----:B------:R2:W-:Y:S04]  /*70a0*/  LDGSTS.E [R0+0x1800], [R2.64], P3 ;  /* 0x0180000002007fae */ /* 0x0005e8000992184c */
        /* <DEDUP_REMOVED lines=8> */
[----:B---3--:R2:W-:Y:S04]  /*7130*/  LDGSTS.E [R0+0xa800], [R28.64], P3 ;  /* 0x0a8000001c007fae */ /* 0x0085e8000992184c */
[----:B----4-:R2:W-:Y:S04]  /*7140*/  LDGSTS.E [R0+0xb800], [R34.64], P3 ;  /* 0x0b80000022007fae */ /* 0x0105e8000992184c */
        /* <DEDUP_REMOVED lines=20> */
[----:B------:R-:W0:Y:S04]  /*7290*/  LDGDEPBAR ;  /* 0x00000000000079af */ /* 0x000e280000000000 */
[----:B------:R-:W-:Y:S01]  /*72a0*/  BAR.SYNC.DEFER_BLOCKING 0x0 ;  /* 0x0000000000007b1d */ /* 0x000fe20000010000 */
[----:B------:R-:W-:-:S02]  /*72b0*/  ISETP.GE.AND P3, PT, R122, UR8, PT ;  /* 0x000000087a007c0c */ /* 0x000fc4000bf66270 */
[----:B------:R-:W-:Y:S02]  /*72c0*/  LOP3.LUT R122, R119, 0x7f, RZ, 0xc0, !PT ;  /* 0x0000007f777a7812 */ /* 0x000fe400078ec0ff */
[----:B--2---:R-:W-:Y:S02]  /*72d0*/  SEL R0, RZ, 0x4, P3 ;  /* 0x00000004ff007807 */ /* 0x004fe40001800000 */
[----:B------:R-:W-:Y:S02]  /*72e0*/  ISETP.GE.AND P3, PT, R122, UR8, PT ;  /* 0x000000087a007c0c */ /* 0x000fe4000bf66270 */
[----:B------:R-:W-:-:S04]  /*72f0*/  SHF.R.U32.HI R122, RZ, 0x2, R105 ;  /* 0x00000002ff7a7819 */ /* 0x000fc80000011669 */
[----:B------:R-:W-:-:S05]  /*7300*/  LOP3.LUT R122, R122, 0x7fc, R114, 0x78, !PT ;  /* 0x000007fc7a7a7812 */ /* 0x000fca00078e7872 */
[----:B------:R-:W-:Y:S01]  /*7310*/  @!PT LDS RZ, [RZ] ;  /* 0x00000000fffff984 */ /* 0x000fe20000000800 */
[----:B------:R-:W-:Y:S01]  /*7320*/  @!PT LDS RZ, [RZ] ;  /* 0x00000000fffff984 */ /* 0x000fe20000000800 */
[----:B------:R-:W-:Y:S01]  /*7330*/  @!PT LDS RZ, [RZ] ;  /* 0x00000000fffff984 */ /* 0x000fe20000000800 */
[----:B------:R2:W-:Y:S04]  /*7340*/  LDGSTS.E [R122+0x50000], [R106.64], P2 ;  /* 0x500000006a7a7fae */ /* 0x0005e8000912184c */
[----:B------:R-:W3:Y:S04]  /*7350*/  S2R R117, SR_TID.X ;  /* 0x0000000000757919 */ /* 0x000ee80000002100 */
[----:B------:R-:W4:Y:S04]  /*7360*/  S2R R105, SR_TID.X ;  /* 0x0000000000697919 */ /* 0x000f280000002100 */
[----:B--2---:R-:W2:Y:S01]  /*7370*/  LDL.LU.64 R106, [R1+0x498] ;  /* 0x00049800016a7983 */ /* 0x004ea20000300a00 */
[----:B------:R-:W-:-:S02]  /*7380*/  SEL R0, R0, RZ, P5 ;  /* 0x000000ff00007207 */ /* 0x000fc40002800000 */
[----:B-1----:R-:W-:Y:S01]  /*7390*/  SEL R115, RZ, 0x4, P3 ;  /* 0x00000004ff737807 */ /* 0x002fe20001800000 */
[----:B------:R-:W-:Y:S01]  /*73a0*/  IMAD.U32 R76, RZ, RZ, UR5 ;  /* 0x00000005ff4c7e24 */ /* 0x000fe2000f8e00ff */
[----:B------:R1:W-:Y:S01]  /*73b0*/  LDGSTS.E [R122+0x50800], [R124.64], P1 ;  /* 0x508000007c7a7fae */ /* 0x0003e2000892184c */
[--C-:B---3--:R-:W-:Y:S02]  /*73c0*/  SHF.R.U32.HI R119, RZ, 0x7, R117.reuse ;  /* 0x00000007ff777819 */ /* 0x108fe40000011675 */
[----:B------:R-:W-:Y:S02]  /*73d0*/  SHF.R.U32.HI R117, RZ, 0x7, R117 ;  /* 0x00000007ff757819 */ /* 0x000fe40000011675 */
[----:B------:R-:W-:Y:S02]  /*73e0*/  SGXT.U32 R119, R119, 0x2 ;  /* 0x000000027777781a */ /* 0x000fe40000000000 */
[----:B------:R-:W-:Y:S02]  /*73f0*/  SGXT.U32 R117, R117, 0x2 ;  /* 0x000000027575781a */ /* 0x000fe40000000000 */
[----:B------:R-:W-:-:S04]  /*7400*/  LOP3.LUT R119, R119, 0x14, RZ, 0xfc, !PT ;  /* 0x0000001477777812 */ /* 0x000fc800078efcff */
[----:B------:R-:W-:Y:S02]  /*7410*/  ISETP.GE.AND P6, PT, R119, UR8, PT ;  /* 0x0000000877007c0c */ /* 0x000fe4000bfc6270 */
[----:B------:R-:W-:Y:S02]  /*7420*/  LOP3.LUT R119, R117, 0x18, RZ, 0xfc, !PT ;  /* 0x0000001875777812 */ /* 0x000fe400078efcff */
[----:B------:R-:W-:Y:S02]  /*7430*/  ISETP.NE.U32.AND P3, PT, R0, RZ, PT ;  /* 0x000000ff0000720c */ /* 0x000fe40003f65070 */
[----:B----4-:R-:W-:Y:S02]  /*7440*/  SHF.R.U32.HI R114, RZ, 0x7, R105 ;  /* 0x00000007ff727819 */ /* 0x010fe40000011669 */
[----:B------:R-:W-:Y:S02]  /*7450*/  SEL R0, RZ, 0x4, P6 ;  /* 0x00000004ff007807 */ /* 0x000fe40003000000 */
[----:B------:R-:W-:-:S02]  /*7460*/  ISETP.GE.AND P6, PT, R119, UR8, PT ;  /* 0x0000000877007c0c */ /* 0x000fc4000bfc6270 */
[----:B------:R-:W-:Y:S01]  /*7470*/  LOP3.LUT R117, R117, 0x1c, RZ, 0xfc, !PT ;  /* 0x0000001c75757812 */ /* 0x000fe200078efcff */
[----:B------:R-:W-:Y:S01]  /*7480*/  IMAD.WIDE R76, R76, 0x4, R120 ;  /* 0x000000044c4c7825 */ /* 0x000fe200078e0278 */
[----:B------:R-:W-:Y:S02]  /*7490*/  SGXT.U32 R114, R114, 0x2 ;  /* 0x000000027272781a */ /* 0x000fe40000000000 */
[----:B------:R-:W-:Y:S02]  /*74a0*/  SHF.R.U32.HI R105, RZ, 0x7, R105 ;  /* 0x00000007ff697819 */ /* 0x000fe40000011669 */
[----:B------:R-:W-:Y:S02]  /*74b0*/  SEL R121, RZ, 0x4, P6 ;  /* 0x00000004ff797807 */ /* 0x000fe40003000000 */
[----:B------:R-:W-:Y:S02]  /*74c0*/  ISETP.GE.AND P6, PT, R117, UR8, PT ;  /* 0x0000000875007c0c */ /* 0x000fe4000bfc6270 */
[----:B------:R-:W-:-:S02]  /*74d0*/  LOP3.LUT R114, R114, 0x20, RZ, 0xfc, !PT ;  /* 0x0000002072727812 */ /* 0x000fc400078efcff */
[----:B------:R-:W-:Y:S02]  /*74e0*/  SGXT.U32 R105, R105, 0x2 ;  /* 0x000000026969781a */ /* 0x000fe40000000000 */
[----:B------:R-:W-:Y:S02]  /*74f0*/  SEL R103, RZ, 0x4, P6 ;  /* 0x00000004ff677807 */ /* 0x000fe40003000000 */
[----:B------:R-:W-:Y:S02]  /*7500*/  SEL R0, R0, RZ, P5 ;  /* 0x000000ff00007207 */ /* 0x000fe40002800000 */
[----:B------:R-:W-:Y:S02]  /*7510*/  ISETP.GE.AND P6, PT, R114, UR8, PT ;  /* 0x0000000872007c0c */ /* 0x000fe4000bfc6270 */
[----:B------:R-:W-:Y:S02]  /*7520*/  LOP3.LUT R114, R105, 0x24, RZ, 0xfc, !PT ;  /* 0x0000002469727812 */ /* 0x000fe400078efcff */
[----:B------:R-:W-:-:S02]  /*7530*/  ISETP.NE.U32.AND P2, PT, R0, RZ, PT ;  /* 0x000000ff0000720c */ /* 0x000fc40003f45070 */
[----:B------:R-:W-:Y:S02]  /*7540*/  SEL R119, RZ, 0x4, P6 ;  /* 0x00000004ff777807 */ /* 0x000fe40003000000 */
[----:B------:R-:W-:Y:S02]  /*7550*/  SEL R0, R121, RZ, P5 ;  /* 0x000000ff79007207 */ /* 0x000fe40002800000 */
[----:B------:R-:W-:Y:S02]  /*7560*/  ISETP.GE.AND P6, PT, R114, UR8, PT ;  /* 0x0000000872007c0c */ /* 0x000fe4000bfc6270 */
[----:B------:R-:W-:Y:S01]  /*7570*/  LOP3.LUT R105, R105, 0x28, RZ, 0xfc, !PT ;  /* 0x0000002869697812 */ /* 0x000fe200078efcff */
[----:B------:R-:W3:Y:S01]  /*7580*/  S2R R120, SR_TID.X ;  /* 0x0000000000787919 */ /* 0x000ee20000002100 */
[----:B------:R-:W-:Y:S02]  /*7590*/  ISETP.NE.U32.AND P1, PT, R0, RZ, PT ;  /* 0x000000ff0000720c */ /* 0x000fe40003f25070 */
[----:B------:R-:W-:-:S02]  /*75a0*/  SEL R114, RZ, 0x4, P6 ;  /* 0x00000004ff727807 */ /* 0x000fc40003000000 */
[----:B------:R-:W-:Y:S02]  /*75b0*/  SEL R0, R103, RZ, P5 ;  /* 0x000000ff67007207 */ /* 0x000fe40002800000 */
[----:B------:R-:W-:-:S04]  /*75c0*/  ISETP.GE.AND P6, PT, R105, UR8, PT ;  /* 0x0000000869007c0c */ /* 0x000fc8000bfc6270 */
[----:B------:R-:W-:Y:S02]  /*75d0*/  SEL R105, RZ, 0x4, P6 ;  /* 0x00000004ff697807 */ /* 0x000fe40003000000 */
[----:B---3--:R-:W-:-:S04]  /*75e0*/  SHF.R.U32.HI R117, RZ, 0x7, R120 ;  /* 0x00000007ff757819 */ /* 0x008fc80000011678 */
[----:B------:R-:W-:-:S04]  /*75f0*/  SGXT.U32 R117, R117, 0x2 ;  /* 0x000000027575781a */ /* 0x000fc80000000000 */
[----:B------:R-:W-:-:S04]  /*7600*/  LOP3.LUT R117, R117, 0x2c, RZ, 0xfc, !PT ;  /* 0x0000002c75757812 */ /* 0x000fc800078efcff */
[----:B------:R-:W-:-:S04]  /*7610*/  ISETP.GE.AND P6, PT, R117, UR8, PT ;  /* 0x0000000875007c0c */ /* 0x000fc8000bfc6270 */
[----:B------:R-:W-:Y:S02]  /*7620*/  SEL R117, RZ, 0x4, P6 ;  /* 0x00000004ff757807 */ /* 0x000fe40003000000 */
[----:B------:R-:W-:-:S04]  /*7630*/  SHF.R.U32.HI R120, RZ, 0x7, R120 ;  /* 0x00000007ff787819 */ /* 0x000fc80000011678 */
[----:B------:R-:W-:-:S04]  /*7640*/  SGXT.U32 R120, R120, 0x2 ;  /* 0x000000027878781a */ /* 0x000fc80000000000 */
[C---:B-1----:R-:W-:Y:S02]  /*7650*/  LOP3.LUT R124, R120.reuse, 0x30, RZ, 0xfc, !PT ;  /* 0x00000030787c7812 */ /* 0x042fe400078efcff */
[----:B------:R-:W-:Y:S02]  /*7660*/  LOP3.LUT R121, R120, 0x34, RZ, 0xfc, !PT ;  /* 0x0000003478797812 */ /* 0x000fe400078efcff */
[----:B------:R-:W1:Y:S01]  /*7670*/  S2R R120, SR_TID.X ;  /* 0x0000000000787919 */ /* 0x000e620000002100 */
[----:B------:R-:W-:Y:S02]  /*7680*/  ISETP.GE.AND P6, PT, R124, UR8, PT ;  /* 0x000000087c007c0c */ /* 0x000fe4000bfc6270 */
[----:B------:R-:W-:Y:S02]  /*7690*/  ISETP.GE.AND P6, PT, R121, UR8, PT ;  /* 0x0000000879007c0c */ /* 0x000fe4000bfc6270 */
[--C-:B-1----:R-:W-:Y:S02]  /*76a0*/  SHF.R.U32.HI R121, RZ, 0x7, R120.reuse ;  /* 0x00000007ff797819 */ /* 0x102fe40000011678 */
[----:B------:R-:W-:-:S04]  /*76b0*/  SHF.R.U32.HI R120, RZ, 0x7, R120 ;  /* 0x00000007ff787819 */ /* 0x000fc80000011678 */
[----:B------:R-:W-:-:S04]  /*76c0*/  SGXT.U32 R120, R120, 0x2 ;  /* 0x000000027878781a */ /* 0x000fc80000000000 */
[C---:B------:R-:W-:Y:S02]  /*76d0*/  LOP3.LUT R125, R120.reuse, 0x3c, RZ, 0xfc, !PT ;  /* 0x0000003c787d7812 */ /* 0x040fe400078efcff */
[----:B------:R-:W-:Y:S02]  /*76e0*/  LOP3.LUT R124, R120, 0x40, RZ, 0xfc, !PT ;  /* 0x00000040787c7812 */ /* 0x000fe400078efcff */
[----:B------:R-:W1:Y:S04]  /*76f0*/  S2R R120, SR_TID.X ;  /* 0x0000000000787919 */ /* 0x000e680000002100 */
[----:B--2---:R2:W-:Y:S01]  /*7700*/  LDGSTS.E [R122+0x51000], [R106.64], P0 ;  /* 0x510000006a7a7fae */ /* 0x0045e2000812184c */
[----:B------:R-:W-:Y:S02]  /*7710*/  ISETP.NE.U32.AND P0, PT, R0, RZ, PT ;  /* 0x000000ff0000720c */ /* 0x000fe40003f05070 */
[----:B------:R-:W-:Y:S01]  /*7720*/  SEL R0, R114, RZ, P5 ;  /* 0x000000ff72007207 */ /* 0x000fe20002800000 */
[----:B------:R3:W-:Y:S04]  /*7730*/  LDGSTS.E [R122+0x51800], [R108.64], P4 ;  /* 0x518000006c7a7fae */ /* 0x0007e8000a12184c */
[----:B------:R2:W-:Y:S01]  /*7740*/  LDGSTS.E [R122+0x52000], [R110.64], P3 ;  /* 0x520000006e7a7fae */ /* 0x0005e2000992184c */
[----:B------:R-:W-:-:S02]  /*7750*/  ISETP.NE.U32.AND P3, PT, R0, RZ, PT ;  /* 0x000000ff0000720c */ /* 0x000fc40003f65070 */
[----:B------:R-:W-:Y:S01]  /*7760*/  SEL R0, R105, RZ, P5 ;  /* 0x000000ff69007207 */ /* 0x000fe20002800000 */
[----:B------:R1:W-:Y:S04]  /*7770*/  LDGSTS.E [R122+0x52800], [R112.64], P2 ;  /* 0x52800000707a7fae */ /* 0x0003e8000912184c */
[----:B------:R-:W4:Y:S01]  /*7780*/  LDL.LU R105, [R1+0x490] ;  /* 0x0004900001697983 */ /* 0x000f220000300800 */
[----:B------:R-:W-:Y:S02]  /*7790*/  ISETP.NE.U32.AND P2, PT, R0, RZ, PT ;  /* 0x000000ff0000720c */ /* 0x000fe40003f45070 */
[----:B------:R-:W-:Y:S02]  /*77a0*/  SEL R0, R117, RZ, P5 ;  /* 0x000000ff75007207 */ /* 0x000fe40002800000 */
[----:B------:R-:W4:Y:S01]  /*77b0*/  LDL.LU R117, [R1+0x48c] ;  /* 0x00048c0001757983 */ /* 0x000f220000300800 */
[----:B------:R-:W-:-:S04]  /*77c0*/  SGXT.U32 R121, R121, 0x2 ;  /* 0x000000027979781a */ /* 0x000fc80000000000 */
[----:B------:R-:W-:-:S04]  /*77d0*/  LOP3.LUT R121, R121, 0x38, RZ, 0xfc, !PT ;  /* 0x0000003879797812 */ /* 0x000fc800078efcff */
[----:B------:R-:W-:-:S04]  /*77e0*/  ISETP.GE.AND P6, PT, R121, UR8, PT ;  /* 0x0000000879007c0c */ /* 0x000fc8000bfc6270 */
[----:B------:R-:W-:Y:S02]  /*77f0*/  SEL R121, RZ, 0x4, P6 ;  /* 0x00000004ff797807 */ /* 0x000fe40003000000 */
[----:B------:R-:W-:Y:S02]  /*7800*/  ISETP.GE.AND P6, PT, R125, UR8, PT ;  /* 0x000000087d007c0c */ /* 0x000fe4000bfc6270 */
[----:B------:R-:W-:Y:S02]  /*7810*/  ISETP.GE.AND P6, PT, R124, UR8, PT ;  /* 0x000000087c007c0c */ /* 0x000fe4000bfc6270 */
[--C-:B-1----:R-:W-:Y:S02]  /*7820*/  SHF.R.U32.HI R124, RZ, 0x7, R120.reuse ;  /* 0x00000007ff7c7819 */ /* 0x102fe40000011678 */
[----:B------:R-:W-:Y:S02]  /*7830*/  SHF.R.U32.HI R120, RZ, 0x7, R120 ;  /* 0x00000007ff787819 */ /* 0x000fe40000011678 */
[----:B------:R-:W-:-:S02]  /*7840*/  SGXT.U32 R124, R124, 0x2 ;  /* 0x000000027c7c781a */ /* 0x000fc40000000000 */
[----:B------:R-:W-:Y:S02]  /*7850*/  SGXT.U32 R120, R120, 0x2 ;  /* 0x000000027878781a */ /* 0x000fe40000000000 */
[----:B------:R-:W-:Y:S02]  /*7860*/  LOP3.LUT R124, R124, 0x44, RZ, 0xfc, !PT ;  /* 0x000000447c7c7812 */ /* 0x000fe400078efcff */
[----:B------:R-:W-:Y:S02]  /*7870*/  LOP3.LUT R125, R120, 0x48, RZ, 0xfc, !PT ;  /* 0x00000048787d7812 */ /* 0x000fe400078efcff */
[----:B------:R-:W-:Y:S02]  /*7880*/  ISETP.GE.AND P4, PT, R124, UR8, PT ;  /* 0x000000087c007c0c */ /* 0x000fe4000bf86270 */
[----:B--2---:R-:W-:Y:S02]  /*7890*/  SHF.R.U32.HI R107, RZ, 0x7, R118 ;  /* 0x00000007ff6b7819 */ /* 0x004fe40000011676 */
[----:B------:R-:W-:-:S02]  /*78a0*/  SEL R124, RZ, 0x4, P4 ;  /* 0x00000004ff7c7807 */ /* 0x000fc40002000000 */
[----:B------:R-:W-:Y:S02]  /*78b0*/  ISETP.GE.AND P4, PT, R125, UR8, PT ;  /* 0x000000087d007c0c */ /* 0x000fe4000bf86270 */
[----:B------:R-:W-:Y:S02]  /*78c0*/  LOP3.LUT R120, R120, 0x4c, RZ, 0xfc, !PT ;  /* 0x0000004c78787812 */ /* 0x000fe400078efcff */
[----:B------:R-:W-:Y:S02]  /*78d0*/  SGXT.U32 R107, R107, 0x2 ;  /* 0x000000026b6b781a */ /* 0x000fe40000000000 */
[----:B------:R-:W-:Y:S02]  /*78e0*/  SEL R125, RZ, 0x4, P4 ;  /* 0x00000004ff7d7807 */ /* 0x000fe40002000000 */
[----:B------:R-:W-:Y:S02]  /*78f0*/  ISETP.GE.AND P4, PT, R120, UR8, PT ;  /* 0x0000000878007c0c */ /* 0x000fe4000bf86270 */
[----:B------:R-:W-:-:S02]  /*7900*/  LOP3.LUT R106, R107, 0x50, RZ, 0xfc, !PT ;  /* 0x000000506b6a7812 */ /* 0x000fc400078efcff */
[----:B------:R-:W-:Y:S02]  /*7910*/  SEL R120, RZ, 0x4, P4 ;  /* 0x00000004ff787807 */ /* 0x000fe40002000000 */
[----:B------:R-:W-:Y:S02]  /*7920*/  ISETP.GE.AND P4, PT, R106, UR8, PT ;  /* 0x000000086a007c0c */ /* 0x000fe4000bf86270 */
[----:B------:R-:W1:Y:S01]  /*7930*/  S2R R106, SR_TID.X ;  /* 0x00000000006a7919 */ /* 0x000e620000002100 */
[----:B------:R-:W-:-:S04]  /*7940*/  SHF.R.U32.HI R118, RZ, 0x7, R118 ;  /* 0x00000007ff767819 */ /* 0x000fc80000011676 */
[----:B------:R-:W-:-:S04]  /*7950*/  SGXT.U32 R118, R118, 0x2 ;  /* 0x000000027676781a */ /* 0x000fc80000000000 */
[C---:B------:R-:W-:Y:S02]  /*7960*/  LOP3.LUT R107, R118.reuse, 0x54, RZ, 0xfc, !PT ;  /* 0x00000054766b7812 */ /* 0x040fe400078efcff */
[----:B---3--:R-:W-:Y:S02]  /*7970*/  SEL R109, RZ, 0x4, P4 ;  /* 0x00000004ff6d7807 */ /* 0x008fe40002000000 */
[----:B------:R-:W-:Y:S02]  /*7980*/  ISETP.GE.AND P4, PT, R107, UR8, PT ;  /* 0x000000086b007c0c */ /* 0x000fe4000bf86270 */
[----:B------:R-:W-:Y:S02]  /*7990*/  LOP3.LUT R118, R118, 0x58, RZ, 0xfc, !PT ;  /* 0x0000005876767812 */ /* 0x000fe400078efcff */
[----:B------:R-:W-:Y:S02]  /*79a0*/  SEL R111, RZ, 0x4, P4 ;  /* 0x00000004ff6f7807 */ /* 0x000fe40002000000 */
[----:B-1----:R-:W-:-:S02]  /*79b0*/  SHF.R.U32.HI R107, RZ, 0x7, R106 ;  /* 0x00000007ff6b7819 */ /* 0x002fc4000001166a */
[----:B------:R-:W-:Y:S02]  /*79c0*/  SHF.R.U32.HI R106, RZ, 0x7, R106 ;  /* 0x00000007ff6a7819 */ /* 0x000fe4000001166a */
[----:B------:R-:W-:Y:S02]  /*79d0*/  SGXT.U32 R107, R107, 0x2 ;  /* 0x000000026b6b781a */ /* 0x000fe40000000000 */
[----:B------:R-:W-:Y:S02]  /*79e0*/  ISETP.GE.AND P4, PT, R118, UR8, PT ;  /* 0x0000000876007c0c */ /* 0x000fe4000bf86270 */
[----:B------:R-:W-:Y:S02]  /*79f0*/  SGXT.U32 R106, R106, 0x2 ;  /* 0x000000026a6a781a */ /* 0x000fe40000000000 */
[----:B------:R-:W-:Y:S02]  /*7a00*/  LOP3.LUT R108, R107, 0x5c, RZ, 0xfc, !PT ;  /* 0x0000005c6b6c7812 */ /* 0x000fe400078efcff */
[----:B------:R-:W-:-:S02]  /*7a10*/  SEL R118, RZ, 0x4, P4 ;  /* 0x00000004ff767807 */ /* 0x000fc40002000000 */
[----:B------:R-:W-:Y:S02]  /*7a20*/  LOP3.LUT R107, R106, 0x60, RZ, 0xfc, !PT ;  /* 0x000000606a6b7812 */ /* 0x000fe400078efcff */
[----:B------:R-:W-:-:S04]  /*7a30*/  ISETP.GE.AND P4, PT, R108, UR8, PT ;  /* 0x000000086c007c0c */ /* 0x000fc8000bf86270 */
[----:B------:R-:W-:Y:S02]  /*7a40*/  SEL R108, RZ, 0x4, P4 ;  /* 0x00000004ff6c7807 */ /* 0x000fe40002000000 */
[----:B------:R-:W-:Y:S02]  /*7a50*/  ISETP.GE.AND P4, PT, R107, UR8, PT ;  /* 0x000000086b007c0c */ /* 0x000fe4000bf86270 */
[----:B------:R-:W1:Y:S04]  /*7a60*/  S2R R107, SR_TID.X ;  /* 0x00000000006b7919 */ /* 0x000e680000002100 */
[----:B------:R-:W2:Y:S01]  /*7a70*/  S2R R114, SR_TID.X ;  /* 0x0000000000727919 */ /* 0x000ea20000002100 */
[----:B------:R-:W-:Y:S02]  /*7a80*/  LOP3.LUT R106, R106, 0x64, RZ, 0xfc, !PT ;  /* 0x000000646a6a7812 */ /* 0x000fe400078efcff */
[----:B------:R-:W-:-:S02]  /*7a90*/  SEL R110, RZ, 0x4, P4 ;  /* 0x00000004ff6e7807 */ /* 0x000fc40002000000 */
[----:B------:R-:W-:Y:S02]  /*7aa0*/  ISETP.GE.AND P4, PT, R106, UR8, PT ;  /* 0x000000086a007c0c */ /* 0x000fe4000bf86270 */
[----:B-1----:R-:W-:-:S04]  /*7ab0*/  SHF.R.U32.HI R107, RZ, 0x7, R107 ;  /* 0x00000007ff6b7819 */ /* 0x002fc8000001166b */
[----:B------:R-:W-:Y:S02]  /*7ac0*/  SGXT.U32 R107, R107, 0x2 ;  /* 0x000000026b6b781a */ /* 0x000fe40000000000 */
[----:B--2---:R-:W-:Y:S02]  /*7ad0*/  SHF.R.U32.HI R113, RZ, 0x7, R114 ;  /* 0x00000007ff717819 */ /* 0x004fe40000011672 */
[----:B------:R-:W-:Y:S02]  /*7ae0*/  LOP3.LUT R107, R107, 0x68, RZ, 0xfc, !PT ;  /* 0x000000686b6b7812 */ /* 0x000fe400078efcff */
[----:B------:R-:W-:Y:S02]  /*7af0*/  SGXT.U32 R113, R113, 0x2 ;  /* 0x000000027171781a */ /* 0x000fe40000000000 */
[----:B------:R-:W-:Y:S02]  /*7b00*/  ISETP.GE.AND P4, PT, R107, UR8, PT ;  /* 0x000000086b007c0c */ /* 0x000fe4000bf86270 */
[----:B------:R-:W-:-:S02]  /*7b10*/  LOP3.LUT R107, R113, 0x6c, RZ, 0xfc, !PT ;  /* 0x0000006c716b7812 */ /* 0x000fc400078efcff */
[----:B------:R-:W-:Y:S02]  /*7b20*/  SHF.R.U32.HI R114, RZ, 0x7, R114 ;  /* 0x00000007ff727819 */ /* 0x000fe40000011672 */
[----:B------:R-:W-:Y:S02]  /*7b30*/  SEL R106, RZ, 0x4, P4 ;  /* 0x00000004ff6a7807 */ /* 0x000fe40002000000 */
[----:B------:R-:W-:Y:S02]  /*7b40*/  ISETP.GE.AND P4, PT, R107, UR8, PT ;  /* 0x000000086b007c0c */ /* 0x000fe4000bf86270 */
[----:B------:R-:W-:Y:S02]  /*7b50*/  LOP3.LUT R113, R113, 0x70, RZ, 0xfc, !PT ;  /* 0x0000007071717812 */ /* 0x000fe400078efcff */
[----:B------:R-:W-:Y:S02]  /*7b60*/  SGXT.U32 R114, R114, 0x2 ;  /* 0x000000027272781a */ /* 0x000fe40000000000 */
[----:B------:R-:W-:-:S02]  /*7b70*/  SEL R107, RZ, 0x4, P4 ;  /* 0x00000004ff6b7807 */ /* 0x000fc40002000000 */
[----:B------:R-:W-:Y:S02]  /*7b80*/  ISETP.GE.AND P4, PT, R113, UR8, PT ;  /* 0x0000000871007c0c */ /* 0x000fe4000bf86270 */
[----:B------:R-:W-:Y:S02]  /*7b90*/  LOP3.LUT R113, R114, 0x30, RZ, 0xfc, !PT ;  /* 0x0000003072717812 */ /* 0x000fe400078efcff */
[----:B------:R-:W1:Y:S01]  /*7ba0*/  S2R R114, SR_TID.X ;  /* 0x0000000000727919 */ /* 0x000e620000002100 */
[----:B------:R-:W-:Y:S02]  /*7bb0*/  SEL R103, RZ, 0x4, P6 ;  /* 0x00000004ff677807 */ /* 0x000fe40003000000 */
[----:B------:R-:W-:-:S04]  /*7bc0*/  ISETP.GE.AND P6, PT, R113, UR8, PT ;  /* 0x0000000871007c0c */ /* 0x000fc8000bfc6270 */
[----:B------:R-:W-:Y:S02]  /*7bd0*/  SEL R113, RZ, 0x4, P6 ;  /* 0x00000004ff717807 */ /* 0x000fe40003000000 */
[--C-:B-1----:R-:W-:Y:S02]  /*7be0*/  SHF.R.U32.HI R112, RZ, 0x7, R114.reuse ;  /* 0x00000007ff707819 */ /* 0x102fe40000011672 */
[----:B------:R-:W-:Y:S02]  /*7bf0*/  SHF.R.U32.HI R114, RZ, 0x7, R114 ;  /* 0x00000007ff727819 */ /* 0x000fe40000011672 */
[----:B------:R-:W-:Y:S02]  /*7c00*/  SGXT.U32 R112, R112, 0x2 ;  /* 0x000000027070781a */ /* 0x000fe40000000000 */
[----:B------:R-:W-:Y:S01]  /*7c10*/  SGXT.U32 R114, R114, 0x2 ;  /* 0x000000027272781a */ /* 0x000fe20000000000 */
[----:B------:R-:W-:Y:S01]  /*7c20*/  UIADD3 UR6, UR4, -0x80, URZ ;  /* 0xffffff8004067890 */ /* 0x000fe2000fffe03f */
[----:B------:R-:W-:Y:S01]  /*7c30*/  SEL R119, R119, RZ, P5 ;  /* 0x000000ff77777207 */ /* 0x000fe20002800000 */
[----:B----4-:R1:W-:Y:S01]  /*7c40*/  LDGSTS.E [R122+0x53000], [R104.64], P1 ;  /* 0x53000000687a7fae */ /* 0x0103e2000892184c */
[----:B------:R-:W-:-:S02]  /*7c50*/  ISETP.NE.U32.AND P1, PT, R0, RZ, PT ;  /* 0x000000ff0000720c */ /* 0x000fc40003f25070 */
[----:B------:R-:W-:Y:S02]  /*7c60*/  SEL R0, R113, RZ, P5 ;  /* 0x000000ff71007207 */ /* 0x000fe40002800000 */
[C---:B------:R-:W-:Y:S01]  /*7c70*/  LOP3.LUT R113, R112.reuse, 0x74, RZ, 0xfc, !PT ;  /* 0x0000007470717812 */ /* 0x040fe200078efcff */
[----:B------:R2:W-:Y:S01]  /*7c80*/  LDGSTS.E [R122+0x53800], [R116.64], P0 ;  /* 0x53800000747a7fae */ /* 0x0005e2000812184c */
[----:B------:R-:W-:Y:S02]  /*7c90*/  LOP3.LUT R112, R112, 0x34, RZ, 0xfc, !PT ;  /* 0x0000003470707812 */ /* 0x000fe400078efcff */
[----:B------:R-:W-:Y:S02]  /*7ca0*/  ISETP.GE.AND P4, PT, R113, UR8, PT ;  /* 0x0000000871007c0c */ /* 0x000fe4000bf86270 */
[----:B------:R-:W-:Y:S02]  /*7cb0*/  ISETP.GE.AND P6, PT, R112, UR8, PT ;  /* 0x0000000870007c0c */ /* 0x000fe4000bfc6270 */
[----:B------:R-:W-:-:S02]  /*7cc0*/  LOP3.LUT R113, R114, 0x78, RZ, 0xfc, !PT ;  /* 0x0000007872717812 */ /* 0x000fc400078efcff */
[----:B------:R-:W-:Y:S02]  /*7cd0*/  SEL R112, RZ, 0x4, P6 ;  /* 0x00000004ff707807 */ /* 0x000fe40003000000 */
[----:B------:R-:W-:Y:S02]  /*7ce0*/  LOP3.LUT R114, R114, 0x7c, RZ, 0xfc, !PT ;  /* 0x0000007c72727812 */ /* 0x000fe400078efcff */
[----:B------:R-:W-:Y:S02]  /*7cf0*/  ISETP.GE.AND P6, PT, R113, UR8, PT ;  /* 0x0000000871007c0c */ /* 0x000fe4000bfc6270 */
[----:B------:R-:W-:Y:S02]  /*7d00*/  SEL R113, R103, RZ, P5 ;  /* 0x000000ff67717207 */ /* 0x000fe40002800000 */
[----:B-1----:R-:W-:Y:S01]  /*7d10*/  SEL R104, RZ, 0x4, P6 ;  /* 0x00000004ff687807 */ /* 0x002fe20003000000 */
[----:B------:R-:W3:Y:S01]  /*7d20*/  LDL.LU R103, [R1+0x488] ;  /* 0x0004880001677983 */ /* 0x000ee20000300800 */
[----:B------:R-:W-:-:S03]  /*7d30*/  ISETP.GE.AND P6, PT, R114, UR8, PT ;  /* 0x0000000872007c0c */ /* 0x000fc6000bfc6270 */
[----:B------:R-:W1:Y:S04]  /*7d40*/  S2R R114, SR_TID.X ;  /* 0x0000000000727919 */ /* 0x000e680000002100 */
[----:B------:R4:W-:Y:S02]  /*7d50*/  STL [R1+0x240], R113 ;  /* 0x0002407101007387 */ /* 0x0009e40000100800 */
[----:B----4-:R-:W-:Y:S02]  /*7d60*/  SEL R113, R111, RZ, P5 ;  /* 0x000000ff6f717207 */ /* 0x010fe40002800000 */
[----:B------:R-:W-:Y:S02]  /*7d70*/  SEL R111, R108, RZ, P5 ;  /* 0x000000ff6c6f7207 */ /* 0x000fe40002800000 */
[----:B------:R-:W-:-:S02]  /*7d80*/  SEL R108, R106, RZ, P5 ;  /* 0x000000ff6a6c7207 */ /* 0x000fc40002800000 */
[----:B------:R-:W4:Y:S01]  /*7d90*/  S2R R106, SR_TID.X ;  /* 0x00000000006a7919 */ /* 0x000f220000002100 */
[----:B------:R-:W-:Y:S02]  /*7da0*/  ISETP.NE.U32.AND P0, PT, R0, RZ, PT ;  /* 0x000000ff0000720c */ /* 0x000fe40003f05070 */
[----:B------:R-:W-:Y:S02]  /*7db0*/  SEL R0, R112, RZ, P5 ;  /* 0x000000ff70007207 */ /* 0x000fe40002800000 */
[----:B------:R-:W-:Y:S02]  /*7dc0*/  SEL R112, R124, RZ, P5 ;  /* 0x000000ff7c707207 */ /* 0x000fe40002800000 */
[----:B------:R-:W3:Y:S01]  /*7dd0*/  LDL.LU R124, [R1+0x484] ;  /* 0x00048400017c7983 */ /* 0x000ee20000300800 */
[----:B--2---:R-:W-:-:S03]  /*7de0*/  SEL R117, R125, RZ, P5 ;  /* 0x000000ff7d757207 */ /* 0x004fc60002800000 */
[----:B------:R-:W3:Y:S04]  /*7df0*/  LDL.LU R125, [R1+0x480] ;  /* 0x00048000017d7983 */ /* 0x000ee80000300800 */
[----:B------:R1:W-:Y:S01]  /*7e00*/  STL [R1+0xe4], R112 ;  /* 0x0000e47001007387 */ /* 0x0003e20000100800 */
[----:B------:R-:W-:Y:S02]  /*7e10*/  SEL R105, RZ, 0x4, P4 ;  /* 0x00000004ff697807 */ /* 0x000fe40002000000 */
[----:B-1----:R-:W-:Y:S02]  /*7e20*/  SHF.R.U32.HI R112, RZ, 0x7, R114 ;  /* 0x00000007ff707819 */ /* 0x002fe40000011672 */
[----:B----4-:R-:W-:Y:S02]  /*7e30*/  SHF.R.U32.HI R106, RZ, 0x7, R106 ;  /* 0x00000007ff6a7819 */ /* 0x010fe4000001166a */
[----:B------:R-:W-:-:S02]  /*7e40*/  SGXT.U32 R112, R112, 0x2 ;  /* 0x000000027070781a */ /* 0x000fc40000000000 */
[----:B------:R-:W-:Y:S02]  /*7e50*/  SEL R114, R109, RZ, P5 ;  /* 0x000000ff6d727207 */ /* 0x000fe40002800000 */
[----:B------:R-:W-:Y:S02]  /*7e60*/  LOP3.LUT R109, R112, 0x64, RZ, 0xfc, !PT ;  /* 0x00000064706d7812 */ /* 0x000fe400078efcff */
[----:B------:R-:W-:Y:S02]  /*7e70*/  SGXT.U32 R106, R106, 0x2 ;  /* 0x000000026a6a781a */ /* 0x000fe40000000000 */
[----:B------:R-:W-:Y:S02]  /*7e80*/  ISETP.NE.U32.AND P4, PT, R0, RZ, PT ;  /* 0x000000ff0000720c */ /* 0x000fe40003f85070 */
[----:B------:R-:W-:Y:S02]  /*7e90*/  SEL R0, RZ, 0x4, P6 ;  /* 0x00000004ff007807 */ /* 0x000fe40003000000 */
[----:B------:R-:W-:-:S02]  /*7ea0*/  ISETP.GE.AND P6, PT, R109, UR6, PT ;  /* 0x000000066d007c0c */ /* 0x000fc4000bfc6270 */
[----:B------:R-:W-:Y:S02]  /*7eb0*/  LOP3.LUT R106, R106, 0x70, RZ, 0xfc, !PT ;  /* 0x000000706a6a7812 */ /* 0x000fe400078efcff */
[----:B------:R-:W-:Y:S02]  /*7ec0*/  SEL R109, RZ, 0x4, P6 ;  /* 0x00000004ff6d7807 */ /* 0x000fe40003000000 */
[----:B------:R-:W-:Y:S02]  /*7ed0*/  ISETP.GE.AND P6, PT, R106, UR6, PT ;  /* 0x000000066a007c0c */ /* 0x000fe4000bfc6270 */
[----:B------:R-:W-:Y:S02]  /*7ee0*/  SEL R116, R120, RZ, P5 ;  /* 0x000000ff78747207 */ /* 0x000fe40002800000 */
[----:B------:R-:W2:Y:S01]  /*7ef0*/  LDL.LU R120, [R1+0x47c] ;  /* 0x00047c0001787983 */ /* 0x000ea20000300800 */
[----:B------:R-:W-:Y:S02]  /*7f00*/  SEL R112, R118, RZ, P5 ;  /* 0x000000ff76707207 */ /* 0x000fe40002800000 */
[----:B------:R-:W-:Y:S01]  /*7f10*/  SEL R106, RZ, 0x4, P6 ;  /* 0x00000004ff6a7807 */ /* 0x000fe20003000000 */
[----:B------:R-:W4:Y:S01]  /*7f20*/  LDL.LU R118, [R1+0x478] ;  /* 0x0004780001767983 */ /* 0x000f220000300800 */
[----:B------:R-:W-:-:S03]  /*7f30*/  ISETP.NE.U32.AND P6, PT, R119, RZ, PT ;  /* 0x000000ff7700720c */ /* 0x000fc60003fc5070 */
[----:B------:R-:W4:Y:S01]  /*7f40*/  LDL.LU R119, [R1+0x474] ;  /* 0x0004740001777983 */ /* 0x000f220000300800 */
[----:B------:R-:W-:Y:S02]  /*7f50*/  SEL R121, R121, RZ, P5 ;  /* 0x000000ff79797207 */ /* 0x000fe40002800000 */
[----:B------:R-:W-:Y:S02]  /*7f60*/  SEL R115, R115, RZ, P5 ;  /* 0x000000ff73737207 */ /* 0x000fe40002800000 */
[----:B------:R-:W-:Y:S02]  /*7f70*/  SEL R110, R110, RZ, P5 ;  /* 0x000000ff6e6e7207 */ /* 0x000fe40002800000 */
[----:B------:R-:W-:Y:S02]  /*7f80*/  SEL R109, R109, RZ, P5 ;  /* 0x000000ff6d6d7207 */ /* 0x000fe40002800000 */
[----:B------:R-:W-:Y:S02]  /*7f90*/  SEL R107, R107, RZ, P5 ;  /* 0x000000ff6b6b7207 */ /* 0x000fe40002800000 */
[----:B------:R-:W-:-:S02]  /*7fa0*/  SEL R106, R106, RZ, P5 ;  /* 0x000000ff6a6a7207 */ /* 0x000fc40002800000 */
[----:B------:R-:W-:Y:S02]  /*7fb0*/  SEL R105, R105, RZ, P5 ;  /* 0x000000ff69697207 */ /* 0x000fe40002800000 */
[----:B------:R-:W-:Y:S02]  /*7fc0*/  SEL R104, R104, RZ, P5 ;  /* 0x000000ff68687207 */ /* 0x000fe40002800000 */
[----:B------:R-:W-:Y:S02]  /*7fd0*/  SEL R0, R0, RZ, P5 ;  /* 0x000000ff00007207 */ /* 0x000fe40002800000 */
[----:B------:R-:W-:Y:S01]  /*7fe0*/  ISETP.NE.U32.AND P5, PT, R121, RZ, PT ;  /* 0x000000ff7900720c */ /* 0x000fe20003fa5070 */
[----:B----4-:R1:W-:Y:S04]  /*7ff0*/  LDGSTS.E [R122+0x54000], [R118.64], P6 ;  /* 0x54000000767a7fae */ /* 0x0103e8000b12184c */
[----:B-1----:R-:W4:Y:S04]  /*8000*/  LDL.LU R119, [R1+0x240] ;  /* 0x0002400001777983 */ /* 0x002f280000300800 */
[----:B------:R-:W2:Y:S04]  /*8010*/  LDL.LU R118, [R1+0xe4] ;  /* 0x0000e40001767983 */ /* 0x000ea80000300800 */
[----:B------:R-:W2:Y:S04]  /*8020*/  LDL.LU R121, [R1+0x470] ;  /* 0x0004700001797983 */ /* 0x000ea80000300800 */
[----:B--2---:R1:W-:Y:S04]  /*8030*/  LDGSTS.E [R122+0x54800], [R120.64], P3 ;  /* 0x54800000787a7fae */ /* 0x0043e8000992184c */
[----:B-1----:R-:W1:Y:S01]  /*8040*/  S2R R121, SR_TID.X ;  /* 0x0000000000797919 */ /* 0x002e620000002100 */
[----:B------:R-:W-:-:S05]  /*8050*/  IMAD.MOV.U32 R122, RZ, RZ, 0x7f ;  /* 0x0000007fff7a7424 */ /* 0x000fca00078e00ff */
[----:B------:R-:W-:-:S04]  /*8060*/  IADD3 R122, R122, c[0x0][0x180], RZ ;  /* 0x000060007a7a7a10 */ /* 0x000fc80007ffe0ff */
[----:B------:R-:W-:Y:S02]  /*8070*/  ISETP.GT.AND P3, PT, R122, 0xff, PT ;  /* 0x000000ff7a00780c */ /* 0x000fe40003f64270 */
[----:B------:R-:W2:Y:S01]  /*8080*/  LDL.LU R122, [R1+0x46c] ;  /* 0x00046c00017a7983 */ /* 0x000ea20000300800 */
[----:B-1----:R-:W-:Y:S02]  /*8090*/  SHF.R.U32.HI R120, RZ, 0x7, R121 ;  /* 0x00000007ff787819 */ /* 0x002fe40000011679 */
[----:B------:R-:W-:-:S04]  /*80a0*/  LOP3.LUT R121, R121, 0x180, RZ, 0xc0, !PT ;  /* 0x0000018079797812 */ /* 0x000fc800078ec0ff */
[----:B------:R-:W-:-:S04]  /*80b0*/  SHF.R.U32.HI R121, RZ, 0x2, R121 ;  /* 0x00000002ff797819 */ /* 0x000fc80000011679 */
[----:B------:R-:W-:Y:S02]  /*80c0*/  LOP3.LUT R121, R121, 0x7fc, R123, 0x78, !PT ;  /* 0x000007fc79797812 */ /* 0x000fe400078e787b */
[----:B------:R-:W2:Y:S01]  /*80d0*/  LDL.LU R123, [R1+0x468] ;  /* 0x00046800017b7983 */ /* 0x000ea20000300800 */
[----:B------:R-:W-:-:S04]  /*80e0*/  SGXT.U32 R120, R120, 0x2 ;  /* 0x000000027878781a */ /* 0x000fc80000000000 */
[----:B------:R-:W-:-:S04]  /*80f0*/  LOP3.LUT R120, R120, 0x3c, RZ, 0xfc, !PT ;  /* 0x0000003c78787812 */ /* 0x000fc800078efcff */
[----:B------:R-:W-:-:S04]  /*8100*/  ISETP.GE.AND P6, PT, R120, UR6, PT ;  /* 0x0000000678007c0c */ /* 0x000fc8000bfc6270 */
[----:B------:R-:W-:-:S04]  /*8110*/  SEL R120, RZ, 0x4, P6 ;  /* 0x00000004ff787807 */ /* 0x000fc80003000000 */
[----:B------:R-:W-:-:S04]  /*8120*/  SEL R120, R120, RZ, P3 ;  /* 0x000000ff78787207 */ /* 0x000fc80001800000 */
[----:B------:R-:W-:Y:S01]  /*8130*/  ISETP.NE.U32.AND P3, PT, R120, RZ, PT ;  /* 0x000000ff7800720c */ /* 0x000fe20003f65070 */
[----:B--2---:R1:W-:Y:S01]  /*8140*/  LDGSTS.E [R121+0x55000], [R122.64], P2 ;  /* 0x550000007a797fae */ /* 0x0043e2000912184c */
[----:B----4-:R-:W-:-:S03]  /*8150*/  ISETP.NE.U32.AND P2, PT, R119, RZ, PT ;  /* 0x000000ff7700720c */ /* 0x010fc60003f45070 */
[----:B------:R-:W2:Y:S04]  /*8160*/  S2R R119, SR_TID.X ;  /* 0x0000000000777919 */ /* 0x000ea80000002100 */
[----:B---3--:R3:W-:Y:S01]  /*8170*/  LDGSTS.E [R121+0x55800], [R124.64], P1 ;  /* 0x558000007c797fae */ /* 0x0087e2000892184c */
[----:B------:R-:W-:-:S03]  /*8180*/  ISETP.NE.U32.AND P1, PT, R118, RZ, PT ;  /* 0x000000ff7600720c */ /* 0x000fc60003f25070 */
[----:B------:R4:W-:Y:S01]  /*8190*/  LDGSTS.E [R121+0x56000], [R102.64], P0 ;  /* 0x5600000066797fae */ /* 0x0009e2000812184c */
[----:B------:R-:W-:-:S03]  /*81a0*/  ISETP.NE.U32.AND P0, PT, R117, RZ, PT ;  /* 0x000000ff7500720c */ /* 0x000fc60003f05070 */
[----:B---3--:R-:W3:Y:S04]  /*81b0*/  LDL.LU.64 R124, [R1+0xf0] ;  /* 0x0000f000017c7983 */ /* 0x008ee80000300a00 */
[----:B-1----:R-:W3:Y:S01]  /*81c0*/  LDL.LU.64 R122, [R1+0xb8] ;  /* 0x0000b800017a7983 */ /* 0x002ee20000300a00 */
[C---:B--2---:R-:W-:Y:S01]  /*81d0*/  LOP3.LUT R118, R119.reuse, 0x180, RZ, 0xc0, !PT ;  /* 0x0000018077767812 */ /* 0x044fe200078ec0ff */
[----:B------:R-:W-:Y:S02]  /*81e0*/  IMAD.SHL.U32 R119, R119, 0x4, RZ ;  /* 0x0000000477777824 */ /* 0x000fe400078e00ff */
[----:B----4-:R-:W2:Y:S01]  /*81f0*/  LDL.LU.64 R120, [R1+0xd8] ;  /* 0x0000d80001787983 */ /* 0x010ea20000300a00 */
[----:B------:R-:W-:-:S04]  /*8200*/  SHF.R.U32.HI R103, RZ, 0x2, R118 ;  /* 0x00000002ff677819 */ /* 0x000fc80000011676 */
[----:B------:R-:W-:Y:S02]  /*8210*/  LOP3.LUT R103, R103, 0x7fc, R119, 0x78, !PT ;  /* 0x000007fc67677812 */ /* 0x000fe400078e7877 */
[----:B------:R-:W4:Y:S04]  /*8220*/  LDL.LU.64 R118, [R1+0xc8] ;  /* 0x0000c80001767983 */ /* 0x000f280000300a00 */
[----:B------:R1:W-:Y:S01]  /*8230*/  LDGSTS.E [R103+0x56800], [R78.64], P4 ;  /* 0x568000004e677fae */ /* 0x0003e2000a12184c */
[----:B------:R-:W-:-:S03]  /*8240*/  ISETP.NE.U32.AND P4, PT, R116, RZ, PT ;  /* 0x000000ff7400720c */ /* 0x000fc60003f85070 */
[----:B------:R1:W-:Y:S04]  /*8250*/  LDGSTS.E [R103+0x57000], [R80.64], P5 ;  /* 0x5700000050677fae */ /* 0x0003e8000a92184c */
[----:B------:R1:W-:Y:S04]  /*8260*/  LDGSTS.E [R103+0x57800], [R82.64], P3 ;  /* 0x5780000052677fae */ /* 0x0003e8000992184c */
[----:B-1----:R-:W3:Y:S04]  /*8270*/  LDL.LU.64 R78, [R1+0x100] ;  /* 0x00010000014e7983 */ /* 0x002ee80000300a00 */
[----:B------:R-:W3:Y:S04]  /*8280*/  LDL.LU.64 R116, [R1+0x110] ;  /* 0x0001100001747983 */ /* 0x000ee80000300a00 */
[----:B------:R-:W3:Y:S04]  /*8290*/  LDL.LU.64 R80, [R1+0xc0] ;  /* 0x0000c00001507983 */ /* 0x000ee80000300a00 */
[----:B------:R-:W4:Y:S01]  /*82a0*/  LDL.LU.64 R82, [R1+0xd0] ;  /* 0x0000d00001527983 */ /* 0x000f220000300a00 */
[----:B------:R-:W-:-:S02]  /*82b0*/  ISETP.NE.U32.AND P5, PT, R114, RZ, PT ;  /* 0x000000ff7200720c */ /* 0x000fc40003fa5070 */
[----:B------:R-:W-:Y:S01]  /*82c0*/  ISETP.NE.U32.AND P3, PT, R113, RZ, PT ;  /* 0x000000ff7100720c */ /* 0x000fe20003f65070 */
[----:B------:R4:W-:Y:S01]  /*82d0*/  LDGSTS.E [R103+0x58000], [R84.64], P2 ;  /* 0x5800000054677fae */ /* 0x0009e2000912184c */
[----:B------:R-:W-:-:S03]  /*82e0*/  ISETP.NE.U32.AND P2, PT, R112, RZ, PT ;  /* 0x000000ff7000720c */ /* 0x000fc60003f45070 */
        /* <DEDUP_REMOVED lines=8> */
[----:B------:R1:W-:Y:S04]  /*8370*/  LDGSTS.E [R103+0x5a800], [R94.64], P3 ;  /* 0x5a8000005e677fae */ /* 0x0003e8000992184c */
[----:B------:R1:W-:Y:S04]  /*8380*/  LDGSTS.E [R103+0x5b000], [R96.64], P2 ;  /* 0x5b00000060677fae */ /* 0x0003e8000912184c */
[----:B------:R1:W-:Y:S04]  /*8390*/  LDGSTS.E [R103+0x5b800], [R98.64], P1 ;  /* 0x5b80000062677fae */ /* 0x0003e8000892184c */
[----:B------:R1:W-:Y:S04]  /*83a0*/  LDGSTS.E [R103+0x5c000], [R100.64], P0 ;  /* 0x5c00000064677fae */ /* 0x0003e8000812184c */
[----:B------:R1:W-:Y:S01]  /*83b0*/  LDGSTS.E [R103+0x5c800], [R76.64], P4 ;  /* 0x5c8000004c677fae */ /* 0x0003e2000a12184c */
[----:B------:R-:W-:Y:S01]  /*83c0*/  ISETP.NE.U32.AND P4, PT, R0, RZ, PT ;  /* 0x000000ff0000720c */ /* 0x000fe20003f85070 */
[----:B------:R-:W-:-:S02]  /*83d0*/  IMAD.U32 R0, RZ, RZ, UR5 ;  /* 0x00000005ff007e24 */ /* 0x000fc4000f8e00ff */
[----:B-1----:R-:W-:Y:S01]  /*83e0*/  IMAD.U32 R76, RZ, RZ, UR5 ;  /* 0x00000005ff4c7e24 */ /* 0x002fe2000f8e00ff */
[----:B------:R-:W-:-:S03]  /*83f0*/  USHF.L.U32 UR6, UR7, 0x7, URZ ;  /* 0x0000000707067899 */ /* 0x000fc6000800063f */
[----:B--2---:R-:W-:Y:S02]  /*8400*/  IMAD.WIDE R76, R76, 0x4, R120 ;  /* 0x000000044c4c7825 */ /* 0x004fe400078e0278 */
[----:B------:R-:W2:Y:S04]  /*8410*/  LDL.LU.64 R120, [R1+0xa8] ;  /* 0x0000a80001787983 */ /* 0x000ea80000300a00 */
[----:B------:R1:W-:Y:S02]  /*8420*/  LDGSTS.E [R103+0x5d000], [R76.64], P5 ;  /* 0x5d0000004c677fae */ /* 0x0003e4000a92184c */
[----:B-1----:R-:W-:Y:S02]  /*8430*/  IMAD.U32 R76, RZ, RZ, UR5 ;  /* 0x00000005ff4c7e24 */ /* 0x002fe4000f8e00ff */
[----:B---3--:R-:W-:-:S04]  /*8440*/  IMAD.WIDE R80, R0, 0x4, R80 ;  /* 0x0000000400507825 */ /* 0x008fc800078e0250 */
[----:B----4-:R-:W-:-:S04]  /*8450*/  IMAD.WIDE R84, R0, 0x4, R82 ;  /* 0x0000000400547825 */ /* 0x010fc800078e0252 */
[----:B------:R-:W-:Y:S01]  /*8460*/  IMAD.WIDE R82, R0, 0x4, R118 ;  /* 0x0000000400527825 */ /* 0x000fe200078e0276 */
[----:B------:R1:W-:Y:S04]  /*8470*/  STL.64 [R1+0x250], R84 ;  /* 0x0002505401007387 */ /* 0x0003e80000100a00 */
[----:B------:R-:W3:Y:S04]  /*8480*/  LDL.LU.64 R118, [R1+0x98] ;  /* 0x0000980001767983 */ /* 0x000ee80000300a00 */
[----:B------:R4:W-:Y:S01]  /*8490*/  STL.64 [R1+0x248], R82 ;  /* 0x0002485201007387 */ /* 0x0009e20000100a00 */
[----:B------:R-:W-:-:S03]  /*84a0*/  IMAD.WIDE R76, R76, 0x4, R116 ;  /* 0x000000044c4c7825 */ /* 0x000fc600078e0274 */
[----:B------:R-:W3:Y:S04]  /*84b0*/  LDL.LU.64 R112, [R1+0x88] ;  /* 0x0000880001707983 */ /* 0x000ee80000300a00 */
[----:B------:R1:W-:Y:S01]  /*84c0*/  STL.64 [R1+0x240], R80 ;  /* 0x0002405001007387 */ /* 0x0003e20000100a00 */
[----:B------:R-:W-:-:S03]  /*84d0*/  IMAD.U32 R0, RZ, RZ, UR6 ;  /* 0x00000006ff007e24 */ /* 0x000fc6000f8e00ff */
[----:B------:R-:W3:Y:S04]  /*84e0*/  LDL.LU.64 R90, [R1+0x78] ;  /* 0x00007800015a7983 */ /* 0x000ee80000300a00 */
[----:B------:R-:W3:Y:S04]  /*84f0*/  LDL.LU.64 R102, [R1+0x68] ;  /* 0x0000680001667983 */ /* 0x000ee80000300a00 */
[----:B------:R-:W3:Y:S04]  /*8500*/  LDL.LU.64 R88, [R1+0x58] ;  /* 0x0000580001587983 */ /* 0x000ee80000300a00 */
[----:B------:R-:W3:Y:S04]  /*8510*/  LDL.LU.64 R86, [R1+0x48] ;  /* 0x0000480001567983 */ /* 0x000ee80000300a00 */
[----:B-1----:R-:W3:Y:S04]  /*8520*/  LDL.LU.64 R84, [R1+0x38] ;  /* 0x0000380001547983 */ /* 0x002ee80000300a00 */
[----:B----4-:R-:W4:Y:S04]  /*8530*/  LDL.LU.64 R82, [R1+0x28] ;  /* 0x0000280001527983 */ /* 0x010f280000300a00 */
[----:B------:R1:W-:Y:S01]  /*8540*/  STL.64 [R1+0xe0], R76 ;  /* 0x0000e04c01007387 */ /* 0x0003e20000100a00 */
[----:B------:R-:W-:-:S03]  /*8550*/  IMAD.WIDE R92, R0, 0x4, R10 ;  /* 0x00000004005c7825 */ /* 0x000fc600078e020a */
[----:B------:R-:W4:Y:S01]  /*8560*/  LDL.LU.64 R80, [R1+0x18] ;  /* 0x0000180001507983 */ /* 0x000f220000300a00 */
[----:B-1----:R-:W-:-:S05]  /*8570*/  IMAD.WIDE R76, R0, 0x4, R78 ;  /* 0x00000004004c7825 */ /* 0x002fca00078e024e */
[----:B------:R1:W-:Y:S04]  /*8580*/  STL.64 [R1+0xd8], R76 ;  /* 0x0000d84c01007387 */ /* 0x0003e80000100a00 */
[----:B------:R-:W4:Y:S04]  /*8590*/  LDL.LU.64 R10, [R1+0x460] ;  /* 0x00046000010a7983 */ /* 0x000f280000300a00 */
[----:B------:R-:W4:Y:S01]  /*85a0*/  LDL.LU.64 R78, [R1+0x8] ;  /* 0x00000800014e7983 */ /* 0x000f220000300a00 */
[----:B------:R-:W-:-:S03]  /*85b0*/  IMAD.WIDE R2, R0, 0x4, R2 ;  /* 0x0000000400027825 */ /* 0x000fc600078e0202 */
[----:B------:R-:W-:Y:S01]  /*85c0*/  STL.64 [R1+0xd0], R92 ;  /* 0x0000d05c01007387 */ /* 0x000fe20000100a00 */
[----:B-1----:R-:W-:-:S03]  /*85d0*/  IMAD.WIDE R76, R0, 0x4, R124 ;  /* 0x00000004004c7825 */ /* 0x002fc600078e027c */
[----:B------:R1:W-:Y:S01]  /*85e0*/  STL.64 [R1+0x3c8], R2 ;  /* 0x0003c80201007387 */ /* 0x0003e20000100a00 */
[----:B------:R-:W-:-:S03]  /*85f0*/  IMAD.WIDE R124, R0, 0x4, R12 ;  /* 0x00000004007c7825 */ /* 0x000fc600078e020c */
[----:B------:R-:W-:Y:S01]  /*8600*/  STL.64 [R1+0xc8], R76 ;  /* 0x0000c84c01007387 */ /* 0x000fe20000100a00 */
[----:B------:R-:W-:-:S03]  /*8610*/  IMAD.WIDE R116, R0, 0x4, R16 ;  /* 0x0000000400747825 */ /* 0x000fc600078e0210 */
[----:B------:R-:W4:Y:S01]  /*8620*/  LDL.LU.64 R12, [R1+0x458] ;  /* 0x00045800010c7983 */ /* 0x000f220000300a00 */
[----:B-1----:R-:W-:-:S05]  /*8630*/  IMAD.WIDE R2, R0, 0x4, R122 ;  /* 0x0000000400027825 */ /* 0x002fca00078e027a */
[----:B------:R-:W-:Y:S04]  /*8640*/  STL.64 [R1+0xb8], R2 ;  /* 0x0000b80201007387 */ /* 0x000fe80000100a00 */
[----:B------:R-:W-:Y:S01]  /*8650*/  STL.64 [R1+0x3d0], R124 ;  /* 0x0003d07c01007387 */ /* 0x000fe20000100a00 */
[----:B------:R-:W-:Y:S01]  /*8660*/  ISETP.NE.U32.AND P3, PT, R107, RZ, PT ;  /* 0x000000ff6b00720c */ /* 0x000fe20003f65070 */
[----:B------:R-:W-:Y:S01]  /*8670*/  IMAD.WIDE R110, R0, 0x4, R18 ;  /* 0x00000004006e7825 */ /* 0x000fe200078e0212 */
[----:B------:R-:W-:Y:S02]  /*8680*/  ISETP.NE.U32.AND P2, PT, R106, RZ, PT ;  /* 0x000000ff6a00720c */ /* 0x000fe40003f45070 */
[----:B------:R-:W-:Y:S01]  /*8690*/  ISETP.NE.U32.AND P1, PT, R105, RZ, PT ;  /* 0x000000ff6900720c */ /* 0x000fe20003f25070 */
[----:B------:R-:W-:Y:S01]  /*86a0*/  IMAD.WIDE R106, R0, 0x4, R20 ;  /* 0x00000004006a7825 */ /* 0x000fe200078e0214 */
[----:B------:R-:W-:-:S03]  /*86b0*/  ISETP.NE.U32.AND P0, PT, R104, RZ, PT ;  /* 0x000000ff6800720c */ /* 0x000fc60003f05070 */
[----:B------:R-:W-:-:S04]  /*86c0*/  IMAD.WIDE R98, R0, 0x4, R24 ;  /* 0x0000000400627825 */ /* 0x000fc800078e0218 */
[----:B------:R-:W-:-:S04]  /*86d0*/  IMAD.WIDE R94, R0, 0x4, R26 ;  /* 0x00000004005e7825 */ /* 0x000fc800078e021a */
[----:B--2---:R-:W-:-:S04]  /*86e0*/  IMAD.WIDE R122, R0, 0x4, R120 ;  /* 0x00000004007a7825 */ /* 0x004fc800078e0278 */
[C---:B------:R-:W-:Y:S01]  /*86f0*/  IMAD.WIDE R120, R0.reuse, 0x4, R14 ;  /* 0x0000000400787825 */ /* 0x040fe200078e020e */
[----:B------:R-:W-:Y:S04]  /*8700*/  STL.64 [R1+0x3d8], R122 ;  /* 0x0003d87a01007387 */ /* 0x000fe80000100a00 */
[----:B------:R-:W2:Y:S04]  /*8710*/  LDL.LU.64 R14, [R1+0x450] ;  /* 0x00045000010e7983 */ /* 0x000ea80000300a00 */
[----:B------:R-:W-:Y:S01]  /*8720*/  STL.64 [R1+0x3e0], R120 ;  /* 0x0003e07801007387 */ /* 0x000fe20000100a00 */
[----:B---3--:R-:W-:-:S05]  /*8730*/  IMAD.WIDE R118, R0, 0x4, R118 ;  /* 0x0000000400767825 */ /* 0x008fca00078e0276 */
[----:B------:R-:W-:Y:S04]  /*8740*/  STL.64 [R1+0x3e8], R118 ;  /* 0x0003e87601007387 */ /* 0x000fe80000100a00 */
[----:B------:R-:W3:Y:S04]  /*8750*/  LDL.LU.64 R16, [R1+0x448] ;  /* 0x0004480001107983 */ /* 0x000ee80000300a00 */
[----:B------:R1:W-:Y:S04]  /*8760*/  STL.64 [R1+0x3f0], R116 ;  /* 0x0003f07401007387 */ /* 0x0003e80000100a00 */
[----:B------:R-:W2:Y:S01]  /*8770*/  LDL.LU.64 R18, [R1+0x440] ;  /* 0x0004400001127983 */ /* 0x000ea20000300a00 */
[----:B------:R-:W-:-:S03]  /*8780*/  IMAD.WIDE R104, R0, 0x4, R102 ;  /* 0x0000000400687825 */ /* 0x000fc600078e0266 */
[----:B------:R-:W2:Y:S01]  /*8790*/  LDL.LU.64 R20, [R1+0x438] ;  /* 0x0004380001147983 */ /* 0x000ea20000300a00 */
[----:B------:R-:W-:-:S03]  /*87a0*/  IMAD.WIDE R102, R0, 0x4, R22 ;  /* 0x0000000400667825 */ /* 0x000fc600078e0216 */
[----:B------:R-:W2:Y:S01]  /*87b0*/  LDL.LU.64 R22, [R1+0x430] ;  /* 0x0004300001167983 */ /* 0x000ea20000300a00 */
[----:B------:R-:W-:-:S03]  /*87c0*/  IMAD.WIDE R108, R0, 0x4, R90 ;  /* 0x00000004006c7825 */ /* 0x000fc600078e025a */
[----:B------:R-:W2:Y:S01]  /*87d0*/  LDL.LU.64 R24, [R1+0x428] ;  /* 0x0004280001187983 */ /* 0x000ea20000300a00 */
[----:B------:R-:W-:-:S03]  /*87e0*/  IMAD.WIDE R100, R0, 0x4, R88 ;  /* 0x0000000400647825 */ /* 0x000fc600078e0258 */
[----:B------:R-:W2:Y:S01]  /*87f0*/  LDL.LU.64 R26, [R1+0x420] ;  /* 0x00042000011a7983 */ /* 0x000ea20000300a00 */
[----:B------:R-:W-:-:S04]  /*8800*/  IMAD.WIDE R96, R0, 0x4, R86 ;  /* 0x0000000400607825 */ /* 0x000fc800078e0256 */
[----:B------:R-:W-:-:S04]  /*8810*/  IMAD.WIDE R92, R0, 0x4, R84 ;  /* 0x00000004005c7825 */ /* 0x000fc800078e0254 */
[C---:B------:R-:W-:Y:S02]  /*8820*/  IMAD.WIDE R90, R0.reuse, 0x4, R28 ;  /* 0x00000004005a7825 */ /* 0x040fe400078e021c */
[----:B------:R-:W2:Y:S02]  /*8830*/  LDL.LU.64 R28, [R1+0x418] ;  /* 0x00041800011c7983 */ /* 0x000ea40000300a00 */
[----:B----4-:R-:W-:-:S04]  /*8840*/  IMAD.WIDE R88, R0, 0x4, R82 ;  /* 0x0000000400587825 */ /* 0x010fc800078e0252 */
[C---:B------:R-:W-:Y:S02]  /*8850*/  IMAD.WIDE R86, R0.reuse, 0x4, R34 ;  /* 0x0000000400567825 */ /* 0x040fe400078e0222 */
[----:B------:R-:W4:Y:S02]  /*8860*/  LDL.LU.64 R34, [R1+0x410] ;  /* 0x0004100001227983 */ /* 0x000f240000300a00 */
[----:B------:R-:W-:-:S04]  /*8870*/  IMAD.WIDE R84, R0, 0x4, R80 ;  /* 0x0000000400547825 */ /* 0x000fc800078e0250 */
[C---:B------:R-:W-:Y:S02]  /*8880*/  IMAD.WIDE R82, R0.reuse, 0x4, R32 ;  /* 0x0000000400527825 */ /* 0x040fe400078e0220 */
[----:B------:R-:W2:Y:S02]  /*8890*/  LDL.LU.64 R32, [R1+0x408] ;  /* 0x0004080001207983 */ /* 0x000ea40000300a00 */
[----:B------:R-:W-:-:S04]  /*88a0*/  IMAD.WIDE R80, R0, 0x4, R78 ;  /* 0x0000000400507825 */ /* 0x000fc800078e024e */
[C---:B------:R-:W-:Y:S02]  /*88b0*/  IMAD.WIDE R78, R0.reuse, 0x4, R30 ;  /* 0x00000004004e7825 */ /* 0x040fe400078e021e */
[----:B------:R-:W3:Y:S04]  /*88c0*/  LDL.LU.64 R30, [R1+0x400] ;  /* 0x00040000011e7983 */ /* 0x000ee80000300a00 */
[----:B-1----:R-:W3:Y:S04]  /*88d0*/  LDL.LU.64 R116, [R1+0x250] ;  /* 0x0002500001747983 */ /* 0x002ee80000300a00 */
[----:B------:R-:W3:Y:S04]  /*88e0*/  LDL.LU.64 R118, [R1+0x248] ;  /* 0x0002480001767983 */ /* 0x000ee80000300a00 */
[----:B------:R-:W3:Y:S04]  /*88f0*/  LDL.LU.64 R120, [R1+0x240] ;  /* 0x0002400001787983 */ /* 0x000ee80000300a00 */
[----:B------:R-:W3:Y:S04]  /*8900*/  LDL.LU.64 R122, [R1+0xe0] ;  /* 0x0000e000017a7983 */ /* 0x000ee80000300a00 */
[----:B------:R-:W3:Y:S04]  /*8910*/  LDL.LU.64 R124, [R1+0xd8] ;  /* 0x0000d800017c7983 */ /* 0x000ee80000300a00 */
[----:B------:R-:W3:Y:S01]  /*8920*/  LDL.LU.64 R2, [R1+0xc8] ;  /* 0x0000c80001027983 */ /* 0x000ee20000300a00 */
[----:B----4-:R-:W-:-:S04]  /*8930*/  IMAD.WIDE R76, R0, 0x4, R34 ;  /* 0x00000004004c7825 */ /* 0x010fc800078e0222 */
[----:B--2---:R-:W-:-:S04]  /*8940*/  IMAD.WIDE R34, R0, 0x4, R32 ;  /* 0x0000000400227825 */ /* 0x004fc800078e0220 */
[----:B---3--:R-:W-:-:S04]  /*8950*/  IMAD.WIDE R32, R0, 0x4, R30 ;  /* 0x0000000400207825 */ /* 0x008fc800078e021e */
[----:B------:R-:W-:-:S04]  /*8960*/  IMAD.WIDE R30, R0, 0x4, R28 ;  /* 0x00000004001e7825 */ /* 0x000fc800078e021c */
        /* <DEDUP_REMOVED lines=8> */
[C---:B------:R-:W-:Y:S02]  /*89f0*/  IMAD.WIDE R12, R0.reuse, 0x4, R10 ;  /* 0x00000004000c7825 */ /* 0x040fe400078e020a */
[----:B------:R-:W2:Y:S02]  /*8a00*/  LDL.LU.64 R10, [R1+0x108] ;  /* 0x00010800010a7983 */ /* 0x000ea40000300a00 */
[----:B------:R-:W-:Y:S01]  /*8a10*/  IMAD.WIDE R112, R0, 0x4, R112 ;  /* 0x0000000400707825 */ /* 0x000fe200078e0270 */
[----:B------:R-:W-:-:S03]  /*8a20*/  ISETP.NE.U32.AND P5, PT, R115, RZ, PT ;  /* 0x000000ff7300720c */ /* 0x000fc60003fa5070 */
        /* <DEDUP_REMOVED lines=22> */
[----:B------:R-:W-:Y:S02]  /*8b90*/  IMAD.WIDE R74, R0, 0x4, R74 ;  /* 0x00000004004a7825 */ /* 0x000fe400078e024a */
[----:B------:R-:W1:Y:S04]  /*8ba0*/  S2R R0, SR_TID.X ;  /* 0x0000000000007919 */ /* 0x000e680000002100 */
[----:B------:R-:W3:Y:S01]  /*8bb0*/  S2R R115, SR_TID.X ;  /* 0x0000000000737919 */ /* 0x000ee20000002100 */
[----:B------:R-:W-:Y:S01]  /*8bc0*/  IMAD.U32 R114, RZ, RZ, UR5 ;  /* 0x00000005ff727e24 */ /* 0x000fe2000f8e00ff */
[----:B-1----:R-:W-:Y:S01]  /*8bd0*/  LOP3.LUT R0, R0, 0x180, RZ, 0xc0, !PT ;  /* 0x0000018000007812 */ /* 0x002fe200078ec0ff */
[----:B---3--:R-:W-:-:S03]  /*8be0*/  IMAD.SHL.U32 R115, R115, 0x4, RZ ;  /* 0x0000000473737824 */ /* 0x008fc600078e00ff */
[----:B------:R-:W-:-:S04]  /*8bf0*/  SHF.R.U32.HI R0, RZ, 0x2, R0 ;  /* 0x00000002ff007819 */ /* 0x000fc80000011600 */
[----:B------:R-:W-:Y:S02]  /*8c00*/  LOP3.LUT R0, R0, 0x7fc, R115, 0x78, !PT ;  /* 0x000007fc00007812 */ /* 0x000fe400078e7873 */
[----:B------:R-:W3:Y:S04]  /*8c10*/  LDL.LU R115, [R1+0x3f8] ;  /* 0x0003f80001737983 */ /* 0x000ee80000300800 */
[----:B------:R1:W-:Y:S04]  /*8c20*/  LDGSTS.E [R0+0x5d800], [R116.64], P3 ;  /* 0x5d80000074007fae */ /* 0x0003e8000992184c */
[----:B------:R4:W-:Y:S04]  /*8c30*/  LDGSTS.E [R0+0x5e000], [R118.64], P2 ;  /* 0x5e00000076007fae */ /* 0x0009e8000912184c */
[----:B------:R4:W-:Y:S04]  /*8c40*/  LDGSTS.E [R0+0x5e800], [R120.64], P1 ;  /* 0x5e80000078007fae */ /* 0x0009e8000892184c */
[----:B-1----:R-:W3:Y:S04]  /*8c50*/  LDL.LU.64 R116, [R1+0x3f0] ;  /* 0x0003f00001747983 */ /* 0x002ee80000300a00 */
[----:B----4-:R-:W2:Y:S04]  /*8c60*/  LDL.LU.64 R118, [R1+0x3e8] ;  /* 0x0003e80001767983 */ /* 0x010ea80000300a00 */
[----:B------:R-:W2:Y:S04]  /*8c70*/  LDL.LU.64 R120, [R1+0x3e0] ;  /* 0x0003e00001787983 */ /* 0x000ea80000300a00 */
[----:B------:R1:W-:Y:S04]  /*8c80*/  LDGSTS.E [R0+0x5f000], [R122.64], P0 ;  /* 0x5f0000007a007fae */ /* 0x0003e8000812184c */
[----:B-1----:R-:W2:Y:S02]  /*8c90*/  LDL.LU.64 R122, [R1+0x3d8] ;  /* 0x0003d800017a7983 */ /* 0x002ea40000300a00 */
[----:B--2---:R-:W-:-:S05]  /*8ca0*/  IMAD.WIDE R10, R114, 0x4, R10 ;  /* 0x00000004720a7825 */ /* 0x004fca00078e020a */
[----:B------:R1:W-:Y:S04]  /*8cb0*/  LDGSTS.E [R0+0x5f800], [R10.64], P4 ;  /* 0x5f8000000a007fae */ /* 0x0003e8000a12184c */
[----:B------:R-:W0:Y:S04]  /*8cc0*/  LDGDEPBAR ;  /* 0x00000000000079af */ /* 0x000e280000000000 */
[----:B-1----:R-:W2:Y:S04]  /*8cd0*/  LDL.LU.64 R10, [R1+0xb8] ;  /* 0x0000b800010a7983 */ /* 0x002ea80000300a00 */
[----:B---3--:R1:W-:Y:S04]  /*8ce0*/  LDGSTS.E [R115+0x20000], [R124.64], P5 ;  /* 0x200000007c737fae */ /* 0x0083e8000a92184c */
[----:B------:R3:W-:Y:S04]  /*8cf0*/  LDGSTS.E [R115+0x21000], [R2.64], P5 ;  /* 0x2100000002737fae */ /* 0x0007e8000a92184c */
[----:B-1----:R-:W4:Y:S04]  /*8d00*/  LDL.LU.64 R124, [R1+0x3d0] ;  /* 0x0003d000017c7983 */ /* 0x002f280000300a00 */
[----:B---3--:R-:W3:Y:S04]  /*8d10*/  LDL.LU.64 R2, [R1+0x3c8] ;  /* 0x0003c80001027983 */ /* 0x008ee80000300a00 */
[----:B--2---:R1:W-:Y:S04]  /*8d20*/  LDGSTS.E [R115+0x22000], [R10.64], P5 ;  /* 0x220000000a737fae */ /* 0x0043e8000a92184c */
[----:B------:R2:W-:Y:S04]  /*8d30*/  LDGSTS.E [R115+0x23000], [R122.64], P5 ;  /* 0x230000007a737fae */ /* 0x0005e8000a92184c */
[----:B------:R2:W-:Y:S04]  /*8d40*/  LDGSTS.E [R115+0x24000], [R118.64], P5 ;  /* 0x2400000076737fae */ /* 0x0005e8000a92184c */
[----:B-1----:R-:W2:Y:S04]  /*8d50*/  LDL.LU.64 R10, [R1+0xd0] ;  /* 0x0000d000010a7983 */ /* 0x002ea80000300a00 */
        /* <DEDUP_REMOVED lines=18> */
[----:B------:R1:W-:Y:S01]  /*8e80*/  LDGSTS.E [R115+0x37000], [R18.64], P5 ;  /* 0x3700000012737fae */ /* 0x0003e2000a92184c */
[----:B------:R-:W-:-:S03]  /*8e90*/  LOP3.LUT R0, R115, 0x40, RZ, 0x3c, !PT ;  /* 0x0000004073007812 */ /* 0x000fc600078e3cff */
        /* <DEDUP_REMOVED lines=8> */
[----:B--2---:R1:W-:Y:S04]  /*8f20*/  LDGSTS.E [R0+0x20800], [R10.64], P5 ;  /* 0x208000000a007fae */ /* 0x0043e8000a92184c */
[----:B---3--:R2:W-:Y:S04]  /*8f30*/  LDGSTS.E [R0+0x21800], [R2.64], P5 ;  /* 0x2180000002007fae */ /* 0x0085e8000a92184c */
[----:B----4-:R1:W-:Y:S04]  /*8f40*/  LDGSTS.E [R0+0x22800], [R124.64], P5 ;  /* 0x228000007c007fae */ /* 0x0103e8000a92184c */
[----:B------:R1:W-:Y:S04]  /*8f50*/  LDGSTS.E [R0+0x23800], [R120.64], P5 ;  /* 0x2380000078007fae */ /* 0x0003e8000a92184c */
[----:B--2---:R1:W5:Y:S04]  /*8f60*/  LDL.LU.64 R2, [R1+0x3c0] ;  /* 0x0003c00001027983 */ /* 0x0043680000300a00 */
[----:B------:R2:W-:Y:S04]  /*8f70*/  LDGSTS.E [R0+0x24800], [R116.64], P5 ;  /* 0x2480000074007fae */ /* 0x0005e8000a92184c */
[----:B------:R1:W-:Y:S04]  /*8f80*/  LDGSTS.E [R0+0x25800], [R110.64], P5 ;  /* 0x258000006e007fae */ /* 0x0003e8000a92184c */
[----:B------:R1:W-:Y:S04]  /*8f90*/  LDGSTS.E [R0+0x26800], [R106.64], P5 ;  /* 0x268000006a007fae */ /* 0x0003e8000a92184c */
[----:B------:R1:W-:Y:S01]  /*8fa0*/  LDGSTS.E [R0+0x27800], [R102.64], P5 ;  /* 0x2780000066007fae */ /* 0x0003e2000a92184c */
[----:B------:R-:W-:-:S03]  /*8fb0*/  IMAD.MOV.U32 R114, RZ, RZ, 0x7f ;  /* 0x0000007fff727424 */ /* 0x000fc600078e00ff */
[----:B------:R1:W-:Y:S04]  /*8fc0*/  LDGSTS.E [R0+0x28800], [R98.64], P5 ;  /* 0x2880000062007fae */ /* 0x0003e8000a92184c */
[----:B------:R1:W-:Y:S04]  /*8fd0*/  LDGSTS.E [R0+0x29800], [R94.64], P5 ;  /* 0x298000005e007fae */ /* 0x0003e8000a92184c */
[----:B------:R1:W-:Y:S04]  /*8fe0*/  LDGSTS.E [R0+0x2a800], [R90.64], P5 ;  /* 0x2a8000005a007fae */ /* 0x0003e8000a92184c */
[----:B------:R1:W-:Y:S04]  /*8ff0*/  LDGSTS.E [R0+0x2b800], [R86.64], P5 ;  /* 0x2b80000056007fae */ /* 0x0003e8000a92184c */
[----:B------:R1:W-:Y:S01]  /*9000*/  LDGSTS.E [R0+0x2c800], [R82.64], P5 ;  /* 0x2c80000052007fae */ /* 0x0003e2000a92184c */
[----:B------:R-:W-:-:S03]  /*9010*/  IADD3 R114, R114, c[0x0][0x180], RZ ;  /* 0x0000600072727a10 */ /* 0x000fc60007ffe0ff */
[----:B------:R1:W-:Y:S04]  /*9020*/  LDGSTS.E [R0+0x2d800], [R78.64], P5 ;  /* 0x2d8000004e007fae */ /* 0x0003e8000a92184c */
[----:B------:R1:W-:Y:S04]  /*9030*/  LDGSTS.E [R0+0x2e800], [R66.64], P5 ;  /* 0x2e80000042007fae */ /* 0x0003e8000a92184c */
[----:B------:R1:W-:Y:S04]  /*9040*/  LDGSTS.E [R0+0x2f800], [R64.64], P5 ;  /* 0x2f80000040007fae */ /* 0x0003e8000a92184c */
[----:B--2---:R-:W2:Y:S04]  /*9050*/  S2R R116, SR_TID.X ;  /* 0x0000000000747919 */ /* 0x004ea80000002100 */
[----:B------:R1:W-:Y:S01]  /*9060*/  LDGSTS.E [R0+0x30800], [R62.64], P5 ;  /* 0x308000003e007fae */ /* 0x0003e2000a92184c */
[----:B------:R-:W-:-:S03]  /*9070*/  ISETP.GT.AND P6, PT, R114, 0x7f, PT ;  /* 0x0000007f7200780c */ /* 0x000fc60003fc4270 */
        /* <DEDUP_REMOVED lines=15> */
[----:B------:R-:W0:Y:S01]  /*9170*/  LDGDEPBAR ;  /* 0x00000000000079af */ /* 0x000e220000000000 */
[----:B------:R-:W-:Y:S05]  /*9180*/  @P6 BRA `(.L_x_0) ;  /* 0x0000024000006947 */ /* 0x000fea0003800000 */
[----:B-12---:R-:W-:Y:S01]  /*9190*/  IMAD.SHL.U32 R0, R116, 0x80, RZ ;  /* 0x0000008074007824 */ /* 0x006fe200078e00ff */
[----:B------:R-:W-:Y:S01]  /*91a0*/  CS2R R24, SRZ ;  /* 0x0000000000187805 */ /* 0x000fe2000001ff00 */
[----:B------:R-:W-:Y:S01]  /*91b0*/  CS2R R26, SRZ ;  /* 0x00000000001a7805 */ /* 0x000fe2000001ff00 */
[----:B------:R-:W-:Y:S01]  /*91c0*/  CS2R R28, SRZ ;  /* 0x00000000001c7805 */ /* 0x000fe2000001ff00 */
[----:B------:R-:W-:Y:S01]  /*91d0*/  CS2R R30, SRZ ;  /* 0x00000000001e7805 */ /* 0x000fe2000001ff00 */
[----:B------:R-:W-:Y:S01]  /*91e0*/  LOP3.LUT R0, R0, 0x7000, RZ, 0xc0, !PT ;  /* 0x0000700000007812 */ /* 0x000fe200078ec0ff */
[----:B------:R-:W-:Y:S01]  /*91f0*/  CS2R R32, SRZ ;  /* 0x0000000000207805 */ /* 0x000fe2000001ff00 */
[----:B------:R-:W-:Y:S01]  /*9200*/  CS2R R34, SRZ ;  /* 0x0000000000227805 */ /* 0x000fe2000001ff00 */
[----:B------:R-:W-:Y:S01]  /*9210*/  CS2R R12, SRZ ;  /* 0x00000000000c7805 */ /* 0x000fe2000001ff00 */
[----:B------:R-:W-:Y:S01]  /*9220*/  CS2R R14, SRZ ;  /* 0x00000000000e7805 */ /* 0x000fe2000001ff00 */
[----:B------:R1:W-:Y:S01]  /*9230*/  STL [R1+0x1f0], R0 ;  /* 0x0001f00001007387 */ /* 0x0003e20000100800 */
[----:B------:R-:W-:Y:S01]  /*9240*/  CS2R R40, SRZ ;  /* 0x0000000000287805 */ /* 0x000fe2000001ff00 */
        /* <DEDUP_REMOVED lines=23> */
[----:B------:R-:W-:Y:S05]  /*93c0*/  BRA `(.L_x_1) ;  /* 0x0000a06000007947 */ /* 0x000fea0003800000 */
.L_x_0:
[----:B-12---:R-:W2:Y:S04]  /*93d0*/  LDL.LU R80, [R1+0x234] ;  /* 0x0002340001507983 */ /* 0x006ea80000300800 */
[----:B------:R-:W3:Y:S04]  /*93e0*/  LDL R6, [R1+0x288] ;  /* 0x0002880001067983 */ /* 0x000ee80000100800 */
[----:B------:R-:W4:Y:S04]  /*93f0*/  LDL R52, [R1+0x258] ;  /* 0x0002580001347983 */ /* 0x000f280000100800 */
[----:B------:R-:W4:Y:S04]  /*9400*/  LDL.LU R7, [R1+0x23c] ;  /* 0x00023c0001077983 */ /* 0x000f280000300800 */
[----:B------:R-:W4:Y:S04]  /*9410*/  LDL.LU R39, [R1+0x238] ;  /* 0x0002380001277983 */ /* 0x000f280000300800 */
[----:B------:R-:W4:Y:S04]  /*9420*/  LDL R21, [R1+0x28c] ;  /* 0x00028c0001157983 */ /* 0x000f280000100800 */
[----:B------:R-:W4:Y:S04]  /*9430*/  LDL.LU R20, [R1+0x228] ;  /* 0x0002280001147983 */ /* 0x000f280000300800 */
[----:B------:R-:W1:Y:S04]  /*9440*/  S2R R0, SR_TID.X ;  /* 0x0000000000007919 */ /* 0x000e680000002100 */
[----:B------:R-:W4:Y:S04]  /*9450*/  LDL.LU R38, [R1+0x224] ;  /* 0x0002240001267983 */ /* 0x000f280000300800 */
[----:B------:R-:W4:Y:S04]  /*9460*/  LDL.LU R37, [R1+0x220] ;  /* 0x0002200001257983 */ /* 0x000f280000300800 */
[----:B------:R-:W4:Y:S04]  /*9470*/  LDL.LU R36, [R1+0x21c] ;  /* 0x00021c0001247983 */ /* 0x000f280000300800 */
[----:B------:R-:W4:Y:S04]  /*9480*/  LDL.LU R23, [R1+0x218] ;  /* 0x0002180001177983 */ /* 0x000f280000300800 */
[----:B------:R-:W4:Y:S01]  /*9490*/  LDL.LU R22, [R1+0x214] ;  /* 0x0002140001167983 */ /* 0x000f220000300800 */
[----:B------:R-:W-:-:S02]  /*94a0*/  IMAD.MOV.U32 R53, RZ, RZ, c[0x0][0x188] ;  /* 0x00006200ff357624 */ /* 0x000fc400078e00ff */
[----:B------:R-:W-:Y:S01]  /*94b0*/  IMAD.U32 R4, RZ, RZ, UR5 ;  /* 0x00000005ff047e24 */ /* 0x000fe2000f8e00ff */
[----:B-1----:R-:W-:Y:S01]  /*94c0*/  SHF.R.U32.HI R5, RZ, 0x7, R0 ;  /* 0x00000007ff057819 */ /* 0x002fe20000011600 */
[----:B------:R-:W-:Y:S03]  /*94d0*/  STL [R1+0x3c4], R115 ;  /* 0x0003c47301007387 */ /* 0x000fe60000100800 */
[----:B------:R-:W-:Y:S01]  /*94e0*/  SGXT.U32 R5, R5, 0x2 ;  /* 0x000000020505781a */ /* 0x000fe20000000000 */
[----:B-----5:R3:W-:Y:S04]  /*94f0*/  STL [R1+0x3c0], R3 ;  /* 0x0003c00301007387 */ /* 0x0207e80000100800 */
[----:B------:R-:W-:-:S02]  /*9500*/  IMAD R54, R5, c[0x0][0x188], RZ ;  /* 0x0000620005367a24 */ /* 0x000fc400078e02ff */
[----:B------:R-:W-:Y:S02]  /*9510*/  IMAD R55, R5, c[0x0][0x188], RZ ;  /* 0x0000620005377a24 */ /* 0x000fe400078e02ff */
[----:B------:R-:W-:-:S03]  /*9520*/  IMAD R53, R53, 0x4, R54 ;  /* 0x0000000435357824 */ /* 0x000fc600078e0236 */
[----:B------:R-:W-:-:S04]  /*9530*/  SHF.R.S32.HI R5, RZ, 0x1f, R55 ;  /* 0x0000001fff057819 */ /* 0x000fc80000011437 */
[----:B------:R-:W-:Y:S01]  /*9540*/  SHF.L.U64.HI R8, R55, 0x2, R5 ;  /* 0x0000000237087819 */ /* 0x000fe20000010205 */
[----:B------:R-:W-:Y:S02]  /*9550*/  USHF.R.S32.HI UR9, URZ, 0x1f, UR5 ;  /* 0x0000001f3f097899 */ /* 0x000fe40008011405 */
[----:B------:R-:W-:Y:S02]  /*9560*/  USHF.R.S32.HI UR10, URZ, 0x1f, UR6 ;  /* 0x0000001f3f0a7899 */ /* 0x000fe40008011406 */
[----:B------:R-:W-:Y:S01]  /*9570*/  USHF.L.U32 UR7, UR6, 0x3, URZ ;  /* 0x0000000306077899 */ /* 0x000fe2000800063f */
[----:B--2---:R-:W-:Y:S02]  /*9580*/  SHF.R.S32.HI R0, RZ, 0x1f, R80 ;  /* 0x0000001fff007819 */ /* 0x004fe40000011450 */
[----:B---3--:R-:W-:Y:S02]  /*9590*/  LEA R3, P2, R4, R6, 0x3 ;  /* 0x0000000604037211 */ /* 0x008fe400078418ff */
[----:B------:R-:W-:-:S02]  /*95a0*/  SHF.R.S32.HI R6, RZ, 0x1f, R53 ;  /* 0x0000001fff067819 */ /* 0x000fc40000011435 */
[----:B----4-:R-:W-:Y:S01]  /*95b0*/  SHF.R.S32.HI R4, RZ, 0x1f, R52 ;  /* 0x0000001fff047819 */ /* 0x010fe20000011434 */
[----:B------:R1:W-:Y:S01]  /*95c0*/  STL [R1+0x24c], R3 ;  /* 0x00024c0301007387 */ /* 0x0003e20000100800 */
[----:B------:R-:W-:Y:S02]  /*95d0*/  SHF.L.U64.HI R0, R80, 0x2, R0 ;  /* 0x0000000250007819 */ /* 0x000fe40000010200 */
[----:B------:R-:W-:Y:S01]  /*95e0*/  SHF.R.S32.HI R5, RZ, 0x1f, R7 ;  /* 0x0000001fff057819 */ /* 0x000fe20000011407 */
[----:B------:R-:W-:Y:S01]  /*95f0*/  STL [R1+0x248], R8 ;  /* 0x0002480801007387 */ /* 0x000fe20000100800 */
[----:B------:R-:W-:Y:S02]  /*9600*/  SHF.L.U64.HI R4, R52, 0x2, R4 ;  /* 0x0000000234047819 */ /* 0x000fe40000010204 */
[----:B-1----:R-:W-:Y:S02]  /*9610*/  SHF.L.U64.HI R3, R53, 0x2, R6 ;  /* 0x0000000235037819 */ /* 0x002fe40000010206 */
[----:B------:R-:W-:-:S03]  /*9620*/  SHF.R.S32.HI R6, RZ, 0x1f, R39 ;  /* 0x0000001fff067819 */ /* 0x000fc60000011427 */
[----:B------:R1:W-:Y:S04]  /*9630*/  STL [R1+0x244], R3 ;  /* 0x0002440301007387 */ /* 0x0003e80000100800 */
[----:B------:R2:W-:Y:S01]  /*9640*/  STL [R1+0x240], R4 ;  /* 0x0002400401007387 */ /* 0x0005e20000100800 */
[----:B-1----:R-:W-:Y:S02]  /*9650*/  SHF.L.U64.HI R3, R7, 0x2, R5 ;  /* 0x0000000207037819 */ /* 0x002fe40000010205 */
[----:B------:R-:W-:Y:S02]  /*9660*/  SHF.R.S32.HI R7, RZ, 0x1f, R21 ;  /* 0x0000001fff077819 */ /* 0x000fe40000011415 */
[----:B--2---:R-:W-:Y:S01]  /*9670*/  SHF.R.S32.HI R4, RZ, 0x1f, R20 ;  /* 0x0000001fff047819 */ /* 0x004fe20000011414 */
[----:B------:R1:W-:Y:S01]  /*9680*/  STL [R1+0x23c], R3 ;  /* 0x00023c0301007387 */ /* 0x0003e20000100800 */
[----:B------:R-:W-:-:S02]  /*9690*/  SHF.R.S32.HI R5, RZ, 0x1f, R38 ;  /* 0x0000001fff057819 */ /* 0x000fc40000011426 */
[----:B-1----:R-:W-:Y:S02]  /*96a0*/  SHF.L.U64.HI R3, R39, 0x2, R6 ;  /* 0x0000000227037819 */ /* 0x002fe40000010206 */
[----:B------:R-:W-:Y:S02]  /*96b0*/  SHF.L.U64.HI R6, R21, 0x2, R7 ;  /* 0x0000000215067819 */ /* 0x000fe40000010207 */
[----:B------:R-:W1:Y:S04]  /*96c0*/  S2R R21, SR_TID.X ;  /* 0x0000000000157919 */ /* 0x000e680000002100 */
[----:B------:R2:W-:Y:S04]  /*96d0*/  STL [R1+0x238], R3 ;  /* 0x0002380301007387 */ /* 0x0005e80000100800 */
[----:B------:R3:W-:Y:S01]  /*96e0*/  STL [R1+0x234], R6 ;  /* 0x0002340601007387 */ /* 0x0007e20000100800 */
[----:B--2---:R-:W-:-:S03]  /*96f0*/  SHF.L.U64.HI R3, R20, 0x2, R4 ;  /* 0x0000000214037819 */ /* 0x004fc60000010204 */
[----:B------:R-:W2:Y:S01]  /*9700*/  LDL.LU R20, [R1+0x118] ;  /* 0x0001180001147983 */ /* 0x000ea20000300800 */
[----:B------:R-:W-:Y:S02]  /*9710*/  SHF.R.S32.HI R4, RZ, 0x1f, R23 ;  /* 0x0000001fff047819 */ /* 0x000fe40000011417 */
[----:B---3--:R-:W-:Y:S01]  /*9720*/  SHF.R.S32.HI R6, RZ, 0x1f, R37 ;  /* 0x0000001fff067819 */ /* 0x008fe20000011425 */
[----:B------:R3:W-:Y:S01]  /*9730*/  STL [R1+0x228], R3 ;  /* 0x0002280301007387 */ /* 0x0007e20000100800 */
[----:B------:R-:W-:Y:S02]  /*9740*/  SHF.L.U64.HI R4, R23, 0x2, R4 ;  /* 0x0000000217047819 */ /* 0x000fe40000010204 */
[----:B-1----:R-:W-:-:S05]  /*9750*/  LOP3.LUT R21, R21, 0x7f, RZ, 0xc0, !PT ;  /* 0x0000007f15157812 */ /* 0x002fca00078ec0ff */
[----:B------:R-:W-:Y:S01]  /*9760*/  IMAD R21, R21, c[0x0][0x18c], RZ ;  /* 0x0000630015157a24 */ /* 0x000fe200078e02ff */
[----:B---3--:R-:W-:Y:S02]  /*9770*/  SHF.L.U64.HI R3, R38, 0x2, R5 ;  /* 0x0000000226037819 */ /* 0x008fe40000010205 */
[----:B------:R-:W-:Y:S02]  /*9780*/  SHF.R.S32.HI R5, RZ, 0x1f, R36 ;  /* 0x0000001fff057819 */ /* 0x000fe40000011424 */
[----:B------:R-:W-:Y:S01]  /*9790*/  SHF.R.S32.HI R112, RZ, 0x1f, R21 ;  /* 0x0000001fff707819 */ /* 0x000fe20000011415 */
[----:B------:R1:W-:Y:S03]  /*97a0*/  STL [R1+0x224], R3 ;  /* 0x0002240301007387 */ /* 0x0003e60000100800 */
[----:B------:R-:W-:Y:S02]  /*97b0*/  SHF.L.U64.HI R112, R21, 0x2, R112 ;  /* 0x0000000215707819 */ /* 0x000fe40000010270 */
[----:B-1----:R-:W-:-:S02]  /*97c0*/  SHF.L.U64.HI R3, R37, 0x2, R6 ;  /* 0x0000000225037819 */ /* 0x002fc40000010206 */
[----:B------:R-:W-:-:S03]  /*97d0*/  SHF.R.S32.HI R6, RZ, 0x1f, R22 ;  /* 0x0000001fff067819 */ /* 0x000fc60000011416 */
[----:B------:R1:W-:Y:S02]  /*97e0*/  STL [R1+0x220], R3 ;  /* 0x0002200301007387 */ /* 0x0003e40000100800 */
[----:B-1----:R-:W-:-:S05]  /*97f0*/  SHF.L.U64.HI R3, R36, 0x2, R5 ;  /* 0x0000000224037819 */ /* 0x002fca0000010205 */
[----:B------:R1:W-:Y:S04]  /*9800*/  STL [R1+0x21c], R3 ;  /* 0x00021c0301007387 */ /* 0x0003e80000100800 */
[----:B------:R3:W-:Y:S01]  /*9810*/  STL [R1+0x218], R4 ;  /* 0x0002180401007387 */ /* 0x0007e20000100800 */
[----:B-1----:R-:W-:Y:S01]  /*9820*/  SHF.L.U64.HI R3, R22, 0x2, R6 ;  /* 0x0000000216037819 */ /* 0x002fe20000010206 */
[----:B------:R-:W-:Y:S01]  /*9830*/  IMAD.U32 R5, RZ, RZ, UR5 ;  /* 0x00000005ff057e24 */ /* 0x000fe2000f8e00ff */
[----:B------:R-:W-:Y:S01]  /*9840*/  USHF.L.U64.HI UR8, UR6, 0x3, UR10 ;  /* 0x0000000306087899 */ /* 0x000fe2000801020a */
[----:B------:R-:W-:Y:S01]  /*9850*/  IMAD.U32 R7, RZ, RZ, UR9 ;  /* 0x00000009ff077e24 */ /* 0x000fe2000f8e00ff */
[----:B--2---:R-:W-:Y:S01]  /*9860*/  SHF.R.S32.HI R118, RZ, 0x1f, R20 ;  /* 0x0000001fff767819 */ /* 0x004fe20000011414 */
[----:B------:R-:W-:Y:S01]  /*9870*/  STL [R1+0x214], R3 ;  /* 0x0002140301007387 */ /* 0x000fe20000100800 */
[----:B------:R-:W-:-:S02]  /*9880*/  LEA R119, P1, R20, UR7, 0x2 ;  /* 0x0000000714777c11 */ /* 0x000fc4000f8210ff */
[----:B---3--:R-:W-:Y:S01]  /*9890*/  SHF.R.S32.HI R4, RZ, 0x1f, R2 ;  /* 0x0000001fff047819 */ /* 0x008fe20000011402 */
[----:B------:R-:W2:Y:S01]  /*98a0*/  LDL.LU R52, [R1+0x11c] ;  /* 0x00011c0001347983 */ /* 0x000ea20000300800 */
[----:B------:R-:W-:Y:S02]  /*98b0*/  LEA R117, P0, R2, UR7, 0x2 ;  /* 0x0000000702757c11 */ /* 0x000fe4000f8010ff */
[----:B------:R-:W-:Y:S01]  /*98c0*/  SHF.R.S32.HI R6, RZ, 0x1f, R114 ;  /* 0x0000001fff067819 */ /* 0x000fe20000011472 */
[----:B------:R-:W3:Y:S04]  /*98d0*/  LDL.LU R38, [R1+0x120] ;  /* 0x0001200001267983 */ /* 0x000ee80000300800 */
[----:B------:R-:W4:Y:S04]  /*98e0*/  LDL.LU R37, [R1+0x124] ;  /* 0x0001240001257983 */ /* 0x000f280000300800 */
[----:B------:R-:W3:Y:S04]  /*98f0*/  LDL.LU R22, [R1+0x128] ;  /* 0x0001280001167983 */ /* 0x000ee80000300800 */
[----:B------:R1:W-:Y:S04]  /*9900*/  STL [R1+0x3c8], R112 ;  /* 0x0003c87001007387 */ /* 0x0003e80000100800 */
[----:B------:R-:W3:Y:S04]  /*9910*/  LDL.LU R81, [R1+0x12c] ;  /* 0x00012c0001517983 */ /* 0x000ee80000300800 */
[----:B------:R-:W3:Y:S01]  /*9920*/  LDL.LU R80, [R1+0x130] ;  /* 0x0001300001507983 */ /* 0x000ee20000300800 */
[----:B-1----:R-:W-:-:S03]  /*9930*/  LEA.HI.X R112, R5, R0, R7, 0x3, P2 ;  /* 0x0000000005707211 */ /* 0x002fc600010f1c07 */
[----:B------:R-:W4:Y:S04]  /*9940*/  LDL.LU R54, [R1+0x134] ;  /* 0x0001340001367983 */ /* 0x000f280000300800 */
[----:B------:R-:W4:Y:S01]  /*9950*/  LDL.LU R23, [R1+0x138] ;  /* 0x0001380001177983 */ /* 0x000f220000300800 */
[----:B------:R-:W-:-:S03]  /*9960*/  LEA.HI.X R118, R20, UR8, R118, 0x2, P1 ;  /* 0x0000000814767c11 */ /* 0x000fc600088f1476 */
[----:B------:R-:W-:Y:S04]  /*9970*/  STL [R1+0x3cc], R112 ;  /* 0x0003cc7001007387 */ /* 0x000fe80000100800 */
[----:B------:R-:W4:Y:S04]  /*9980*/  LDL.LU R55, [R1+0x13c] ;  /* 0x00013c0001377983 */ /* 0x000f280000300800 */
[----:B------:R-:W4:Y:S04]  /*9990*/  LDL.LU R39, [R1+0x140] ;  /* 0x0001400001277983 */ /* 0x000f280000300800 */
[----:B------:R-:W4:Y:S04]  /*99a0*/  LDL.LU R36, [R1+0x144] ;  /* 0x0001440001247983 */ /* 0x000f280000300800 */
[----:B------:R-:W4:Y:S04]  /*99b0*/  LDL.LU R20, [R1+0x148] ;  /* 0x0001480001147983 */ /* 0x000f280000300800 */
[----:B------:R-:W4:Y:S01]  /*99c0*/  LDL.LU R90, [R1+0x14c] ;  /* 0x00014c00015a7983 */ /* 0x000f220000300800 */
[----:B------:R-:W-:-:S03]  /*99d0*/  LEA.HI.X R2, R2, UR8, R4, 0x2, P0 ;  /* 0x0000000802027c11 */ /* 0x000fc600080f1404 */
[----:B------:R-:W4:Y:S04]  /*99e0*/  LDL.LU R89, [R1+0x150] ;  /* 0x0001500001597983 */ /* 0x000f280000300800 */
[----:B------:R-:W4:Y:S04]  /*99f0*/  LDL.LU R82, [R1+0x154] ;  /* 0x0001540001527983 */ /* 0x000f280000300800 */
[----:B------:R-:W1:Y:S02]  /*9a00*/  S2R R67, SR_TID.X ;  /* 0x0000000000437919 */ /* 0x000e640000002100 */
[C---:B-1----:R-:W-:Y:S01]  /*9a10*/  LOP3.LUT R17, R67.reuse, 0x7, RZ, 0xc0, !PT ;  /* 0x0000000743117812 */ /* 0x042fe200078ec0ff */
[----:B------:R-:W-:-:S04]  /*9a20*/  IMAD.SHL.U32 R8, R67, 0x2, RZ ;  /* 0x0000000243087824 */ /* 0x000fc800078e00ff */
[----:B------:R-:W-:-:S05]  /*9a30*/  IMAD.SHL.U32 R12, R17, 0x10, RZ ;  /* 0x00000010110c7824 */ /* 0x000fca00078e00ff */
[----:B------:R-:W-:Y:S02]  /*9a40*/  LOP3.LUT R12, R12, 0x30, R8, 0x78, !PT ;  /* 0x000000300c0c7812 */ /* 0x000fe400078e7808 */
[----:B--2---:R-:W-:Y:S02]  /*9a50*/  SHF.R.S32.HI R120, RZ, 0x1f, R52 ;  /* 0x0000001fff787819 */ /* 0x004fe40000011434 */
[----:B------:R-:W-:-:S04]  /*9a60*/  LEA R121, P0, R52, UR7, 0x2 ;  /* 0x0000000734797c11 */ /* 0x000fc8000f8010ff */
[----:B------:R-:W-:Y:S02]  /*9a70*/  LEA.HI.X R120, R52, UR8, R120, 0x2, P0 ;  /* 0x0000000834787c11 */ /* 0x000fe400080f1478 */
[----:B------:R-:W2:Y:S04]  /*9a80*/  LDL.LU R52, [R1+0x158] ;  /* 0x0001580001347983 */ /* 0x000ea80000300800 */
[----:B------:R-:W2:Y:S04]  /*9a90*/  LDL.LU R94, [R1+0x15c] ;  /* 0x00015c00015e7983 */ /* 0x000ea80000300800 */
[----:B------:R-:W2:Y:S04]  /*9aa0*/  LDL.LU R93, [R1+0x160] ;  /* 0x00016000015d7983 */ /* 0x000ea80000300800 */
[----:B------:R-:W2:Y:S04]  /*9ab0*/  LDL.LU R91, [R1+0x164] ;  /* 0x00016400015b7983 */ /* 0x000ea80000300800 */
[----:B------:R-:W2:Y:S01]  /*9ac0*/  LDL.LU R83, [R1+0x168] ;  /* 0x0001680001537983 */ /* 0x000ea20000300800 */
[----:B---3--:R-:W-:-:S02]  /*9ad0*/  SHF.R.S32.HI R122, RZ, 0x1f, R38 ;  /* 0x0000001fff7a7819 */ /* 0x008fc40000011426 */
[----:B----4-:R-:W-:Y:S01]  /*9ae0*/  SHF.R.S32.HI R124, RZ, 0x1f, R37 ;  /* 0x0000001fff7c7819 */ /* 0x010fe20000011425 */
[----:B------:R-:W3:Y:S01]  /*9af0*/  LDL.LU R97, [R1+0x16c] ;  /* 0x00016c0001617983 */ /* 0x000ee20000300800 */
[C---:B------:R-:W-:Y:S02]  /*9b00*/  LEA R123, P1, R38.reuse, UR7, 0x2 ;  /* 0x00000007267b7c11 */ /* 0x040fe4000f8210ff */
[C---:B------:R-:W-:Y:S01]  /*9b10*/  LEA R125, P2, R37.reuse, UR7, 0x2 ;  /* 0x00000007257d7c11 */ /* 0x040fe2000f8410ff */
[----:B------:R-:W4:Y:S01]  /*9b20*/  LDL.LU R95, [R1+0x170] ;  /* 0x00017000015f7983 */ /* 0x000f220000300800 */
[----:B------:R-:W-:Y:S02]  /*9b30*/  LEA.HI.X R122, R38, UR8, R122, 0x2, P1 ;  /* 0x00000008267a7c11 */ /* 0x000fe400088f147a */
[----:B------:R-:W-:Y:S01]  /*9b40*/  LEA.HI.X R124, R37, UR8, R124, 0x2, P2 ;  /* 0x00000008257c7c11 */ /* 0x000fe200090f147c */
[----:B------:R-:W3:Y:S01]  /*9b50*/  LDL.LU R88, [R1+0x174] ;  /* 0x0001740001587983 */ /* 0x000ee20000300800 */
[----:B------:R-:W-:-:S02]  /*9b60*/  SHF.R.S32.HI R37, RZ, 0x1f, R80 ;  /* 0x0000001fff257819 */ /* 0x000fc40000011450 */
[C---:B------:R-:W-:Y:S02]  /*9b70*/  LEA R4, P1, R80.reuse, UR7, 0x2 ;  /* 0x0000000750047c11 */ /* 0x040fe4000f8210ff */
[----:B------:R-:W-:Y:S02]  /*9b80*/  SHF.R.S32.HI R21, RZ, 0x1f, R22 ;  /* 0x0000001fff157819 */ /* 0x000fe40000011416 */
[----:B------:R-:W-:Y:S02]  /*9b90*/  LEA.HI.X R37, R80, UR8, R37, 0x2, P1 ;  /* 0x0000000850257c11 */ /* 0x000fe400088f1425 */
[C---:B------:R-:W-:Y:S01]  /*9ba0*/  LEA R0, P3, R22.reuse, UR7, 0x2 ;  /* 0x0000000716007c11 */ /* 0x040fe2000f8610ff */
[----:B------:R-:W3:Y:S01]  /*9bb0*/  LDL.LU R80, [R1+0x178] ;  /* 0x0001780001507983 */ /* 0x000ee20000300800 */
[----:B------:R-:W-:Y:S02]  /*9bc0*/  SHF.R.S32.HI R38, RZ, 0x1f, R54 ;  /* 0x0000001fff267819 */ /* 0x000fe40000011436 */
[----:B------:R-:W-:Y:S01]  /*9bd0*/  LEA.HI.X R21, R22, UR8, R21, 0x2, P3 ;  /* 0x0000000816157c11 */ /* 0x000fe200098f1415 */
[----:B------:R-:W3:Y:S01]  /*9be0*/  LDL.LU R99, [R1+0x17c] ;  /* 0x00017c0001637983 */ /* 0x000ee20000300800 */
[----:B------:R-:W-:-:S02]  /*9bf0*/  SHF.R.S32.HI R22, RZ, 0x1f, R81 ;  /* 0x0000001fff167819 */ /* 0x000fc40000011451 */
[----:B------:R-:W-:Y:S01]  /*9c00*/  SHF.R.S32.HI R53, RZ, 0x1f, R23 ;  /* 0x0000001fff357819 */ /* 0x000fe20000011417 */
[----:B------:R-:W4:Y:S01]  /*9c10*/  LDL.LU R92, [R1+0x180] ;  /* 0x00018000015c7983 */ /* 0x000f220000300800 */
[----:B------:R-:W-:Y:S02]  /*9c20*/  LEA R5, P0, R81, UR7, 0x2 ;  /* 0x0000000751057c11 */ /* 0x000fe4000f8010ff */
[C---:B------:R-:W-:Y:S02]  /*9c30*/  LEA R7, P2, R54.reuse, UR7, 0x2 ;  /* 0x0000000736077c11 */ /* 0x040fe4000f8410ff */
[----:B------:R-:W-:Y:S02]  /*9c40*/  LEA R9, P3, R23, UR7, 0x2 ;  /* 0x0000000717097c11 */ /* 0x000fe4000f8610ff */
[----:B------:R-:W-:Y:S02]  /*9c50*/  LEA.HI.X R22, R81, UR8, R22, 0x2, P0 ;  /* 0x0000000851167c11 */ /* 0x000fe400080f1416 */
[----:B------:R-:W-:-:S02]  /*9c60*/  LEA.HI.X R38, R54, UR8, R38, 0x2, P2 ;  /* 0x0000000836267c11 */ /* 0x000fc400090f1426 */
[----:B------:R-:W-:Y:S02]  /*9c70*/  LEA.HI.X R53, R23, UR8, R53, 0x2, P3 ;  /* 0x0000000817357c11 */ /* 0x000fe400098f1435 */
[----:B------:R-:W-:Y:S02]  /*9c80*/  SHF.R.S32.HI R54, RZ, 0x1f, R55 ;  /* 0x0000001fff367819 */ /* 0x000fe40000011437 */
[----:B------:R-:W-:Y:S02]  /*9c90*/  SHF.R.S32.HI R73, RZ, 0x1f, R20 ;  /* 0x0000001fff497819 */ /* 0x000fe40000011414 */
[C---:B------:R-:W-:Y:S02]  /*9ca0*/  LEA R8, P0, R55.reuse, UR7, 0x2 ;  /* 0x0000000737087c11 */ /* 0x040fe4000f8010ff */
[----:B------:R-:W-:Y:S02]  /*9cb0*/  LEA R23, P3, R20, UR7, 0x2 ;  /* 0x0000000714177c11 */ /* 0x000fe4000f8610ff */
[----:B------:R-:W-:-:S02]  /*9cc0*/  LEA.HI.X R54, R55, UR8, R54, 0x2, P0 ;  /* 0x0000000837367c11 */ /* 0x000fc400080f1436 */
[----:B------:R-:W-:Y:S02]  /*9cd0*/  LEA.HI.X R73, R20, UR8, R73, 0x2, P3 ;  /* 0x0000000814497c11 */ /* 0x000fe400098f1449 */
[----:B------:R-:W-:Y:S02]  /*9ce0*/  SHF.R.S32.HI R74, RZ, 0x1f, R90 ;  /* 0x0000001fff4a7819 */ /* 0x000fe4000001145a */
[----:B------:R-:W-:-:S04]  /*9cf0*/  LEA R20, P0, R90, UR7, 0x2 ;  /* 0x000000075a147c11 */ /* 0x000fc8000f8010ff */
[----:B------:R-:W-:Y:S02]  /*9d00*/  LEA.HI.X R74, R90, UR8, R74, 0x2, P0 ;  /* 0x000000085a4a7c11 */ /* 0x000fe400080f144a */
[----:B------:R-:W4:Y:S01]  /*9d10*/  LDL.LU R90, [R1+0x184] ;  /* 0x00018400015a7983 */ /* 0x000f220000300800 */
[----:B------:R-:W-:Y:S02]  /*9d20*/  SHF.R.S32.HI R69, RZ, 0x1f, R39 ;  /* 0x0000001fff457819 */ /* 0x000fe40000011427 */
[----:B------:R-:W-:Y:S02]  /*9d30*/  SHF.R.S32.HI R70, RZ, 0x1f, R36 ;  /* 0x0000001fff467819 */ /* 0x000fe40000011424 */
[C---:B------:R-:W-:Y:S02]  /*9d40*/  LEA R10, P1, R39.reuse, UR7, 0x2 ;  /* 0x00000007270a7c11 */ /* 0x040fe4000f8210ff */
[----:B------:R-:W-:Y:S02]  /*9d50*/  LEA R11, P2, R36, UR7, 0x2 ;  /* 0x00000007240b7c11 */ /* 0x000fe4000f8410ff */
[----:B------:R-:W-:-:S02]  /*9d60*/  LEA.HI.X R69, R39, UR8, R69, 0x2, P1 ;  /* 0x0000000827457c11 */ /* 0x000fc400088f1445 */
[----:B------:R-:W-:Y:S02]  /*9d70*/  LEA.HI.X R70, R36, UR8, R70, 0x2, P2 ;  /* 0x0000000824467c11 */ /* 0x000fe400090f1446 */
[----:B------:R-:W-:Y:S02]  /*9d80*/  SHF.R.S32.HI R77, RZ, 0x1f, R89 ;  /* 0x0000001fff4d7819 */ /* 0x000fe40000011459 */
[----:B------:R-:W-:Y:S02]  /*9d90*/  SHF.R.S32.HI R78, RZ, 0x1f, R82 ;  /* 0x0000001fff4e7819 */ /* 0x000fe40000011452 */
[C---:B------:R-:W-:Y:S02]  /*9da0*/  LEA R36, P1, R89.reuse, UR7, 0x2 ;  /* 0x0000000759247c11 */ /* 0x040fe4000f8210ff */
[----:B------:R-:W-:Y:S02]  /*9db0*/  LEA R39, P2, R82, UR7, 0x2 ;  /* 0x0000000752277c11 */ /* 0x000fe4000f8410ff */
[----:B------:R-:W-:-:S02]  /*9dc0*/  LEA.HI.X R77, R89, UR8, R77, 0x2, P1 ;  /* 0x00000008594d7c11 */ /* 0x000fc400088f144d */
[----:B------:R-:W-:Y:S01]  /*9dd0*/  LEA.HI.X R78, R82, UR8, R78, 0x2, P2 ;  /* 0x00000008524e7c11 */ /* 0x000fe200090f144e */
[----:B------:R-:W4:Y:S04]  /*9de0*/  LDL.LU R89, [R1+0x188] ;  /* 0x0001880001597983 */ /* 0x000f280000300800 */
[----:B------:R-:W4:Y:S01]  /*9df0*/  LDL.LU R96, [R1+0x18c] ;  /* 0x00018c0001607983 */ /* 0x000f220000300800 */
[----:B--2---:R-:W-:Y:S02]  /*9e00*/  SHF.R.S32.HI R81, RZ, 0x1f, R52 ;  /* 0x0000001fff517819 */ /* 0x004fe40000011434 */
[----:B------:R-:W-:-:S04]  /*9e10*/  LEA R55, P3, R52, UR7, 0x2 ;  /* 0x0000000734377c11 */ /* 0x000fc8000f8610ff */
[----:B------:R-:W-:Y:S02]  /*9e20*/  LEA.HI.X R81, R52, UR8, R81, 0x2, P3 ;  /* 0x0000000834517c11 */ /* 0x000fe400098f1451 */
[----:B------:R-:W-:Y:S02]  /*9e30*/  SHF.R.S32.HI R14, RZ, 0x1f, R91 ;  /* 0x0000001fff0e7819 */ /* 0x000fe4000001145b */
[----:B------:R-:W-:Y:S02]  /*9e40*/  LEA R71, P2, R91, UR7, 0x2 ;  /* 0x000000075b477c11 */ /* 0x000fe4000f8410ff */
[----:B------:R-:W-:Y:S02]  /*9e50*/  SHF.R.S32.HI R13, RZ, 0x1f, R83 ;  /* 0x0000001fff0d7819 */ /* 0x000fe40000011453 */
[----:B------:R-:W-:Y:S02]  /*9e60*/  LEA R75, P3, R83, UR7, 0x2 ;  /* 0x00000007534b7c11 */ /* 0x000fe4000f8610ff */
[----:B------:R-:W-:-:S02]  /*9e70*/  LEA.HI.X R14, R91, UR8, R14, 0x2, P2 ;  /* 0x000000085b0e7c11 */ /* 0x000fc400090f140e */
[----:B------:R-:W-:Y:S02]  /*9e80*/  SHF.R.S32.HI R82, RZ, 0x1f, R94 ;  /* 0x0000001fff527819 */ /* 0x000fe4000001145e */
[C---:B------:R-:W-:Y:S02]  /*9e90*/  LEA R52, P0, R94.reuse, UR7, 0x2 ;  /* 0x000000075e347c11 */ /* 0x040fe4000f8010ff */
[----:B------:R-:W-:Y:S02]  /*9ea0*/  LEA.HI.X R3, R83, UR8, R13, 0x2, P3 ;  /* 0x0000000853037c11 */ /* 0x000fe400098f140d */
[----:B------:R-:W-:Y:S02]  /*9eb0*/  SHF.R.S32.HI R85, RZ, 0x1f, R93 ;  /* 0x0000001fff557819 */ /* 0x000fe4000001145d */
[----:B------:R-:W-:Y:S01]  /*9ec0*/  LEA R68, P1, R93, UR7, 0x2 ;  /* 0x000000075d447c11 */ /* 0x000fe2000f8210ff */
[----:B------:R4:W-:Y:S01]  /*9ed0*/  STL [R1+0x78], R14 ;  /* 0x0000780e01007387 */ /* 0x0009e20000100800 */
[----:B------:R-:W-:-:S02]  /*9ee0*/  LEA.HI.X R82, R94, UR8, R82, 0x2, P0 ;  /* 0x000000085e527c11 */ /* 0x000fc400080f1452 */
[----:B------:R-:W-:Y:S01]  /*9ef0*/  LEA.HI.X R85, R93, UR8, R85, 0x2, P1 ;  /* 0x000000085d557c11 */ /* 0x000fe200088f1455 */
[----:B------:R-:W2:Y:S04]  /*9f00*/  LDL.LU R94, [R1+0x190] ;  /* 0x00019000015e7983 */ /* 0x000ea80000300800 */
[----:B------:R1:W-:Y:S04]  /*9f10*/  STL [R1+0x80], R3 ;  /* 0x0000800301007387 */ /* 0x0003e80000100800 */
[----:B------:R-:W2:Y:S01]  /*9f20*/  LDL.LU R93, [R1+0x194] ;  /* 0x00019400015d7983 */ /* 0x000ea20000300800 */
[----:B---3--:R-:W-:-:S03]  /*9f30*/  SHF.R.S32.HI R13, RZ, 0x1f, R97 ;  /* 0x0000001fff0d7819 */ /* 0x008fc60000011461 */
[----:B------:R-:W3:Y:S01]  /*9f40*/  LDL.LU R91, [R1+0x198] ;  /* 0x00019800015b7983 */ /* 0x000ee20000300800 */
[----:B------:R-:W-:Y:S02]  /*9f50*/  LEA R72, P0, R97, UR7, 0x2 ;  /* 0x0000000761487c11 */ /* 0x000fe4000f8010ff */
[----:B----4-:R-:W-:Y:S02]  /*9f60*/  SHF.R.S32.HI R14, RZ, 0x1f, R95 ;  /* 0x0000001fff0e7819 */ /* 0x010fe4000001145f */
[----:B------:R-:W-:Y:S02]  /*9f70*/  LEA R76, P1, R95, UR7, 0x2 ;  /* 0x000000075f4c7c11 */ /* 0x000fe4000f8210ff */
[----:B------:R-:W-:Y:S02]  /*9f80*/  SHF.R.S32.HI R15, RZ, 0x1f, R88 ;  /* 0x0000001fff0f7819 */ /* 0x000fe40000011458 */
[----:B------:R-:W-:Y:S02]  /*9f90*/  LEA R79, P2, R88, UR7, 0x2 ;  /* 0x00000007584f7c11 */ /* 0x000fe4000f8410ff */
[----:B-1----:R-:W-:-:S02]  /*9fa0*/  LEA.HI.X R3, R97, UR8, R13, 0x2, P0 ;  /* 0x0000000861037c11 */ /* 0x002fc400080f140d */
[----:B------:R-:W-:Y:S02]  /*9fb0*/  LEA.HI.X R14, R95, UR8, R14, 0x2, P1 ;  /* 0x000000085f0e7c11 */ /* 0x000fe400088f140e */
[----:B------:R-:W-:Y:S02]  /*9fc0*/  SHF.R.S32.HI R16, RZ, 0x1f, R80 ;  /* 0x0000001fff107819 */ /* 0x000fe40000011450 */
[----:B------:R-:W-:Y:S02]  /*9fd0*/  LEA R83, P3, R80, UR7, 0x2 ;  /* 0x0000000750537c11 */ /* 0x000fe4000f8610ff */
[----:B------:R-:W-:Y:S01]  /*9fe0*/  LEA.HI.X R13, R88, UR8, R15, 0x2, P2 ;  /* 0x00000008580d7c11 */ /* 0x000fe200090f140f */
[----:B------:R1:W-:Y:S04]  /*9ff0*/  STL [R1+0x88], R3 ;  /* 0x0000880301007387 */ /* 0x0003e80000100800 */
[----:B------:R-:W-:Y:S04]  /*a000*/  STL [R1+0x90], R14 ;  /* 0x0000900e01007387 */ /* 0x000fe80000100800 */
[----:B------:R-:W4:Y:S01]  /*a010*/  LDL.LU R100, [R1+0x19c] ;  /* 0x00019c0001647983 */ /* 0x000f220000300800 */
[----:B-1----:R-:W-:-:S03]  /*a020*/  LEA.HI.X R3, R80, UR8, R16, 0x2, P3 ;  /* 0x0000000850037c11 */ /* 0x002fc600098f1410 */
[----:B------:R1:W-:Y:S04]  /*a030*/  STL [R1+0x98], R13 ;  /* 0x0000980d01007387 */ /* 0x0003e80000100800 */
[----:B------:R-:W4:Y:S04]  /*a040*/  LDL.LU R98, [R1+0x1a0] ;  /* 0x0001a00001627983 */ /* 0x000f280000300800 */
[----:B------:R1:W-:Y:S04]  /*a050*/  STL [R1+0xa0], R3 ;  /* 0x0000a00301007387 */ /* 0x0003e80000100800 */
[----:B------:R-:W4:Y:S04]  /*a060*/  LDL.LU R97, [R1+0x1a4] ;  /* 0x0001a40001617983 */ /* 0x000f280000300800 */
[----:B------:R-:W4:Y:S01]  /*a070*/  LDL.LU R95, [R1+0x1a8] ;  /* 0x0001a800015f7983 */ /* 0x000f220000300800 */
[----:B-1----:R-:W-:-:S02]  /*a080*/  SHF.R.S32.HI R13, RZ, 0x1f, R99 ;  /* 0x0000001fff0d7819 */ /* 0x002fc40000011463 */
[C---:B------:R-:W-:Y:S02]  /*a090*/  LEA R80, P0, R99.reuse, UR7, 0x2 ;  /* 0x0000000763507c11 */ /* 0x040fe4000f8010ff */
[----:B------:R-:W-:Y:S02]  /*a0a0*/  SHF.R.S32.HI R14, RZ, 0x1f, R92 ;  /* 0x0000001fff0e7819 */ /* 0x000fe4000001145c */
[----:B------:R-:W-:Y:S02]  /*a0b0*/  LEA R84, P1, R92, UR7, 0x2 ;  /* 0x000000075c547c11 */ /* 0x000fe4000f8210ff */
[----:B------:R-:W-:Y:S02]  /*a0c0*/  SHF.R.S32.HI R15, RZ, 0x1f, R90 ;  /* 0x0000001fff0f7819 */ /* 0x000fe4000001145a */
[----:B------:R-:W-:Y:S02]  /*a0d0*/  LEA R86, P2, R90, UR7, 0x2 ;  /* 0x000000075a567c11 */ /* 0x000fe4000f8410ff */
[----:B------:R-:W-:-:S02]  /*a0e0*/  LEA.HI.X R3, R99, UR8, R13, 0x2, P0 ;  /* 0x0000000863037c11 */ /* 0x000fc400080f140d */
[----:B------:R-:W-:Y:S02]  /*a0f0*/  LEA.HI.X R14, R92, UR8, R14, 0x2, P1 ;  /* 0x000000085c0e7c11 */ /* 0x000fe400088f140e */
[----:B------:R-:W-:Y:S01]  /*a100*/  LEA.HI.X R13, R90, UR8, R15, 0x2, P2 ;  /* 0x000000085a0d7c11 */ /* 0x000fe200090f140f */
[----:B------:R1:W-:Y:S04]  /*a110*/  STL [R1+0xa8], R3 ;  /* 0x0000a80301007387 */ /* 0x0003e80000100800 */
[----:B------:R-:W-:Y:S04]  /*a120*/  STL [R1+0xb0], R14 ;  /* 0x0000b00e01007387 */ /* 0x000fe80000100800 */
[----:B------:R-:W4:Y:S04]  /*a130*/  LDL.LU R104, [R1+0x1ac] ;  /* 0x0001ac0001687983 */ /* 0x000f280000300800 */
[----:B------:R1:W-:Y:S04]  /*a140*/  STL [R1+0xb8], R13 ;  /* 0x0000b80d01007387 */ /* 0x0003e80000100800 */
[----:B------:R-:W4:Y:S01]  /*a150*/  LDL.LU R102, [R1+0x1b0] ;  /* 0x0001b00001667983 */ /* 0x000f220000300800 */
[----:B------:R-:W-:-:S02]  /*a160*/  SHF.R.S32.HI R16, RZ, 0x1f, R89 ;  /* 0x0000001fff107819 */ /* 0x000fc40000011459 */
[----:B------:R-:W-:-:S04]  /*a170*/  LEA R88, P3, R89, UR7, 0x2 ;  /* 0x0000000759587c11 */ /* 0x000fc8000f8610ff */
[----:B-1----:R-:W-:Y:S02]  /*a180*/  LEA.HI.X R3, R89, UR8, R16, 0x2, P3 ;  /* 0x0000000859037c11 */ /* 0x002fe400098f1410 */
[----:B------:R-:W-:Y:S02]  /*a190*/  SHF.R.S32.HI R13, RZ, 0x1f, R96 ;  /* 0x0000001fff0d7819 */ /* 0x000fe40000011460 */
[C---:B------:R-:W-:Y:S01]  /*a1a0*/  LEA R87, P0, R96.reuse, UR7, 0x2 ;  /* 0x0000000760577c11 */ /* 0x040fe2000f8010ff */
[----:B------:R1:W-:Y:S04]  /*a1b0*/  STL [R1+0xc0], R3 ;  /* 0x0000c00301007387 */ /* 0x0003e80000100800 */
[----:B------:R-:W4:Y:S04]  /*a1c0*/  LDL.LU R101, [R1+0x1b4] ;  /* 0x0001b40001657983 */ /* 0x000f280000300800 */
[----:B------:R-:W4:Y:S01]  /*a1d0*/  LDL.LU R99, [R1+0x1b8] ;  /* 0x0001b80001637983 */ /* 0x000f220000300800 */
[----:B-1----:R-:W-:-:S05]  /*a1e0*/  LEA.HI.X R3, R96, UR8, R13, 0x2, P0 ;  /* 0x0000000860037c11 */ /* 0x002fca00080f140d */
[----:B------:R1:W-:Y:S01]  /*a1f0*/  STL [R1+0xc8], R3 ;  /* 0x0000c80301007387 */ /* 0x0003e20000100800 */
[----:B--2---:R-:W-:Y:S02]  /*a200*/  SHF.R.S32.HI R14, RZ, 0x1f, R94 ;  /* 0x0000001fff0e7819 */ /* 0x004fe4000001145e */
[----:B------:R-:W-:-:S04]  /*a210*/  LEA R89, P1, R94, UR7, 0x2 ;  /* 0x000000075e597c11 */ /* 0x000fc8000f8210ff */
[----:B------:R-:W-:Y:S02]  /*a220*/  LEA.HI.X R14, R94, UR8, R14, 0x2, P1 ;  /* 0x000000085e0e7c11 */ /* 0x000fe400088f140e */
[----:B------:R-:W-:Y:S02]  /*a230*/  SHF.R.S32.HI R15, RZ, 0x1f, R93 ;  /* 0x0000001fff0f7819 */ /* 0x000fe4000001145d */
[----:B------:R-:W-:Y:S02]  /*a240*/  LEA R90, P2, R93, UR7, 0x2 ;  /* 0x000000075d5a7c11 */ /* 0x000fe4000f8410ff */
[----:B---3--:R-:W-:Y:S02]  /*a250*/  SHF.R.S32.HI R16, RZ, 0x1f, R91 ;  /* 0x0000001fff107819 */ /* 0x008fe4000001145b */
[----:B------:R-:W-:Y:S02]  /*a260*/  LEA R92, P3, R91, UR7, 0x2 ;  /* 0x000000075b5c7c11 */ /* 0x000fe4000f8610ff */
[----:B------:R-:W-:Y:S01]  /*a270*/  LEA.HI.X R13, R93, UR8, R15, 0x2, P2 ;  /* 0x000000085d0d7c11 */ /* 0x000fe200090f140f */
[----:B------:R-:W-:Y:S01]  /*a280*/  STL [R1+0xd0], R14 ;  /* 0x0000d00e01007387 */ /* 0x000fe20000100800 */
[----:B-1----:R-:W-:-:S03]  /*a290*/  LEA.HI.X R3, R91, UR8, R16, 0x2, P3 ;  /* 0x000000085b037c11 */ /* 0x002fc600098f1410 */
[----:B------:R-:W2:Y:S04]  /*a2a0*/  LDL.LU R108, [R1+0x1bc] ;  /* 0x0001bc00016c7983 */ /* 0x000ea80000300800 */
[----:B------:R4:W-:Y:S04]  /*a2b0*/  STL [R1+0xd8], R13 ;  /* 0x0000d80d01007387 */ /* 0x0009e80000100800 */
[----:B------:R-:W3:Y:S04]  /*a2c0*/  LDL.LU R106, [R1+0x1c0] ;  /* 0x0001c000016a7983 */ /* 0x000ee80000300800 */
[----:B------:R1:W-:Y:S04]  /*a2d0*/  STL [R1+0xe0], R3 ;  /* 0x0000e00301007387 */ /* 0x0003e80000100800 */
[----:B------:R-:W3:Y:S04]  /*a2e0*/  LDL.LU R105, [R1+0x1c4] ;  /* 0x0001c40001697983 */ /* 0x000ee80000300800 */
[----:B------:R-:W3:Y:S01]  /*a2f0*/  LDL.LU R103, [R1+0x1c8] ;  /* 0x0001c80001677983 */ /* 0x000ee20000300800 */
[----:B----4-:R-:W-:-:S02]  /*a300*/  SHF.R.S32.HI R13, RZ, 0x1f, R100 ;  /* 0x0000001fff0d7819 */ /* 0x010fc40000011464 */
[----:B------:R-:W-:Y:S02]  /*a310*/  LEA R91, P0, R100, UR7, 0x2 ;  /* 0x00000007645b7c11 */ /* 0x000fe4000f8010ff */
[----:B------:R-:W-:Y:S02]  /*a320*/  SHF.R.S32.HI R14, RZ, 0x1f, R98 ;  /* 0x0000001fff0e7819 */ /* 0x000fe40000011462 */
[----:B------:R-:W-:Y:S02]  /*a330*/  LEA R93, P1, R98, UR7, 0x2 ;  /* 0x00000007625d7c11 */ /* 0x000fe4000f8210ff */
[----:B-1----:R-:W-:Y:S02]  /*a340*/  LEA.HI.X R3, R100, UR8, R13, 0x2, P0 ;  /* 0x0000000864037c11 */ /* 0x002fe400080f140d */
[----:B------:R-:W-:Y:S02]  /*a350*/  LEA.HI.X R14, R98, UR8, R14, 0x2, P1 ;  /* 0x00000008620e7c11 */ /* 0x000fe400088f140e */
[----:B------:R-:W-:-:S02]  /*a360*/  SHF.R.S32.HI R15, RZ, 0x1f, R97 ;  /* 0x0000001fff0f7819 */ /* 0x000fc40000011461 */
[----:B------:R-:W-:Y:S02]  /*a370*/  LEA R94, P2, R97, UR7, 0x2 ;  /* 0x00000007615e7c11 */ /* 0x000fe4000f8410ff */
[----:B------:R-:W-:Y:S02]  /*a380*/  SHF.R.S32.HI R16, RZ, 0x1f, R95 ;  /* 0x0000001fff107819 */ /* 0x000fe4000001145f */
[----:B------:R-:W-:Y:S01]  /*a390*/  LEA R96, P3, R95, UR7, 0x2 ;  /* 0x000000075f607c11 */ /* 0x000fe2000f8610ff */
[----:B------:R1:W-:Y:S01]  /*a3a0*/  STL [R1+0xe8], R3 ;  /* 0x0000e80301007387 */ /* 0x0003e20000100800 */
[----:B------:R-:W-:-:S03]  /*a3b0*/  LEA.HI.X R13, R97, UR8, R15, 0x2, P2 ;  /* 0x00000008610d7c11 */ /* 0x000fc600090f140f */
[----:B------:R-:W-:Y:S04]  /*a3c0*/  STL [R1+0xf0], R14 ;  /* 0x0000f00e01007387 */ /* 0x000fe80000100800 */
[----:B------:R-:W4:Y:S01]  /*a3d0*/  LDL.LU R113, [R1+0x1cc] ;  /* 0x0001cc0001717983 */ /* 0x000f220000300800 */
[----:B-1----:R-:W-:-:S03]  /*a3e0*/  LEA.HI.X R3, R95, UR8, R16, 0x2, P3 ;  /* 0x000000085f037c11 */ /* 0x002fc600098f1410 */
[----:B------:R1:W-:Y:S04]  /*a3f0*/  STL [R1+0xf8], R13 ;  /* 0x0000f80d01007387 */ /* 0x0003e80000100800 */
[----:B------:R-:W4:Y:S04]  /*a400*/  LDL.LU R110, [R1+0x1d0] ;  /* 0x0001d000016e7983 */ /* 0x000f280000300800 */
[----:B------:R1:W-:Y:S04]  /*a410*/  STL [R1+0x100], R3 ;  /* 0x0001000301007387 */ /* 0x0003e80000100800 */
[----:B------:R-:W4:Y:S01]  /*a420*/  LDL.LU R109, [R1+0x1d4] ;  /* 0x0001d400016d7983 */ /* 0x000f220000300800 */
[----:B-1----:R-:W-:-:S02]  /*a430*/  SHF.R.S32.HI R13, RZ, 0x1f, R104 ;  /* 0x0000001fff0d7819 */ /* 0x002fc40000011468 */
[----:B------:R-:W-:Y:S01]  /*a440*/  LEA R95, P0, R104, UR7, 0x2 ;  /* 0x00000007685f7c11 */ /* 0x000fe2000f8010ff */
[----:B------:R-:W4:Y:S01]  /*a450*/  LDL.LU R107, [R1+0x1d8] ;  /* 0x0001d800016b7983 */ /* 0x000f220000300800 */
[----:B------:R-:W-:Y:S02]  /*a460*/  SHF.R.S32.HI R14, RZ, 0x1f, R102 ;  /* 0x0000001fff0e7819 */ /* 0x000fe40000011466 */
[----:B------:R-:W-:Y:S02]  /*a470*/  LEA R97, P1, R102, UR7, 0x2 ;  /* 0x0000000766617c11 */ /* 0x000fe4000f8210ff */
[----:B------:R-:W-:Y:S02]  /*a480*/  LEA.HI.X R3, R104, UR8, R13, 0x2, P0 ;  /* 0x0000000868037c11 */ /* 0x000fe400080f140d */
[----:B------:R-:W-:-:S03]  /*a490*/  LEA.HI.X R14, R102, UR8, R14, 0x2, P1 ;  /* 0x00000008660e7c11 */ /* 0x000fc600088f140e */
[----:B------:R1:W-:Y:S04]  /*a4a0*/  STL [R1+0x108], R3 ;  /* 0x0001080301007387 */ /* 0x0003e80000100800 */
[----:B------:R-:W-:Y:S04]  /*a4b0*/  STL [R1+0x110], R14 ;  /* 0x0001100e01007387 */ /* 0x000fe80000100800 */
[----:B------:R-:W4:Y:S01]  /*a4c0*/  LDL.LU R66, [R1+0x1dc] ;  /* 0x0001dc0001427983 */ /* 0x000f220000300800 */
[----:B------:R-:W-:Y:S02]  /*a4d0*/  SHF.R.S32.HI R15, RZ, 0x1f, R101 ;  /* 0x0000001fff0f7819 */ /* 0x000fe40000011465 */
[----:B------:R-:W-:-:S02]  /*a4e0*/  LEA R98, P2, R101, UR7, 0x2 ;  /* 0x0000000765627c11 */ /* 0x000fc4000f8410ff */
[----:B------:R-:W-:Y:S02]  /*a4f0*/  SHF.R.S32.HI R16, RZ, 0x1f, R99 ;  /* 0x0000001fff107819 */ /* 0x000fe40000011463 */
[----:B------:R-:W-:Y:S02]  /*a500*/  LEA R100, P3, R99, UR7, 0x2 ;  /* 0x0000000763647c11 */ /* 0x000fe4000f8610ff */
[----:B------:R-:W-:Y:S02]  /*a510*/  LEA.HI.X R13, R101, UR8, R15, 0x2, P2 ;  /* 0x00000008650d7c11 */ /* 0x000fe400090f140f */
[----:B-1----:R-:W-:-:S03]  /*a520*/  LEA.HI.X R3, R99, UR8, R16, 0x2, P3 ;  /* 0x0000000863037c11 */ /* 0x002fc600098f1410 */
[----:B------:R2:W-:Y:S04]  /*a530*/  STL [R1+0x118], R13 ;  /* 0x0001180d01007387 */ /* 0x0005e80000100800 */
[----:B------:R-:W4:Y:S01]  /*a540*/  LDL.LU R56, [R1+0x1e0] ;  /* 0x0001e00001387983 */ /* 0x000f220000300800 */
[----:B------:R-:W-:-:S03]  /*a550*/  LEA.HI R6, R6, R114, RZ, 0x7 ;  /* 0x0000007206067211 */ /* 0x000fc600078f38ff */
[----:B------:R1:W-:Y:S04]  /*a560*/  STL [R1+0x120], R3 ;  /* 0x0001200301007387 */ /* 0x0003e80000100800 */
[----:B------:R-:W4:Y:S04]  /*a570*/  LDL R114, [R1+0x1e4] ;  /* 0x0001e40001727983 */ /* 0x000f280000100800 */
[----:B------:R-:W4:Y:S01]  /*a580*/  LDL.LU R111, [R1+0x1e8] ;  /* 0x0001e800016f7983 */ /* 0x000f220000300800 */
[----:B--2---:R-:W-:Y:S02]  /*a590*/  SHF.R.S32.HI R13, RZ, 0x1f, R108 ;  /* 0x0000001fff0d7819 */ /* 0x004fe4000001146c */
[----:B------:R-:W-:-:S04]  /*a5a0*/  LEA R99, P0, R108, UR7, 0x2 ;  /* 0x000000076c637c11 */ /* 0x000fc8000f8010ff */
[----:B-1----:R-:W-:Y:S02]  /*a5b0*/  LEA.HI.X R3, R108, UR8, R13, 0x2, P0 ;  /* 0x000000086c037c11 */ /* 0x002fe400080f140d */
[----:B---3--:R-:W-:Y:S02]  /*a5c0*/  SHF.R.S32.HI R14, RZ, 0x1f, R106 ;  /* 0x0000001fff0e7819 */ /* 0x008fe4000001146a */
[C---:B------:R-:W-:Y:S01]  /*a5d0*/  LEA R101, P1, R106.reuse, UR7, 0x2 ;  /* 0x000000076a657c11 */ /* 0x040fe2000f8210ff */
[----:B------:R1:W-:Y:S03]  /*a5e0*/  STL [R1+0x128], R3 ;  /* 0x0001280301007387 */ /* 0x0003e60000100800 */
[----:B------:R-:W-:Y:S02]  /*a5f0*/  LEA.HI.X R14, R106, UR8, R14, 0x2, P1 ;  /* 0x000000086a0e7c11 */ /* 0x000fe400088f140e */
[----:B------:R-:W-:-:S02]  /*a600*/  SHF.R.S32.HI R15, RZ, 0x1f, R105 ;  /* 0x0000001fff0f7819 */ /* 0x000fc40000011469 */
[----:B------:R-:W-:Y:S02]  /*a610*/  LEA R102, P2, R105, UR7, 0x2 ;  /* 0x0000000769667c11 */ /* 0x000fe4000f8410ff */
[----:B------:R-:W-:Y:S02]  /*a620*/  SHF.R.S32.HI R16, RZ, 0x1f, R103 ;  /* 0x0000001fff107819 */ /* 0x000fe40000011467 */
        /* <DEDUP_REMOVED lines=9> */
[----:B------:R-:W3:Y:S01]  /*a6c0*/  LDL R60, [R1+0x1f8] ;  /* 0x0001f800013c7983 */ /* 0x000ee20000100800 */
[----:B----4-:R-:W-:-:S02]  /*a6d0*/  SHF.R.S32.HI R13, RZ, 0x1f, R113 ;  /* 0x0000001fff0d7819 */ /* 0x010fc40000011471 */
[----:B------:R-:W-:-:S04]  /*a6e0*/  LEA R103, P0, R113, UR7, 0x2 ;  /* 0x0000000771677c11 */ /* 0x000fc8000f8010ff */
[----:B------:R-:W-:Y:S02]  /*a6f0*/  LEA.HI.X R18, R113, UR8, R13, 0x2, P0 ;  /* 0x0000000871127c11 */ /* 0x000fe400080f140d */
[----:B------:R-:W-:Y:S02]  /*a700*/  SHF.R.S32.HI R14, RZ, 0x1f, R110 ;  /* 0x0000001fff0e7819 */ /* 0x000fe4000001146e */
[C---:B------:R-:W-:Y:S01]  /*a710*/  LEA R105, P1, R110.reuse, UR7, 0x2 ;  /* 0x000000076e697c11 */ /* 0x040fe2000f8210ff */
[----:B------:R-:W-:Y:S03]  /*a720*/  STL [R1+0x148], R18 ;  /* 0x0001481201007387 */ /* 0x000fe60000100800 */
[----:B------:R-:W-:Y:S01]  /*a730*/  LEA.HI.X R13, R110, UR8, R14, 0x2, P1 ;  /* 0x000000086e0d7c11 */ /* 0x000fe200088f140e */
[----:B------:R-:W4:Y:S01]  /*a740*/  LDL R61, [R1+0x1fc] ;  /* 0x0001fc00013d7983 */ /* 0x000f220000100800 */
[----:B------:R-:W-:-:S02]  /*a750*/  SHF.R.S32.HI R15, RZ, 0x1f, R109 ;  /* 0x0000001fff0f7819 */ /* 0x000fc4000001146d */
[C---:B------:R-:W-:Y:S01]  /*a760*/  LEA R106, P2, R109.reuse, UR7, 0x2 ;  /* 0x000000076d6a7c11 */ /* 0x040fe2000f8410ff */
[----:B------:R-:W-:Y:S03]  /*a770*/  STL [R1+0x150], R13 ;  /* 0x0001500d01007387 */ /* 0x000fe60000100800 */
[----:B-1----:R-:W-:Y:S01]  /*a780*/  LEA.HI.X R3, R109, UR8, R15, 0x2, P2 ;  /* 0x000000086d037c11 */ /* 0x002fe200090f140f */
[----:B------:R-:W4:Y:S01]  /*a790*/  LDL R62, [R1+0x200] ;  /* 0x00020000013e7983 */ /* 0x000f220000100800 */
[----:B------:R-:W-:-:S03]  /*a7a0*/  SHF.R.S32.HI R16, RZ, 0x1f, R107 ;  /* 0x0000001fff107819 */ /* 0x000fc6000001146b */
[----:B------:R1:W-:Y:S01]  /*a7b0*/  STL [R1+0x158], R3 ;  /* 0x0001580301007387 */ /* 0x0003e20000100800 */
[----:B------:R-:W-:-:S03]  /*a7c0*/  LEA R108, P3, R107, UR7, 0x2 ;  /* 0x000000076b6c7c11 */ /* 0x000fc6000f8610ff */
[----:B------:R-:W4:Y:S04]  /*a7d0*/  LDL R63, [R1+0x204] ;  /* 0x00020400013f7983 */ /* 0x000f280000100800 */
[----:B------:R-:W4:Y:S01]  /*a7e0*/  LDL R64, [R1+0x208] ;  /* 0x0002080001407983 */ /* 0x000f220000100800 */
[----:B-1----:R-:W-:-:S03]  /*a7f0*/  LEA.HI.X R3, R107, UR8, R16, 0x2, P3 ;  /* 0x000000086b037c11 */ /* 0x002fc600098f1410 */
[----:B------:R-:W4:Y:S01]  /*a800*/  LDL R65, [R1+0x20c] ;  /* 0x00020c0001417983 */ /* 0x000f220000100800 */
[----:B------:R-:W-:Y:S02]  /*a810*/  SHF.R.S32.HI R13, RZ, 0x1f, R66 ;  /* 0x0000001fff0d7819 */ /* 0x000fe40000011442 */
[C---:B------:R-:W-:Y:S01]  /*a820*/  LEA R107, P0, R66.reuse, UR7, 0x2 ;  /* 0x00000007426b7c11 */ /* 0x040fe2000f8010ff */
[----:B------:R1:W-:Y:S03]  /*a830*/  STL [R1+0x160], R3 ;  /* 0x0001600301007387 */ /* 0x0003e60000100800 */
[----:B-1----:R-:W-:Y:S02]  /*a840*/  LEA.HI.X R3, R66, UR8, R13, 0x2, P0 ;  /* 0x0000000842037c11 */ /* 0x002fe400080f140d */
[----:B------:R-:W4:Y:S01]  /*a850*/  LDL R66, [R1+0x210] ;  /* 0x0002100001427983 */ /* 0x000f220000100800 */
[----:B------:R-:W-:-:S02]  /*a860*/  SHF.R.S32.HI R14, RZ, 0x1f, R56 ;  /* 0x0000001fff0e7819 */ /* 0x000fc40000011438 */
[C---:B------:R-:W-:Y:S01]  /*a870*/  LEA R109, P1, R56.reuse, UR7, 0x2 ;  /* 0x00000007386d7c11 */ /* 0x040fe2000f8210ff */
[----:B------:R1:W-:Y:S03]  /*a880*/  STL [R1+0x168], R3 ;  /* 0x0001680301007387 */ /* 0x0003e60000100800 */
[----:B------:R-:W-:Y:S02]  /*a890*/  LEA.HI.X R13, R56, UR8, R14, 0x2, P1 ;  /* 0x00000008380d7c11 */ /* 0x000fe400088f140e */
[----:B------:R-:W-:Y:S02]  /*a8a0*/  SHF.R.S32.HI R15, RZ, 0x1f, R114 ;  /* 0x0000001fff0f7819 */ /* 0x000fe40000011472 */
[----:B------:R-:W-:Y:S02]  /*a8b0*/  LEA R110, P2, R114, UR7, 0x2 ;  /* 0x00000007726e7c11 */ /* 0x000fe4000f8410ff */
[----:B------:R-:W-:-:S02]  /*a8c0*/  SHF.R.S32.HI R16, RZ, 0x1f, R111 ;  /* 0x0000001fff107819 */ /* 0x000fc4000001146f */
[C---:B------:R-:W-:Y:S02]  /*a8d0*/  LEA R113, P3, R111.reuse, UR7, 0x2 ;  /* 0x000000076f717c11 */ /* 0x040fe4000f8610ff */
[----:B------:R-:W-:Y:S01]  /*a8e0*/  LEA.HI.X R14, R114, UR8, R15, 0x2, P2 ;  /* 0x00000008720e7c11 */ /* 0x000fe200090f140f */
[----:B------:R2:W-:Y:S01]  /*a8f0*/  STL [R1+0x1a4], R13 ;  /* 0x0001a40d01007387 */ /* 0x0005e20000100800 */
[----:B-1----:R-:W-:-:S03]  /*a900*/  LEA.HI.X R3, R111, UR8, R16, 0x2, P3 ;  /* 0x000000086f037c11 */ /* 0x002fc600098f1410 */
[----:B------:R-:W-:Y:S04]  /*a910*/  STL [R1+0x1ac], R14 ;  /* 0x0001ac0e01007387 */ /* 0x000fe80000100800 */
[----:B------:R1:W-:Y:S01]  /*a920*/  STL [R1+0x1b0], R3 ;  /* 0x0001b00301007387 */ /* 0x0003e20000100800 */
[----:B------:R-:W-:Y:S02]  /*a930*/  IADD3 R0, P5, R0, c[0x0][0x168], RZ ;  /* 0x00005a0000007a10 */ /* 0x000fe40007fbe0ff */
[----:B------:R-:W-:-:S04]  /*a940*/  IADD3 R125, P4, R125, c[0x0][0x168], RZ ;  /* 0x00005a007d7d7a10 */ /* 0x000fc80007f9e0ff */
[----:B------:R-:W-:Y:S02]  /*a950*/  IADD3.X R124, R124, c[0x0][0x16c], RZ, P4, !PT ;  /* 0x00005b007c7c7a10 */ /* 0x000fe400027fe4ff */
[----:B------:R-:W-:Y:S02]  /*a960*/  SHF.R.S32.HI R6, RZ, 0x7, R6 ;  /* 0x00000007ff067819 */ /* 0x000fe40000011406 */
[----:B--2---:R-:W-:Y:S02]  /*a970*/  SHF.R.S32.HI R13, RZ, 0x1f, R57 ;  /* 0x0000001fff0d7819 */ /* 0x004fe40000011439 */
[----:B------:R-:W-:-:S04]  /*a980*/  LEA R111, P0, R57, UR7, 0x2 ;  /* 0x00000007396f7c11 */ /* 0x000fc8000f8010ff */
[----:B-1----:R-:W-:Y:S02]  /*a990*/  LEA.HI.X R3, R57, UR8, R13, 0x2, P0 ;  /* 0x0000000839037c11 */ /* 0x002fe400080f140d */
[----:B---3--:R-:W-:Y:S02]  /*a9a0*/  SHF.R.S32.HI R14, RZ, 0x1f, R58 ;  /* 0x0000001fff0e7819 */ /* 0x008fe4000001143a */
[----:B------:R-:W-:Y:S02]  /*a9b0*/  LEA R114, P1, R58, UR7, 0x2 ;  /* 0x000000073a727c11 */ /* 0x000fe4000f8210ff */
[----:B------:R-:W-:Y:S02]  /*a9c0*/  LEA R19, P2, R59, UR7, 0x2 ;  /* 0x000000073b137c11 */ /* 0x000fe4000f8410ff */
[----:B------:R-:W-:Y:S02]  /*a9d0*/  SHF.R.S32.HI R15, RZ, 0x1f, R59 ;  /* 0x0000001fff0f7819 */ /* 0x000fe4000001143b */
[----:B------:R-:W-:Y:S01]  /*a9e0*/  LEA R18, P3, R60, UR7, 0x2 ;  /* 0x000000073c127c11 */ /* 0x000fe2000f8610ff */
[----:B------:R-:W-:Y:S01]  /*a9f0*/  STL [R1+0x170], R19 ;  /* 0x0001701301007387 */ /* 0x000fe20000100800 */
[----:B------:R-:W-:-:S02]  /*aa00*/  SHF.R.S32.HI R16, RZ, 0x1f, R60 ;  /* 0x0000001fff107819 */ /* 0x000fc4000001143c */
[----:B------:R-:W-:Y:S01]  /*aa10*/  LEA.HI.X R13, R58, UR8, R14, 0x2, P1 ;  /* 0x000000083a0d7c11 */ /* 0x000fe200088f140e */
[----:B------:R-:W-:Y:S01]  /*aa20*/  STL [R1+0x178], R18 ;  /* 0x0001781201007387 */ /* 0x000fe20000100800 */
[----:B------:R-:W-:-:S03]  /*aa30*/  LEA.HI.X R14, R59, UR8, R15, 0x2, P2 ;  /* 0x000000083b0e7c11 */ /* 0x000fc600090f140f */
[----:B------:R1:W-:Y:S04]  /*aa40*/  STL [R1+0x1bc], R3 ;  /* 0x0001bc0301007387 */ /* 0x0003e80000100800 */
[----:B------:R2:W-:Y:S01]  /*aa50*/  STL [R1+0x1c4], R13 ;  /* 0x0001c40d01007387 */ /* 0x0005e20000100800 */
[----:B-1----:R-:W-:-:S03]  /*aa60*/  LEA.HI.X R3, R60, UR8, R16, 0x2, P3 ;  /* 0x000000083c037c11 */ /* 0x002fc600098f1410 */
[----:B------:R-:W-:Y:S04]  /*aa70*/  STL [R1+0x1cc], R14 ;  /* 0x0001cc0e01007387 */ /* 0x000fe80000100800 */
[----:B------:R1:W-:Y:S01]  /*aa80*/  STL [R1+0x1d4], R3 ;  /* 0x0001d40301007387 */ /* 0x0003e20000100800 */
[----:B----4-:R-:W-:Y:S02]  /*aa90*/  LEA R19, P1, R62, UR7, 0x2 ;  /* 0x000000073e137c11 */ /* 0x010fe4000f8210ff */
[----:B--2---:R-:W-:Y:S02]  /*aaa0*/  SHF.R.S32.HI R13, RZ, 0x1f, R61 ;  /* 0x0000001fff0d7819 */ /* 0x004fe4000001143d */
[----:B-1----:R-:W-:Y:S02]  /*aab0*/  LEA R3, P0, R61, UR7, 0x2 ;  /* 0x000000073d037c11 */ /* 0x002fe4000f8010ff */
[----:B------:R-:W-:-:S02]  /*aac0*/  LEA R18, P2, R63, UR7, 0x2 ;  /* 0x000000073f127c11 */ /* 0x000fc4000f8410ff */
[----:B------:R-:W-:Y:S01]  /*aad0*/  SHF.R.S32.HI R14, RZ, 0x1f, R62 ;  /* 0x0000001fff0e7819 */ /* 0x000fe2000001143e */
[----:B------:R1:W-:Y:S01]  /*aae0*/  STL [R1+0x180], R3 ;  /* 0x0001800301007387 */ /* 0x0003e20000100800 */
[----:B------:R-:W-:Y:S02]  /*aaf0*/  SHF.R.S32.HI R15, RZ, 0x1f, R63 ;  /* 0x0000001fff0f7819 */ /* 0x000fe4000001143f */
[----:B------:R-:W-:Y:S01]  /*ab00*/  SHF.R.S32.HI R16, RZ, 0x1f, R64 ;  /* 0x0000001fff107819 */ /* 0x000fe20000011440 */
[----:B------:R-:W-:Y:S01]  /*ab10*/  STL [R1+0x188], R19 ;  /* 0x0001881301007387 */ /* 0x000fe20000100800 */
[----:B------:R-:W-:Y:S02]  /*ab20*/  LEA.HI.X R112, R61, UR8, R13, 0x2, P0 ;  /* 0x000000083d707c11 */ /* 0x000fe400080f140d */
[----:B-1----:R-:W-:Y:S01]  /*ab30*/  LEA R3, P3, R64, UR7, 0x2 ;  /* 0x0000000740037c11 */ /* 0x002fe2000f8610ff */
[----:B------:R-:W-:Y:S01]  /*ab40*/  STL [R1+0x190], R18 ;  /* 0x0001901201007387 */ /* 0x000fe20000100800 */
[----:B------:R-:W-:-:S02]  /*ab50*/  LEA.HI.X R14, R62, UR8, R14, 0x2, P1 ;  /* 0x000000083e0e7c11 */ /* 0x000fc400088f140e */
[----:B------:R-:W-:Y:S01]  /*ab60*/  LEA.HI.X R13, R63, UR8, R15, 0x2, P2 ;  /* 0x000000083f0d7c11 */ /* 0x000fe200090f140f */
[----:B------:R1:W-:Y:S04]  /*ab70*/  STL [R1+0x198], R3 ;  /* 0x0001980301007387 */ /* 0x0003e80000100800 */
[----:B------:R2:W-:Y:S01]  /*ab80*/  STL [R1+0x1ec], R14 ;  /* 0x0001ec0e01007387 */ /* 0x0005e20000100800 */
[----:B-1----:R-:W-:-:S03]  /*ab90*/  LEA.HI.X R3, R64, UR8, R16, 0x2, P3 ;  /* 0x0000000840037c11 */ /* 0x002fc600098f1410 */
[----:B------:R1:W-:Y:S01]  /*aba0*/  STL [R1+0x1b8], R13 ;  /* 0x0001b80d01007387 */ /* 0x0003e20000100800 */
[----:B------:R-:W-:-:S03]  /*abb0*/  LEA R16, P0, R65, UR7, 0x2 ;  /* 0x0000000741107c11 */ /* 0x000fc6000f8010ff */
[----:B------:R3:W-:Y:S01]  /*abc0*/  STL [R1+0x1c0], R3 ;  /* 0x0001c00301007387 */ /* 0x0007e20000100800 */
[----:B--2---:R-:W-:-:S03]  /*abd0*/  SHF.R.S32.HI R14, RZ, 0x1f, R65 ;  /* 0x0000001fff0e7819 */ /* 0x004fc60000011441 */
[----:B------:R2:W-:Y:S01]  /*abe0*/  STL [R1+0x1a0], R16 ;  /* 0x0001a01001007387 */ /* 0x0005e20000100800 */
[----:B-1----:R-:W-:Y:S02]  /*abf0*/  SHF.R.S32.HI R13, RZ, 0x1f, R66 ;  /* 0x0000001fff0d7819 */ /* 0x002fe40000011442 */
[----:B---3--:R-:W-:-:S05]  /*ac00*/  LEA R3, P1, R66, UR7, 0x2 ;  /* 0x0000000742037c11 */ /* 0x008fca000f8210ff */
[----:B------:R1:W-:Y:S01]  /*ac10*/  STL [R1+0x1a8], R3 ;  /* 0x0001a80301007387 */ /* 0x0003e20000100800 */
[----:B------:R-:W-:Y:S02]  /*ac20*/  SHF.R.U32.HI R15, RZ, 0x2, R67 ;  /* 0x00000002ff0f7819 */ /* 0x000fe40000011643 */
[----:B------:R-:W-:Y:S02]  /*ac30*/  LEA.HI.X R14, R65, UR8, R14, 0x2, P0 ;  /* 0x00000008410e7c11 */ /* 0x000fe400080f140e */
[----:B--2---:R-:W-:Y:S02]  /*ac40*/  LOP3.LUT R16, R67, 0x3, RZ, 0xc0, !PT ;  /* 0x0000000343107812 */ /* 0x004fe400078ec0ff */
[----:B-1----:R-:W-:Y:S02]  /*ac50*/  LEA.HI.X R3, R66, UR8, R13, 0x2, P1 ;  /* 0x0000000842037c11 */ /* 0x002fe400088f140d */
[--C-:B------:R-:W-:Y:S02]  /*ac60*/  SHF.R.U32.HI R66, RZ, 0x7, R116.reuse ;  /* 0x00000007ff427819 */ /* 0x100fe40000011674 */
[----:B------:R-:W-:-:S02]  /*ac70*/  SHF.R.U32.HI R116, RZ, 0x7, R116 ;  /* 0x00000007ff747819 */ /* 0x000fc40000011674 */
[----:B------:R-:W-:Y:S02]  /*ac80*/  LOP3.LUT R15, R15, 0x40, RZ, 0xc0, !PT ;  /* 0x000000400f0f7812 */ /* 0x000fe400078ec0ff */
[----:B------:R-:W-:Y:S01]  /*ac90*/  SGXT.U32 R116, R116, 0x2 ;  /* 0x000000027474781a */ /* 0x000fe20000000000 */
[----:B------:R1:W-:Y:S01]  /*aca0*/  STL [R1+0x1c8], R14 ;  /* 0x0001c80e01007387 */ /* 0x0003e20000100800 */
[----:B------:R-:W-:Y:S02]  /*acb0*/  LOP3.LUT R13, R15, 0x1c, R67, 0xf8, !PT ;  /* 0x0000001c0f0d7812 */ /* 0x000fe400078ef843 */
[----:B------:R-:W-:Y:S01]  /*acc0*/  LOP3.LUT R63, R116, 0x7c, RZ, 0xfc, !PT ;  /* 0x0000007c743f7812 */ /* 0x000fe200078efcff */
[----:B------:R-:W-:Y:S01]  /*acd0*/  IMAD.SHL.U32 R116, R67, 0x80, RZ ;  /* 0x0000008043747824 */ /* 0x000fe200078e00ff */
[----:B------:R2:W-:Y:S01]  /*ace0*/  STL [R1+0x1d0], R3 ;  /* 0x0001d00301007387 */ /* 0x0005e20000100800 */
[----:B-1----:R-:W-:-:S03]  /*acf0*/  IMAD R14, R16, 0x220, RZ ;  /* 0x00000220100e7824 */ /* 0x002fc600078e02ff */
[----:B------:R-:W-:Y:S01]  /*ad00*/  LOP3.LUT R115, R116, 0x7000, RZ, 0xc0, !PT ;  /* 0x0000700074737812 */ /* 0x000fe200078ec0ff */
[----:B--2---:R-:W-:Y:S01]  /*ad10*/  IMAD R3, R17, 0x200, R12 ;  /* 0x0000020011037824 */ /* 0x004fe200078e020c */
[----:B------:R-:W-:Y:S02]  /*ad20*/  LOP3.LUT R12, R14, R13, RZ, 0x3c, !PT ;  /* 0x0000000d0e0c7212 */ /* 0x000fe400078e3cff */
[----:B------:R-:W-:-:S03]  /*ad30*/  IADD3 R117, P2, R117, c[0x0][0x168], RZ ;  /* 0x00005a0075757a10 */ /* 0x000fc60007f5e0ff */
[----:B------:R-:W-:Y:S01]  /*ad40*/  STL [R1+0x1e0], R12 ;  /* 0x0001e00c01007387 */ /* 0x000fe20000100800 */
[----:B------:R-:W-:Y:S02]  /*ad50*/  IADD3.X R116, R2, c[0x0][0x16c], RZ, P2, !PT ;  /* 0x00005b0002747a10 */ /* 0x000fe400017fe4ff */
[----:B------:R-:W-:Y:S01]  /*ad60*/  IADD3 R2, P3, R5, c[0x0][0x168], RZ ;  /* 0x00005a0005027a10 */ /* 0x000fe20007f7e0ff */
[----:B------:R-:W-:Y:S01]  /*ad70*/  STL [R1+0x1f0], R115 ;  /* 0x0001f07301007387 */ /* 0x000fe20000100800 */
[----:B------:R-:W-:-:S03]  /*ad80*/  IADD3 R121, P1, R121, c[0x0][0x168], RZ ;  /* 0x00005a0079797a10 */ /* 0x000fc60007f3e0ff */
[----:B------:R1:W-:Y:S01]  /*ad90*/  STL [R1+0x4], R0 ;  /* 0x0000040001007387 */ /* 0x0003e20000100800 */
[----:B------:R-:W-:Y:S02]  /*ada0*/  IADD3 R123, P0, R123, c[0x0][0x168], RZ ;  /* 0x00005a007b7b7a10 */ /* 0x000fe40007f1e0ff */
[----:B------:R-:W-:Y:S01]  /*adb0*/  IADD3.X R120, R120, c[0x0][0x16c], RZ, P1, !PT ;  /* 0x00005b0078787a10 */ /* 0x000fe20000ffe4ff */
[----:B------:R2:W-:Y:S01]  /*adc0*/  STL [R1+0xc], R2 ;  /* 0x00000c0201007387 */ /* 0x0005e20000100800 */
[----:B------:R-:W-:Y:S02]  /*add0*/  IADD3.X R122, R122, c[0x0][0x16c], RZ, P0, !PT ;  /* 0x00005b007a7a7a10 */ /* 0x000fe400007fe4ff */
[----:B-1----:R-:W-:Y:S02]  /*ade0*/  IADD3 R0, P2, R4, c[0x0][0x168], RZ ;  /* 0x00005a0004007a10 */ /* 0x002fe40007f5e0ff */
[----:B------:R-:W-:Y:S02]  /*adf0*/  IADD3 R4, P4, R8, c[0x0][0x168], RZ ;  /* 0x00005a0008047a10 */ /* 0x000fe40007f9e0ff */
[----:B--2---:R-:W-:Y:S01]  /*ae00*/  IADD3 R2, P1, R7, c[0x0][0x168], RZ ;  /* 0x00005a0007027a10 */ /* 0x004fe20007f3e0ff */
[----:B------:R1:W-:Y:S04]  /*ae10*/  STL [R1+0x14], R0 ;  /* 0x0000140001007387 */ /* 0x0003e80000100800 */
[----:B------:R2:W-:Y:S01]  /*ae20*/  STL [R1+0x1c], R2 ;  /* 0x00001c0201007387 */ /* 0x0005e20000100800 */
[----:B-1----:R-:W-:-:S02]  /*ae30*/  IADD3 R0, P0, R9, c[0x0][0x168], RZ ;  /* 0x00005a0009007a10 */ /* 0x002fc40007f1e0ff */
[----:B--2---:R-:W-:-:S03]  /*ae40*/  IADD3.X R2, R21, c[0x0][0x16c], RZ, P5, !PT ;  /* 0x00005b0015027a10 */ /* 0x004fc60002ffe4ff */
[----:B------:R1:W-:Y:S04]  /*ae50*/  STL [R1+0x24], R0 ;  /* 0x0000240001007387 */ /* 0x0003e80000100800 */
[----:B------:R2:W-:Y:S01]  /*ae60*/  STL [R1+0x2c], R4 ;  /* 0x00002c0401007387 */ /* 0x0005e20000100800 */
[----:B-1----:R-:W-:-:S03]  /*ae70*/  IADD3 R0, P5, R10, c[0x0][0x168], RZ ;  /* 0x00005a000a007a10 */ /* 0x002fc60007fbe0ff */
[----:B------:R1:W-:Y:S01]  /*ae80*/  STL [R1], R2 ;  /* 0x0000000201007387 */ /* 0x0003e20000100800 */
[----:B--2---:R-:W-:-:S03]  /*ae90*/  IADD3.X R4, R22, c[0x0][0x16c], RZ, P3, !PT ;  /* 0x00005b0016047a10 */ /* 0x004fc60001ffe4ff */
[----:B------:R2:W-:Y:S04]  /*aea0*/  STL [R1+0x34], R0 ;  /* 0x0000340001007387 */ /* 0x0005e80000100800 */
[----:B------:R3:W-:Y:S01]  /*aeb0*/  STL [R1+0x8], R4 ;  /* 0x0000080401007387 */ /* 0x0007e20000100800 */
[----:B-1----:R-:W-:Y:S02]  /*aec0*/  IADD3 R2, P3, R11, c[0x0][0x168], RZ ;  /* 0x00005a000b027a10 */ /* 0x002fe40007f7e0ff */
[----:B--2---:R-:W-:-:S03]  /*aed0*/  IADD3.X R0, R37, c[0x0][0x16c], RZ, P2, !PT ;  /* 0x00005b0025007a10 */ /* 0x004fc600017fe4ff */
[----:B------:R1:W-:Y:S01]  /*aee0*/  STL [R1+0x3c], R2 ;  /* 0x00003c0201007387 */ /* 0x0003e20000100800 */
[----:B---3--:R-:W-:-:S03]  /*aef0*/  IADD3 R4, P2, R23, c[0x0][0x168], RZ ;  /* 0x00005a0017047a10 */ /* 0x008fc60007f5e0ff */
[----:B------:R2:W-:Y:S04]  /*af00*/  STL [R1+0x10], R0 ;  /* 0x0000100001007387 */ /* 0x0005e80000100800 */
[----:B------:R3:W-:Y:S01]  /*af10*/  STL [R1+0x44], R4 ;  /* 0x0000440401007387 */ /* 0x0007e20000100800 */
[----:B-1----:R-:W-:-:S03]  /*af20*/  IADD3.X R2, R38, c[0x0][0x16c], RZ, P1, !PT ;  /* 0x00005b0026027a10 */ /* 0x002fc60000ffe4ff */
[----:B------:R-:W4:Y:S01]  /*af30*/  LDL.LU R5, [R1+0x78] ;  /* 0x0000780001057983 */ /* 0x000f220000300800 */
[----:B--2---:R-:W-:-:S03]  /*af40*/  IADD3 R0, P1, R20, c[0x0][0x168], RZ ;  /* 0x00005a0014007a10 */ /* 0x004fc60007f3e0ff */
[----:B------:R1:W-:Y:S01]  /*af50*/  STL [R1+0x18], R2 ;  /* 0x0000180201007387 */ /* 0x0003e20000100800 */
[----:B---3--:R-:W-:-:S03]  /*af60*/  IADD3.X R4, R53, c[0x0][0x16c], RZ, P0, !PT ;  /* 0x00005b0035047a10 */ /* 0x008fc600007fe4ff */
[----:B------:R2:W-:Y:S04]  /*af70*/  STL [R1+0x4c], R0 ;  /* 0x00004c0001007387 */ /* 0x0005e80000100800 */
[----:B-1----:R-:W3:Y:S01]  /*af80*/  LDL.LU R2, [R1+0x80] ;  /* 0x0000800001027983 */ /* 0x002ee20000300800 */
[----:B--2---:R-:W-:-:S03]  /*af90*/  IADD3 R0, P0, R36, c[0x0][0x168], RZ ;  /* 0x00005a0024007a10 */ /* 0x004fc60007f1e0ff */
[----:B------:R1:W-:Y:S04]  /*afa0*/  STL [R1+0x20], R4 ;  /* 0x0000200401007387 */ /* 0x0003e80000100800 */
[----:B------:R2:W-:Y:S04]  /*afb0*/  STL [R1+0x54], R0 ;  /* 0x0000540001007387 */ /* 0x0005e80000100800 */
[----:B------:R-:W3:Y:S01]  /*afc0*/  LDL.LU R6, [R1+0x88] ;  /* 0x0000880001067983 */ /* 0x000ee20000300800 */
[----:B-1----:R-:W-:Y:S02]  /*afd0*/  IADD3.X R4, R54, c[0x0][0x16c], RZ, P4, !PT ;  /* 0x00005b0036047a10 */ /* 0x002fe400027fe4ff */
[----:B--2---:R-:W-:-:S03]  /*afe0*/  IADD3 R0, P4, R39, c[0x0][0x168], RZ ;  /* 0x00005a0027007a10 */ /* 0x004fc60007f9e0ff */
[----:B------:R1:W-:Y:S01]  /*aff0*/  STL [R1+0x28], R4 ;  /* 0x0000280401007387 */ /* 0x0003e20000100800 */
[----:B------:R-:W-:-:S03]  /*b000*/  IADD3.X R7, R70, c[0x0][0x16c], RZ, P3, !PT ;  /* 0x00005b0046077a10 */ /* 0x000fc60001ffe4ff */
[----:B------:R2:W-:Y:S04]  /*b010*/  STL [R1+0x5c], R0 ;  /* 0x00005c0001007387 */ /* 0x0005e80000100800 */
[----:B------:R-:W3:Y:S01]  /*b020*/  LDL.LU R21, [R1+0x90] ;  /* 0x0000900001157983 */ /* 0x000ee20000300800 */
[----:B-1----:R-:W-:Y:S02]  /*b030*/  IADD3.X R4, R69, c[0x0][0x16c], RZ, P5, !PT ;  /* 0x00005b0045047a10 */ /* 0x002fe40002ffe4ff */
[----:B--2---:R-:W-:-:S03]  /*b040*/  IADD3 R0, P5, R55, c[0x0][0x168], RZ ;  /* 0x00005a0037007a10 */ /* 0x004fc60007fbe0ff */
[----:B------:R1:W-:Y:S04]  /*b050*/  STL [R1+0x30], R4 ;  /* 0x0000300401007387 */ /* 0x0003e80000100800 */
[----:B------:R2:W-:Y:S04]  /*b060*/  STL [R1+0x64], R0 ;  /* 0x0000640001007387 */ /* 0x0005e80000100800 */
[----:B------:R2:W-:Y:S01]  /*b070*/  STL [R1+0x38], R7 ;  /* 0x0000380701007387 */ /* 0x0005e20000100800 */
[----:B-1----:R-:W-:-:S03]  /*b080*/  IADD3 R4, P3, R52, c[0x0][0x168], RZ ;  /* 0x00005a0034047a10 */ /* 0x002fc60007f7e0ff */
[----:B------:R-:W3:Y:S01]  /*b090*/  LDL.LU R8, [R1+0x98] ;  /* 0x0000980001087983 */ /* 0x000ee20000300800 */
[----:B--2---:R-:W-:-:S03]  /*b0a0*/  IADD3.X R0, R73, c[0x0][0x16c], RZ, P2, !PT ;  /* 0x00005b0049007a10 */ /* 0x004fc600017fe4ff */
[----:B------:R1:W-:Y:S01]  /*b0b0*/  STL [R1+0x6c], R4 ;  /* 0x00006c0401007387 */ /* 0x0003e20000100800 */
[----:B------:R-:W-:-:S03]  /*b0c0*/  IADD3 R7, P2, R68, c[0x0][0x168], RZ ;  /* 0x00005a0044077a10 */ /* 0x000fc60007f5e0ff */
[----:B------:R2:W-:Y:S04]  /*b0d0*/  STL [R1+0x40], R0 ;  /* 0x0000400001007387 */ /* 0x0005e80000100800 */
[----:B------:R2:W-:Y:S01]  /*b0e0*/  STL [R1+0x74], R7 ;  /* 0x0000740701007387 */ /* 0x0005e20000100800 */
[----:B-1----:R-:W-:-:S03]  /*b0f0*/  IADD3.X R4, R74, c[0x0][0x16c], RZ, P1, !PT ;  /* 0x00005b004a047a10 */ /* 0x002fc60000ffe4ff */
[----:B------:R-:W3:Y:S01]  /*b100*/  LDL.LU R9, [R1+0xa0] ;  /* 0x0000a00001097983 */ /* 0x000ee20000300800 */
[----:B--2---:R-:W-:-:S03]  /*b110*/  IADD3 R0, P1, R71, c[0x0][0x168], RZ ;  /* 0x00005a0047007a10 */ /* 0x004fc60007f3e0ff */
[----:B------:R1:W-:Y:S01]  /*b120*/  STL [R1+0x48], R4 ;  /* 0x0000480401007387 */ /* 0x0003e20000100800 */
[----:B------:R-:W-:-:S03]  /*b130*/  IADD3.X R7, R77, c[0x0][0x16c], RZ, P0, !PT ;  /* 0x00005b004d077a10 */ /* 0x000fc600007fe4ff */
[----:B------:R2:W-:Y:S04]  /*b140*/  STL [R1+0x7c], R0 ;  /* 0x00007c0001007387 */ /* 0x0005e80000100800 */
[----:B------:R2:W-:Y:S01]  /*b150*/  STL [R1+0x50], R7 ;  /* 0x0000500701007387 */ /* 0x0005e20000100800 */
[----:B-1----:R-:W-:Y:S02]  /*b160*/  IADD3.X R4, R78, c[0x0][0x16c], RZ, P4, !PT ;  /* 0x00005b004e047a10 */ /* 0x002fe400027fe4ff */
[----:B--2---:R-:W-:Y:S01]  /*b170*/  IADD3 R0, P0, R75, c[0x0][0x168], RZ ;  /* 0x00005a004b007a10 */ /* 0x004fe20007f1e0ff */
[----:B------:R-:W2:Y:S01]  /*b180*/  LDL.LU R7, [R1+0xa8] ;  /* 0x0000a80001077983 */ /* 0x000ea20000300800 */
[----:B------:R-:W-:-:S03]  /*b190*/  IADD3.X R10, R81, c[0x0][0x16c], RZ, P5, !PT ;  /* 0x00005b00510a7a10 */ /* 0x000fc60002ffe4ff */
[----:B------:R1:W-:Y:S04]  /*b1a0*/  STL [R1+0x84], R0 ;  /* 0x0000840001007387 */ /* 0x0003e80000100800 */
[----:B------:R1:W-:Y:S02]  /*b1b0*/  STL [R1+0x58], R4 ;  /* 0x0000580401007387 */ /* 0x0003e40000100800 */
[----:B-1----:R-:W-:Y:S02]  /*b1c0*/  IADD3 R0, P4, R72, c[0x0][0x168], RZ ;  /* 0x00005a0048007a10 */ /* 0x002fe40007f9e0ff */
[----:B------:R-:W-:-:S03]  /*b1d0*/  IADD3 R4, P5, R76, c[0x0][0x168], RZ ;  /* 0x00005a004c047a10 */ /* 0x000fc60007fbe0ff */
[----:B------:R1:W-:Y:S01]  /*b1e0*/  STL [R1+0x8c], R0 ;  /* 0x00008c0001007387 */ /* 0x0003e20000100800 */
[----:B------:R-:W-:Y:S02]  /*b1f0*/  IADD3.X R11, R82, c[0x0][0x16c], RZ, P3, !PT ;  /* 0x00005b00520b7a10 */ /* 0x000fe40001ffe4ff */
[----:B------:R-:W-:Y:S01]  /*b200*/  IADD3.X R20, R85, c[0x0][0x16c], RZ, P2, !PT ;  /* 0x00005b0055147a10 */ /* 0x000fe200017fe4ff */
[----:B-1----:R-:W2:Y:S04]  /*b210*/  LDL.LU R0, [R1+0xb0] ;  /* 0x0000b00001007983 */ /* 0x002ea80000300800 */
[----:B------:R1:W-:Y:S04]  /*b220*/  STL [R1+0x60], R10 ;  /* 0x0000600a01007387 */ /* 0x0003e80000100800 */
[----:B------:R1:W-:Y:S02]  /*b230*/  STL [R1+0x94], R4 ;  /* 0x0000940401007387 */ /* 0x0003e40000100800 */
[----:B-1----:R-:W-:-:S02]  /*b240*/  IADD3 R10, P3, R79, c[0x0][0x168], RZ ;  /* 0x00005a004f0a7a10 */ /* 0x002fc40007f7e0ff */
[----:B------:R-:W2:Y:S04]  /*b250*/  LDL.LU R4, [R1+0xb8] ;  /* 0x0000b80001047983 */ /* 0x000ea80000300800 */
[----:B------:R1:W-:Y:S04]  /*b260*/  STL [R1+0x68], R11 ;  /* 0x0000680b01007387 */ /* 0x0003e80000100800 */
[----:B------:R4:W-:Y:S04]  /*b270*/  STL [R1+0x9c], R10 ;  /* 0x00009c0a01007387 */ /* 0x0009e80000100800 */
[----:B------:R-:W-:Y:S01]  /*b280*/  STL [R1+0x70], R20 ;  /* 0x0000701401007387 */ /* 0x000fe20000100800 */
[----:B-1----:R-:W-:-:S02]  /*b290*/  IADD3 R11, P2, R83, c[0x0][0x168], RZ ;  /* 0x00005a00530b7a10 */ /* 0x002fc40007f5e0ff */
[----:B----4-:R-:W-:Y:S02]  /*b2a0*/  IADD3.X R10, R5, c[0x0][0x16c], RZ, P1, !PT ;  /* 0x00005b00050a7a10 */ /* 0x010fe40000ffe4ff */
[----:B------:R-:W4:Y:S04]  /*b2b0*/  LDL.LU R5, [R1+0xc0] ;  /* 0x0000c00001057983 */ /* 0x000f280000300800 */
[----:B------:R1:W-:Y:S04]  /*b2c0*/  STL [R1+0xa4], R11 ;  /* 0x0000a40b01007387 */ /* 0x0003e80000100800 */
[----:B------:R3:W-:Y:S01]  /*b2d0*/  STL [R1+0x78], R10 ;  /* 0x0000780a01007387 */ /* 0x0007e20000100800 */
[----:B-1----:R-:W-:-:S02]  /*b2e0*/  IADD3 R11, P1, R80, c[0x0][0x168], RZ ;  /* 0x00005a00500b7a10 */ /* 0x002fc40007f3e0ff */
[----:B---3--:R-:W-:Y:S02]  /*b2f0*/  IADD3.X R10, R2, c[0x0][0x16c], RZ, P0, !PT ;  /* 0x00005b00020a7a10 */ /* 0x008fe400007fe4ff */
[----:B------:R-:W3:Y:S04]  /*b300*/  LDL.LU R2, [R1+0xc8] ;  /* 0x0000c80001027983 */ /* 0x000ee80000300800 */
[----:B------:R-:W-:Y:S04]  /*b310*/  STL [R1+0xac], R11 ;  /* 0x0000ac0b01007387 */ /* 0x000fe80000100800 */
[----:B------:R1:W-:Y:S02]  /*b320*/  STL [R1+0x80], R10 ;  /* 0x0000800a01007387 */ /* 0x0003e40000100800 */
[----:B-1----:R-:W-:-:S02]  /*b330*/  IADD3.X R10, R6, c[0x0][0x16c], RZ, P4, !PT ;  /* 0x00005b00060a7a10 */ /* 0x002fc400027fe4ff */
[----:B------:R-:W3:Y:S01]  /*b340*/  LDL.LU R6, [R1+0xd0] ;  /* 0x0000d00001067983 */ /* 0x000ee20000300800 */
[----:B------:R-:W-:-:S05]  /*b350*/  IADD3 R11, P0, R84, c[0x0][0x168], RZ ;  /* 0x00005a00540b7a10 */ /* 0x000fca0007f1e0ff */
[----:B------:R1:W-:Y:S04]  /*b360*/  STL [R1+0xb4], R11 ;  /* 0x0000b40b01007387 */ /* 0x0003e80000100800 */
[----:B------:R1:W-:Y:S04]  /*b370*/  STL [R1+0x88], R10 ;  /* 0x0000880a01007387 */ /* 0x0003e80000100800 */
[----:B------:R-:W3:Y:S01]  /*b380*/  LDL.LU R23, [R1+0xd8] ;  /* 0x0000d80001177983 */ /* 0x000ee20000300800 */
[----:B-1----:R-:W-:Y:S02]  /*b390*/  IADD3 R11, P4, R86, c[0x0][0x168], RZ ;  /* 0x00005a00560b7a10 */ /* 0x002fe40007f9e0ff */
[----:B------:R-:W-:-:S03]  /*b3a0*/  IADD3.X R10, R21, c[0x0][0x16c], RZ, P5, !PT ;  /* 0x00005b00150a7a10 */ /* 0x000fc60002ffe4ff */
[----:B------:R1:W-:Y:S04]  /*b3b0*/  STL [R1+0xbc], R11 ;  /* 0x0000bc0b01007387 */ /* 0x0003e80000100800 */
[----:B------:R1:W-:Y:S04]  /*b3c0*/  STL [R1+0x90], R10 ;  /* 0x0000900a01007387 */ /* 0x0003e80000100800 */
[----:B------:R-:W3:Y:S01]  /*b3d0*/  LDL.LU R37, [R1+0xe0] ;  /* 0x0000e00001257983 */ /* 0x000ee20000300800 */
[----:B-1----:R-:W-:Y:S02]  /*b3e0*/  IADD3 R11, P5, R88, c[0x0][0x168], RZ ;  /* 0x00005a00580b7a10 */ /* 0x002fe40007fbe0ff */
[----:B------:R-:W-:-:S03]  /*b3f0*/  IADD3.X R10, R8, c[0x0][0x16c], RZ, P3, !PT ;  /* 0x00005b00080a7a10 */ /* 0x000fc60001ffe4ff */
[----:B------:R1:W-:Y:S01]  /*b400*/  STL [R1+0xc4], R11 ;  /* 0x0000c40b01007387 */ /* 0x0003e20000100800 */
[----:B------:R-:W-:Y:S02]  /*b410*/  IADD3 R8, P3, R87, c[0x0][0x168], RZ ;  /* 0x00005a0057087a10 */ /* 0x000fe40007f7e0ff */
[----:B------:R-:W-:Y:S01]  /*b420*/  IADD3.X R9, R9, c[0x0][0x16c], RZ, P2, !PT ;  /* 0x00005b0009097a10 */ /* 0x000fe200017fe4ff */
[----:B-1----:R-:W3:Y:S04]  /*b430*/  LDL.LU R11, [R1+0xe8] ;  /* 0x0000e800010b7983 */ /* 0x002ee80000300800 */
[----:B------:R1:W-:Y:S04]  /*b440*/  STL [R1+0x98], R10 ;  /* 0x0000980a01007387 */ /* 0x0003e80000100800 */
[----:B------:R-:W3:Y:S04]  /*b450*/  LDL.LU R22, [R1+0xf0] ;  /* 0x0000f00001167983 */ /* 0x000ee80000300800 */
[----:B------:R2:W-:Y:S04]  /*b460*/  STL [R1+0xcc], R8 ;  /* 0x0000cc0801007387 */ /* 0x0005e80000100800 */
[----:B-1----:R-:W3:Y:S01]  /*b470*/  LDL.LU R10, [R1+0xf8] ;  /* 0x0000f800010a7983 */ /* 0x002ee20000300800 */
[----:B--2---:R-:W-:-:S03]  /*b480*/  IADD3.X R7, R7, c[0x0][0x16c], RZ, P1, !PT ;  /* 0x00005b0007077a10 */ /* 0x004fc60000ffe4ff */
[----:B------:R-:W-:Y:S01]  /*b490*/  STL [R1+0xa0], R9 ;  /* 0x0000a00901007387 */ /* 0x000fe20000100800 */
[----:B------:R-:W-:-:S03]  /*b4a0*/  IADD3 R8, P2, R89, c[0x0][0x168], RZ ;  /* 0x00005a0059087a10 */ /* 0x000fc60007f5e0ff */
[----:B------:R-:W2:Y:S01]  /*b4b0*/  LDL.LU R21, [R1+0x100] ;  /* 0x0001000001157983 */ /* 0x000ea20000300800 */
[----:B------:R-:W-:-:S03]  /*b4c0*/  IADD3 R20, P1, R90, c[0x0][0x168], RZ ;  /* 0x00005a005a147a10 */ /* 0x000fc60007f3e0ff */
[----:B------:R1:W-:Y:S04]  /*b4d0*/  STL [R1+0xd4], R8 ;  /* 0x0000d40801007387 */ /* 0x0003e80000100800 */
[----:B-1----:R-:W2:Y:S04]  /*b4e0*/  LDL.LU R8, [R1+0x108] ;  /* 0x0001080001087983 */ /* 0x002ea80000300800 */
[----:B------:R1:W-:Y:S04]  /*b4f0*/  STL [R1+0xa8], R7 ;  /* 0x0000a80701007387 */ /* 0x0003e80000100800 */
[----:B------:R-:W2:Y:S04]  /*b500*/  LDL.LU R9, [R1+0x110] ;  /* 0x0001100001097983 */ /* 0x000ea80000300800 */
[----:B------:R1:W-:Y:S02]  /*b510*/  STL [R1+0xdc], R20 ;  /* 0x0000dc1401007387 */ /* 0x0003e40000100800 */
[----:B-1----:R-:W-:-:S02]  /*b520*/  IADD3.X R7, R0, c[0x0][0x16c], RZ, P0, !PT ;  /* 0x00005b0000077a10 */ /* 0x002fc400007fe4ff */
[----:B------:R-:W2:Y:S01]  /*b530*/  LDL.LU R0, [R1+0x118] ;  /* 0x0001180001007983 */ /* 0x000ea20000300800 */
[----:B------:R-:W-:Y:S02]  /*b540*/  IADD3.X R4, R4, c[0x0][0x16c], RZ, P4, !PT ;  /* 0x00005b0004047a10 */ /* 0x000fe400027fe4ff */
[----:B------:R-:W-:Y:S01]  /*b550*/  IADD3 R20, P0, R92, c[0x0][0x168], RZ ;  /* 0x00005a005c147a10 */ /* 0x000fe20007f1e0ff */
[----:B------:R1:W-:Y:S01]  /*b560*/  STL [R1+0xb0], R7 ;  /* 0x0000b00701007387 */ /* 0x0003e20000100800 */
[----:B------:R-:W-:-:S03]  /*b570*/  IADD3 R36, P4, R91, c[0x0][0x168], RZ ;  /* 0x00005a005b247a10 */ /* 0x000fc60007f9e0ff */
[----:B-1----:R-:W2:Y:S04]  /*b580*/  LDL.LU R7, [R1+0x120] ;  /* 0x0001200001077983 */ /* 0x002ea80000300800 */
[----:B------:R-:W-:Y:S04]  /*b590*/  STL [R1+0xe4], R20 ;  /* 0x0000e41401007387 */ /* 0x000fe80000100800 */
[----:B------:R1:W-:Y:S04]  /*b5a0*/  STL [R1+0xb8], R4 ;  /* 0x0000b80401007387 */ /* 0x0003e80000100800 */
[----:B-1----:R-:W2:Y:S04]  /*b5b0*/  LDL.LU R4, [R1+0x128] ;  /* 0x0001280001047983 */ /* 0x002ea80000300800 */
[----:B------:R1:W-:Y:S01]  /*b5c0*/  STL [R1+0xec], R36 ;  /* 0x0000ec2401007387 */ /* 0x0003e20000100800 */
[----:B----4-:R-:W-:-:S03]  /*b5d0*/  IADD3.X R20, R5, c[0x0][0x16c], RZ, P5, !PT ;  /* 0x00005b0005147a10 */ /* 0x010fc60002ffe4ff */
[----:B------:R-:W4:Y:S01]  /*b5e0*/  LDL.LU R5, [R1+0x130] ;  /* 0x0001300001057983 */ /* 0x000f220000300800 */
[----:B-1----:R-:W-:-:S03]  /*b5f0*/  IADD3 R36, P5, R93, c[0x0][0x168], RZ ;  /* 0x00005a005d247a10 */ /* 0x002fc60007fbe0ff */
[----:B------:R3:W-:Y:S02]  /*b600*/  STL [R1+0xc0], R20 ;  /* 0x0000c01401007387 */ /* 0x0007e40000100800 */
[----:B---3--:R-:W-:Y:S02]  /*b610*/  IADD3.X R20, R2, c[0x0][0x16c], RZ, P3, !PT ;  /* 0x00005b0002147a10 */ /* 0x008fe40001ffe4ff */
[----:B------:R-:W3:Y:S01]  /*b620*/  LDL.LU R2, [R1+0x138] ;  /* 0x0001380001027983 */ /* 0x000ee20000300800 */
[----:B------:R-:W-:-:S03]  /*b630*/  IADD3 R38, P3, R94, c[0x0][0x168], RZ ;  /* 0x00005a005e267a10 */ /* 0x000fc60007f7e0ff */
[----:B------:R1:W-:Y:S04]  /*b640*/  STL [R1+0xf4], R36 ;  /* 0x0000f42401007387 */ /* 0x0003e80000100800 */
[----:B------:R1:W-:Y:S04]  /*b650*/  STL [R1+0xc8], R20 ;  /* 0x0000c81401007387 */ /* 0x0003e80000100800 */
[----:B------:R-:W-:Y:S01]  /*b660*/  STL [R1+0xfc], R38 ;  /* 0x0000fc2601007387 */ /* 0x000fe20000100800 */
[----:B-1----:R-:W-:-:S03]  /*b670*/  IADD3.X R36, R6, c[0x0][0x16c], RZ, P2, !PT ;  /* 0x00005b0006247a10 */ /* 0x002fc600017fe4ff */
[----:B------:R-:W3:Y:S01]  /*b680*/  LDL.LU R6, [R1+0x140] ;  /* 0x0001400001067983 */ /* 0x000ee20000300800 */
[----:B------:R-:W-:-:S03]  /*b690*/  IADD3 R20, P2, R96, c[0x0][0x168], RZ ;  /* 0x00005a0060147a10 */ /* 0x000fc60007f5e0ff */
[----:B------:R1:W-:Y:S04]  /*b6a0*/  STL [R1+0xd0], R36 ;  /* 0x0000d02401007387 */ /* 0x0003e80000100800 */
[----:B------:R1:W-:Y:S02]  /*b6b0*/  STL [R1+0x104], R20 ;  /* 0x0001041401007387 */ /* 0x0003e40000100800 */
[----:B-1----:R-:W-:Y:S02]  /*b6c0*/  IADD3.X R36, R23, c[0x0][0x16c], RZ, P1, !PT ;  /* 0x00005b0017247a10 */ /* 0x002fe40000ffe4ff */
[----:B------:R-:W-:-:S03]  /*b6d0*/  IADD3 R20, P1, R95, c[0x0][0x168], RZ ;  /* 0x00005a005f147a10 */ /* 0x000fc60007f3e0ff */
[----:B------:R1:W-:Y:S04]  /*b6e0*/  STL [R1+0xd8], R36 ;  /* 0x0000d82401007387 */ /* 0x0003e80000100800 */
[----:B------:R1:W-:Y:S01]  /*b6f0*/  STL [R1+0x10c], R20 ;  /* 0x00010c1401007387 */ /* 0x0003e20000100800 */
[----:B------:R-:W-:Y:S02]  /*b700*/  IADD3.X R23, R37, c[0x0][0x16c], RZ, P0, !PT ;  /* 0x00005b0025177a10 */ /* 0x000fe400007fe4ff */
[----:B-1----:R-:W-:-:S03]  /*b710*/  IADD3 R36, P0, R97, c[0x0][0x168], RZ ;  /* 0x00005a0061247a10 */ /* 0x002fc60007f1e0ff */
[----:B------:R1:W-:Y:S04]  /*b720*/  STL [R1+0xe0], R23 ;  /* 0x0000e01701007387 */ /* 0x0003e80000100800 */
[----:B------:R-:W-:Y:S01]  /*b730*/  STL [R1+0x114], R36 ;  /* 0x0001142401007387 */ /* 0x000fe20000100800 */
[----:B------:R-:W-:Y:S02]  /*b740*/  IADD3.X R20, R11, c[0x0][0x16c], RZ, P4, !PT ;  /* 0x00005b000b147a10 */ /* 0x000fe400027fe4ff */
[----:B-1----:R-:W-:-:S03]  /*b750*/  IADD3 R23, P4, R98, c[0x0][0x168], RZ ;  /* 0x00005a0062177a10 */ /* 0x002fc60007f9e0ff */
[----:B------:R1:W-:Y:S01]  /*b760*/  STL [R1+0xe8], R20 ;  /* 0x0000e81401007387 */ /* 0x0003e20000100800 */
[----:B------:R-:W-:-:S03]  /*b770*/  IADD3.X R11, R22, c[0x0][0x16c], RZ, P5, !PT ;  /* 0x00005b00160b7a10 */ /* 0x000fc60002ffe4ff */
[----:B------:R-:W-:Y:S01]  /*b780*/  STL [R1+0x11c], R23 ;  /* 0x00011c1701007387 */ /* 0x000fe20000100800 */
[----:B-1----:R-:W-:Y:S02]  /*b790*/  IADD3 R20, P5, R100, c[0x0][0x168], RZ ;  /* 0x00005a0064147a10 */ /* 0x002fe40007fbe0ff */
[----:B------:R-:W-:Y:S01]  /*b7a0*/  IADD3.X R10, R10, c[0x0][0x16c], RZ, P3, !PT ;  /* 0x00005b000a0a7a10 */ /* 0x000fe20001ffe4ff */
[----:B------:R1:W-:Y:S04]  /*b7b0*/  STL [R1+0xf0], R11 ;  /* 0x0000f00b01007387 */ /* 0x0003e80000100800 */
[----:B------:R2:W-:Y:S04]  /*b7c0*/  STL [R1+0x124], R20 ;  /* 0x0001241401007387 */ /* 0x0005e80000100800 */
[----:B------:R2:W-:Y:S01]  /*b7d0*/  STL [R1+0xf8], R10 ;  /* 0x0000f80a01007387 */ /* 0x0005e20000100800 */
[----:B-1----:R-:W-:-:S02]  /*b7e0*/  IADD3 R11, P3, R99, c[0x0][0x168], RZ ;  /* 0x00005a00630b7a10 */ /* 0x002fc40007f7e0ff */
[----:B--2---:R-:W-:-:S03]  /*b7f0*/  IADD3.X R20, R21, c[0x0][0x16c], RZ, P2, !PT ;  /* 0x00005b0015147a10 */ /* 0x004fc600017fe4ff */
[----:B------:R1:W-:Y:S01]  /*b800*/  STL [R1+0x12c], R11 ;  /* 0x00012c0b01007387 */ /* 0x0003e20000100800 */
[----:B------:R-:W-:-:S03]  /*b810*/  IADD3 R10, P2, R101, c[0x0][0x168], RZ ;  /* 0x00005a00650a7a10 */ /* 0x000fc60007f5e0ff */
[----:B------:R-:W-:Y:S04]  /*b820*/  STL [R1+0x100], R20 ;  /* 0x0001001401007387 */ /* 0x000fe80000100800 */
[----:B------:R2:W-:Y:S01]  /*b830*/  STL [R1+0x134], R10 ;  /* 0x0001340a01007387 */ /* 0x0005e20000100800 */
[----:B-1----:R-:W-:Y:S02]  /*b840*/  IADD3.X R11, R8, c[0x0][0x16c], RZ, P1, !PT ;  /* 0x00005b00080b7a10 */ /* 0x002fe40000ffe4ff */
[----:B------:R-:W-:-:S03]  /*b850*/  IADD3 R8, P1, R102, c[0x0][0x168], RZ ;  /* 0x00005a0066087a10 */ /* 0x000fc60007f3e0ff */
[----:B------:R-:W-:Y:S01]  /*b860*/  STL [R1+0x108], R11 ;  /* 0x0001080b01007387 */ /* 0x000fe20000100800 */
[----:B--2---:R-:W-:Y:S02]  /*b870*/  IADD3.X R10, R9, c[0x0][0x16c], RZ, P0, !PT ;  /* 0x00005b00090a7a10 */ /* 0x004fe400007fe4ff */
[----:B------:R-:W-:Y:S01]  /*b880*/  IADD3 R9, P0, R104, c[0x0][0x168], RZ ;  /* 0x00005a0068097a10 */ /* 0x000fe20007f1e0ff */
[----:B------:R1:W-:Y:S04]  /*b890*/  STL [R1+0x13c], R8 ;  /* 0x00013c0801007387 */ /* 0x0003e80000100800 */
[----:B------:R-:W-:Y:S01]  /*b8a0*/  STL [R1+0x110], R10 ;  /* 0x0001100a01007387 */ /* 0x000fe20000100800 */
[----:B-1----:R-:W-:-:S03]  /*b8b0*/  IADD3.X R8, R0, c[0x0][0x16c], RZ, P4, !PT ;  /* 0x00005b0000087a10 */ /* 0x002fc600027fe4ff */
[----:B------:R-:W2:Y:S04]  /*b8c0*/  LDL.LU R0, [R1+0x148] ;  /* 0x0001480001007983 */ /* 0x000ea80000300800 */
[----:B------:R1:W-:Y:S01]  /*b8d0*/  STL [R1+0x144], R9 ;  /* 0x0001440901007387 */ /* 0x0003e20000100800 */
[----:B------:R-:W-:-:S03]  /*b8e0*/  IADD3.X R7, R7, c[0x0][0x16c], RZ, P5, !PT ;  /* 0x00005b0007077a10 */ /* 0x000fc60002ffe4ff */
[----:B------:R1:W-:Y:S02]  /*b8f0*/  STL [R1+0x118], R8 ;  /* 0x0001180801007387 */ /* 0x0003e40000100800 */
[----:B-1----:R-:W-:Y:S02]  /*b900*/  IADD3 R9, P4, R103, c[0x0][0x168], RZ ;  /* 0x00005a0067097a10 */ /* 0x002fe40007f9e0ff */
[----:B------:R-:W-:-:S03]  /*b910*/  IADD3 R8, P5, R105, c[0x0][0x168], RZ ;  /* 0x00005a0069087a10 */ /* 0x000fc60007fbe0ff */
[----:B------:R-:W-:Y:S01]  /*b920*/  STL [R1+0x14c], R9 ;  /* 0x00014c0901007387 */ /* 0x000fe20000100800 */
[----:B------:R-:W-:-:S03]  /*b930*/  IADD3.X R4, R4, c[0x0][0x16c], RZ, P3, !PT ;  /* 0x00005b0004047a10 */ /* 0x000fc60001ffe4ff */
[----:B------:R1:W-:Y:S04]  /*b940*/  STL [R1+0x120], R7 ;  /* 0x0001200701007387 */ /* 0x0003e80000100800 */
[----:B------:R-:W-:Y:S04]  /*b950*/  STL [R1+0x154], R8 ;  /* 0x0001540801007387 */ /* 0x000fe80000100800 */
[----:B------:R4:W-:Y:S01]  /*b960*/  STL [R1+0x128], R4 ;  /* 0x0001280401007387 */ /* 0x0009e20000100800 */
[----:B-1----:R-:W-:-:S05]  /*b970*/  IADD3 R7, P3, R106, c[0x0][0x168], RZ ;  /* 0x00005a006a077a10 */ /* 0x002fca0007f7e0ff */
[----:B------:R-:W-:Y:S04]  /*b980*/  STL [R1+0x15c], R7 ;  /* 0x00015c0701007387 */ /* 0x000fe80000100800 */
[----:B------:R-:W2:Y:S01]  /*b990*/  LDL.LU R73, [R1+0x150] ;  /* 0x0001500001497983 */ /* 0x000ea20000300800 */
[----:B----4-:R-:W-:Y:S02]  /*b9a0*/  IADD3.X R5, R5, c[0x0][0x16c], RZ, P2, !PT ;  /* 0x00005b0005057a10 */ /* 0x010fe400017fe4ff */
[----:B------:R-:W-:-:S03]  /*b9b0*/  IADD3 R4, P2, R108, c[0x0][0x168], RZ ;  /* 0x00005a006c047a10 */ /* 0x000fc60007f5e0ff */
[----:B------:R-:W-:Y:S04]  /*b9c0*/  STL [R1+0x130], R5 ;  /* 0x0001300501007387 */ /* 0x000fe80000100800 */
[----:B------:R1:W-:Y:S04]  /*b9d0*/  STL [R1+0x164], R4 ;  /* 0x0001640401007387 */ /* 0x0003e80000100800 */
[----:B------:R-:W4:Y:S01]  /*b9e0*/  LDL.LU R52, [R1+0x158] ;  /* 0x0001580001347983 */ /* 0x000f220000300800 */
[----:B---3--:R-:W-:Y:S02]  /*b9f0*/  IADD3.X R2, R2, c[0x0][0x16c], RZ, P1, !PT ;  /* 0x00005b0002027a10 */ /* 0x008fe40000ffe4ff */
[----:B-1----:R-:W-:-:S03]  /*ba00*/  IADD3 R4, P1, R107, c[0x0][0x168], RZ ;  /* 0x00005a006b047a10 */ /* 0x002fc60007f3e0ff */
[----:B------:R1:W-:Y:S04]  /*ba10*/  STL [R1+0x138], R2 ;  /* 0x0001380201007387 */ /* 0x0003e80000100800 */
[----:B------:R-:W3:Y:S04]  /*ba20*/  LDL.LU R70, [R1+0x160] ;  /* 0x0001600001467983 */ /* 0x000ee80000300800 */
[----:B------:R-:W-:Y:S04]  /*ba30*/  STL [R1+0x16c], R4 ;  /* 0x00016c0401007387 */ /* 0x000fe80000100800 */
[----:B------:R-:W3:Y:S01]  /*ba40*/  LDL.LU R55, [R1+0x168] ;  /* 0x0001680001377983 */ /* 0x000ee20000300800 */
[----:B-1----:R-:W-:-:S03]  /*ba50*/  IADD3.X R2, R6, c[0x0][0x16c], RZ, P0, !PT ;  /* 0x00005b0006027a10 */ /* 0x002fc600007fe4ff */
[----:B------:R-:W3:Y:S04]  /*ba60*/  LDL.LU R69, [R1+0x170] ;  /* 0x0001700001457983 */ /* 0x000ee80000300800 */
[----:B------:R1:W-:Y:S04]  /*ba70*/  STL [R1+0x140], R2 ;  /* 0x0001400201007387 */ /* 0x0003e80000100800 */
[----:B------:R-:W3:Y:S04]  /*ba80*/  LDL.LU R39, [R1+0x1a4] ;  /* 0x0001a40001277983 */ /* 0x000ee80000300800 */
        /* <DEDUP_REMOVED lines=12> */
[----:B------:R-:W3:Y:S01]  /*bb50*/  LDL.LU R6, [R1+0x1a8] ;  /* 0x0001a80001067983 */ /* 0x000ee20000300800 */
[----:B-1----:R-:W-:-:S03]  /*bb60*/  IADD3 R2, P0, R109, c[0x0][0x168], RZ ;  /* 0x00005a006d027a10 */ /* 0x002fc60007f1e0ff */
[----:B------:R-:W3:Y:S04]  /*bb70*/  LDL.LU R9, [R1+0x24c] ;  /* 0x00024c0001097983 */ /* 0x000ee80000300800 */
[----:B------:R1:W-:Y:S04]  /*bb80*/  STL [R1+0x174], R2 ;  /* 0x0001740201007387 */ /* 0x0003e80000100800 */
[----:B------:R-:W3:Y:S01]  /*bb90*/  LDL.LU R7, [R1+0x1ec] ;  /* 0x0001ec0001077983 */ /* 0x000ee20000300800 */
[----:B--2---:R-:W-:Y:S02]  /*bba0*/  IADD3.X R0, R0, c[0x0][0x16c], RZ, P4, !PT ;  /* 0x00005b0000007a10 */ /* 0x004fe400027fe4ff */
[----:B------:R-:W-:-:S03]  /*bbb0*/  IADD3 R68, P4, R110, c[0x0][0x168], RZ ;  /* 0x00005a006e447a10 */ /* 0x000fc60007f9e0ff */
[----:B------:R2:W-:Y:S04]  /*bbc0*/  STL [R1+0x148], R0 ;  /* 0x0001480001007387 */ /* 0x0005e80000100800 */
[----:B------:R-:W3:Y:S04]  /*bbd0*/  LDL.LU R4, [R1+0x1b8] ;  /* 0x0001b80001047983 */ /* 0x000ee80000300800 */
[----:B------:R-:W3:Y:S04]  /*bbe0*/  LDL.LU R5, [R1+0x1c0] ;  /* 0x0001c00001057983 */ /* 0x000ee80000300800 */
[----:B-1----:R-:W3:Y:S04]  /*bbf0*/  LDL.LU R2, [R1+0x1c8] ;  /* 0x0001c80001027983 */ /* 0x002ee80000300800 */
[----:B--2---:R-:W2:Y:S04]  /*bc00*/  LDL.LU R0, [R1+0x1d0] ;  /* 0x0001d00001007983 */ /* 0x004ea80000300800 */
[----:B------:R4:W-:Y:S01]  /*bc10*/  STL [R1+0x17c], R68 ;  /* 0x00017c4401007387 */ /* 0x0009e20000100800 */
[----:B------:R-:W-:-:S02]  /*bc20*/  IADD3.X R72, R73, c[0x0][0x16c], RZ, P5, !PT ;  /* 0x00005b0049487a10 */ /* 0x000fc40002ffe4ff */
[----:B------:R-:W-:-:S03]  /*bc30*/  IADD3 R71, P5, R113, c[0x0][0x168], RZ ;  /* 0x00005a0071477a10 */ /* 0x000fc60007fbe0ff */
[----:B------:R-:W-:Y:S04]  /*bc40*/  STL [R1+0x150], R72 ;  /* 0x0001504801007387 */ /* 0x000fe80000100800 */
[----:B------:R-:W-:Y:S01]  /*bc50*/  STL [R1+0x184], R71 ;  /* 0x0001844701007387 */ /* 0x000fe20000100800 */
[----:B----4-:R-:W-:Y:S02]  /*bc60*/  IADD3.X R68, R52, c[0x0][0x16c], RZ, P3, !PT ;  /* 0x00005b0034447a10 */ /* 0x010fe40001ffe4ff */
[----:B------:R-:W-:-:S03]  /*bc70*/  IADD3 R52, P3, R111, c[0x0][0x168], RZ ;  /* 0x00005a006f347a10 */ /* 0x000fc60007f7e0ff */
[----:B------:R1:W-:Y:S04]  /*bc80*/  STL [R1+0x158], R68 ;  /* 0x0001584401007387 */ /* 0x0003e80000100800 */
[----:B------:R4:W-:Y:S01]  /*bc90*/  STL [R1+0x18c], R52 ;  /* 0x00018c3401007387 */ /* 0x0009e20000100800 */
[----:B---3--:R-:W-:Y:S02]  /*bca0*/  IADD3.X R70, R70, c[0x0][0x16c], RZ, P2, !PT ;  /* 0x00005b0046467a10 */ /* 0x008fe400017fe4ff */
[----:B-1----:R-:W-:-:S03]  /*bcb0*/  IADD3 R68, P2, R114, c[0x0][0x168], RZ ;  /* 0x00005a0072447a10 */ /* 0x002fc60007f5e0ff */
[----:B------:R-:W-:Y:S01]  /*bcc0*/  STL [R1+0x160], R70 ;  /* 0x0001604601007387 */ /* 0x000fe20000100800 */
[----:B----4-:R-:W-:-:S03]  /*bcd0*/  IADD3.X R52, R55, c[0x0][0x16c], RZ, P1, !PT ;  /* 0x00005b0037347a10 */ /* 0x010fc60000ffe4ff */
[----:B------:R-:W-:Y:S01]  /*bce0*/  STL [R1+0x194], R68 ;  /* 0x0001944401007387 */ /* 0x000fe20000100800 */
[----:B------:R-:W-:-:S03]  /*bcf0*/  IADD3 R55, P1, R69, c[0x0][0x168], RZ ;  /* 0x00005a0045377a10 */ /* 0x000fc60007f3e0ff */
[----:B------:R1:W-:Y:S01]  /*bd00*/  STL [R1+0x168], R52 ;  /* 0x0001683401007387 */ /* 0x0003e20000100800 */
[----:B------:R-:W-:-:S03]  /*bd10*/  IADD3.X R39, R39, c[0x0][0x16c], RZ, P0, !PT ;  /* 0x00005b0027277a10 */ /* 0x000fc600007fe4ff */
[----:B------:R-:W-:Y:S01]  /*bd20*/  STL [R1+0x19c], R55 ;  /* 0x00019c3701007387 */ /* 0x000fe20000100800 */
[----:B-1----:R-:W-:-:S03]  /*bd30*/  IADD3 R52, P0, R54, c[0x0][0x168], RZ ;  /* 0x00005a0036347a10 */ /* 0x002fc60007f1e0ff */
[----:B------:R1:W-:Y:S01]  /*bd40*/  STL [R1+0x170], R39 ;  /* 0x0001702701007387 */ /* 0x0003e20000100800 */
[----:B------:R-:W-:-:S03]  /*bd50*/  IADD3.X R36, R36, c[0x0][0x16c], RZ, P4, !PT ;  /* 0x00005b0024247a10 */ /* 0x000fc600027fe4ff */
[----:B------:R-:W-:Y:S01]  /*bd60*/  STL [R1+0x1a4], R52 ;  /* 0x0001a43401007387 */ /* 0x000fe20000100800 */
[----:B-1----:R-:W-:Y:S02]  /*bd70*/  IADD3 R39, P4, R53, c[0x0][0x168], RZ ;  /* 0x00005a0035277a10 */ /* 0x002fe40007f9e0ff */
[----:B------:R-:W-:Y:S01]  /*bd80*/  IADD3.X R20, R20, c[0x0][0x16c], RZ, P5, !PT ;  /* 0x00005b0014147a10 */ /* 0x000fe20002ffe4ff */
[----:B------:R1:W-:Y:S04]  /*bd90*/  STL [R1+0x178], R36 ;  /* 0x0001782401007387 */ /* 0x0003e80000100800 */
[----:B------:R-:W-:Y:S01]  /*bda0*/  STL [R1+0x1ac], R39 ;  /* 0x0001ac2701007387 */ /* 0x000fe20000100800 */
[----:B------:R-:W-:-:S03]  /*bdb0*/  IADD3.X R23, R23, c[0x0][0x16c], RZ, P3, !PT ;  /* 0x00005b0017177a10 */ /* 0x000fc60001ffe4ff */
[----:B------:R3:W-:Y:S01]  /*bdc0*/  STL [R1+0x180], R20 ;  /* 0x0001801401007387 */ /* 0x0007e20000100800 */
[----:B-1----:R-:W-:Y:S02]  /*bdd0*/  IADD3 R36, P5, R38, c[0x0][0x168], RZ ;  /* 0x00005a0026247a10 */ /* 0x002fe40007fbe0ff */
[----:B------:R-:W-:-:S03]  /*bde0*/  IADD3.X R11, R11, c[0x0][0x16c], RZ, P2, !PT ;  /* 0x00005b000b0b7a10 */ /* 0x000fc600017fe4ff */
[----:B------:R-:W-:Y:S01]  /*bdf0*/  STL [R1+0x1b4], R36 ;  /* 0x0001b42401007387 */ /* 0x000fe20000100800 */
[----:B---3--:R-:W-:-:S03]  /*be00*/  IADD3 R20, P3, R37, c[0x0][0x168], RZ ;  /* 0x00005a0025147a10 */ /* 0x008fc60007f7e0ff */
[----:B------:R-:W-:Y:S01]  /*be10*/  STL [R1+0x188], R23 ;  /* 0x0001881701007387 */ /* 0x000fe20000100800 */
[----:B------:R-:W-:-:S03]  /*be20*/  IADD3 R22, P2, R22, c[0x0][0x168], RZ ;  /* 0x00005a0016167a10 */ /* 0x000fc60007f5e0ff */
[----:B------:R1:W-:Y:S04]  /*be30*/  STL [R1+0x1bc], R20 ;  /* 0x0001bc1401007387 */ /* 0x0003e80000100800 */
[----:B------:R3:W-:Y:S01]  /*be40*/  STL [R1+0x190], R11 ;  /* 0x0001900b01007387 */ /* 0x0007e20000100800 */
[----:B-1----:R-:W-:Y:S02]  /*be50*/  IADD3.X R20, R10, c[0x0][0x16c], RZ, P1, !PT ;  /* 0x00005b000a147a10 */ /* 0x002fe40000ffe4ff */
[----:B------:R-:W-:Y:S02]  /*be60*/  IADD3.X R10, R8, c[0x0][0x16c], RZ, P0, !PT ;  /* 0x00005b00080a7a10 */ /* 0x000fe400007fe4ff */
[----:B---3--:R-:W-:Y:S01]  /*be70*/  IADD3 R11, P1, R21, c[0x0][0x168], RZ ;  /* 0x00005a00150b7a10 */ /* 0x008fe20007f3e0ff */
[----:B------:R-:W-:Y:S01]  /*be80*/  STL [R1+0x1c4], R22 ;  /* 0x0001c41601007387 */ /* 0x000fe20000100800 */
[----:B------:R-:W-:-:S03]  /*be90*/  IADD3.X R8, R112, c[0x0][0x16c], RZ, P4, !PT ;  /* 0x00005b0070087a10 */ /* 0x000fc600027fe4ff */
[----:B------:R-:W-:Y:S04]  /*bea0*/  STL [R1+0x198], R20 ;  /* 0x0001981401007387 */ /* 0x000fe80000100800 */
[----:B------:R-:W-:Y:S04]  /*beb0*/  STL [R1+0x1cc], R11 ;  /* 0x0001cc0b01007387 */ /* 0x000fe80000100800 */
[----:B------:R-:W-:Y:S04]  /*bec0*/  STL [R1+0x1a0], R10 ;  /* 0x0001a00a01007387 */ /* 0x000fe80000100800 */
[----:B------:R-:W3:Y:S01]  /*bed0*/  LDL.LU R112, [R1+0x3cc] ;  /* 0x0003cc0001707983 */ /* 0x000ee20000300800 */
[----:B------:R-:W-:-:S05]  /*bee0*/  IADD3 R6, P0, R6, c[0x0][0x168], RZ ;  /* 0x00005a0006067a10 */ /* 0x000fca0007f1e0ff */
[----:B------:R1:W-:Y:S04]  /*bef0*/  STL [R1+0x1d4], R6 ;  /* 0x0001d40601007387 */ /* 0x0003e80000100800 */
[----:B-1----:R-:W4:Y:S04]  /*bf00*/  LDL R6, [R1+0x1e0] ;  /* 0x0001e00001067983 */ /* 0x002f280000100800 */
[----:B------:R-:W1:Y:S01]  /*bf10*/  S2R R65, SR_TID.X ;  /* 0x0000000000417919 */ /* 0x000e620000002100 */
[----:B------:R-:W-:-:S04]  /*bf20*/  SGXT.U32 R66, R66, 0x2 ;  /* 0x000000024242781a */ /* 0x000fc80000000000 */
[C---:B------:R-:W-:Y:S02]  /*bf30*/  LOP3.LUT R64, R66.reuse, 0x78, RZ, 0xfc, !PT ;  /* 0x0000007842407812 */ /* 0x040fe400078efcff */
[----:B------:R-:W-:-:S03]  /*bf40*/  LOP3.LUT R66, R66, 0x74, RZ, 0xfc, !PT ;  /* 0x0000007442427812 */ /* 0x000fc600078efcff */
[----:B------:R-:W-:Y:S02]  /*bf50*/  IMAD R12, R64, c[0x0][0x188], RZ ;  /* 0x00006200400c7a24 */ /* 0x000fe400078e02ff */
[----:B------:R-:W-:Y:S02]  /*bf60*/  IMAD R12, R66, c[0x0][0x188], RZ ;  /* 0x00006200420c7a24 */ /* 0x000fe400078e02ff */
[----:B------:R-:W2:Y:S01]  /*bf70*/  S2R R66, SR_TID.X ;  /* 0x0000000000427919 */ /* 0x000ea20000002100 */
[----:B------:R-:W-:-:S03]  /*bf80*/  IADD3 R9, P4, R9, c[0x0][0x160], RZ ;  /* 0x0000580009097a10 */ /* 0x000fc60007f9e0ff */
[----:B------:R1:W-:Y:S01]  /*bf90*/  STL [R1+0x1a8], R8 ;  /* 0x0001a80801007387 */ /* 0x0003e20000100800 */
[----:B------:R-:W-:Y:S02]  /*bfa0*/  IADD3.X R5, R5, c[0x0][0x16c], RZ, P2, !PT ;  /* 0x00005b0005057a10 */ /* 0x000fe400017fe4ff */
[----:B-1----:R-:W-:Y:S02]  /*bfb0*/  SHF.R.U32.HI R64, RZ, 0x7, R65 ;  /* 0x00000007ff407819 */ /* 0x002fe40000011641 */
[----:B------:R-:W-:Y:S02]  /*bfc0*/  IADD3.X R8, R7, c[0x0][0x16c], RZ, P5, !PT ;  /* 0x00005b0007087a10 */ /* 0x000fe40002ffe4ff */
[----:B------:R-:W-:Y:S01]  /*bfd0*/  IADD3.X R7, R4, c[0x0][0x16c], RZ, P3, !PT ;  /* 0x00005b0004077a10 */ /* 0x000fe20001ffe4ff */
[----:B------:R-:W-:Y:S01]  /*bfe0*/  STL [R1+0x1dc], R9 ;  /* 0x0001dc0901007387 */ /* 0x000fe20000100800 */
[----:B------:R-:W-:Y:S02]  /*bff0*/  SGXT.U32 R64, R64, 0x2 ;  /* 0x000000024040781a */ /* 0x000fe40000000000 */
[----:B------:R-:W-:Y:S01]  /*c000*/  IADD3.X R4, R2, c[0x0][0x16c], RZ, P1, !PT ;  /* 0x00005b0002047a10 */ /* 0x000fe20000ffe4ff */
[----:B------:R-:W-:Y:S01]  /*c010*/  STL [R1+0x1b0], R8 ;  /* 0x0001b00801007387 */ /* 0x000fe20000100800 */
[----:B--2---:R-:W-:-:S03]  /*c020*/  IADD3.X R0, R0, c[0x0][0x16c], RZ, P0, !PT ;  /* 0x00005b0000007a10 */ /* 0x004fc600007fe4ff */
[----:B------:R-:W-:Y:S01]  /*c030*/  STL [R1+0x1b8], R7 ;  /* 0x0001b80701007387 */ /* 0x000fe20000100800 */
[----:B------:R-:W-:Y:S01]  /*c040*/  IMAD R13, R63, c[0x0][0x188], RZ ;  /* 0x000062003f0d7a24 */ /* 0x000fe200078e02ff */
[----:B------:R-:W-:Y:S02]  /*c050*/  SHF.R.U32.HI R65, RZ, 0x7, R65 ;  /* 0x00000007ff417819 */ /* 0x000fe40000011641 */
[----:B------:R1:W-:Y:S01]  /*c060*/  STL [R1+0x1c0], R5 ;  /* 0x0001c00501007387 */ /* 0x0003e20000100800 */
[C---:B------:R-:W-:Y:S02]  /*c070*/  LOP3.LUT R62, R64.reuse, 0x70, RZ, 0xfc, !PT ;  /* 0x00000070403e7812 */ /* 0x040fe400078efcff */
[C---:B------:R-:W-:Y:S01]  /*c080*/  LOP3.LUT R63, R64.reuse, 0x6c, RZ, 0xfc, !PT ;  /* 0x0000006c403f7812 */ /* 0x040fe200078efcff */
[----:B------:R-:W-:Y:S01]  /*c090*/  STL [R1+0x1c8], R4 ;  /* 0x0001c80401007387 */ /* 0x000fe20000100800 */
[----:B------:R-:W-:Y:S01]  /*c0a0*/  LOP3.LUT R64, R64, 0x68, RZ, 0xfc, !PT ;  /* 0x0000006840407812 */ /* 0x000fe200078efcff */
[----:B-1----:R-:W-:Y:S01]  /*c0b0*/  IMAD.MOV.U32 R5, RZ, RZ, 0x7f ;  /* 0x0000007fff057424 */ /* 0x002fe200078e00ff */
[----:B------:R-:W-:Y:S01]  /*c0c0*/  SGXT.U32 R65, R65, 0x2 ;  /* 0x000000024141781a */ /* 0x000fe20000000000 */
[----:B------:R-:W-:-:S03]  /*c0d0*/  IMAD R13, R63, c[0x0][0x188], RZ ;  /* 0x000062003f0d7a24 */ /* 0x000fc600078e02ff */
[----:B------:R-:W-:Y:S01]  /*c0e0*/  IADD3 R5, R5, c[0x0][0x180], RZ ;  /* 0x0000600005057a10 */ /* 0x000fe20007ffe0ff */
[----:B------:R-:W-:Y:S01]  /*c0f0*/  IMAD R12, R64, c[0x0][0x188], RZ ;  /* 0x00006200400c7a24 */ /* 0x000fe200078e02ff */
[C---:B------:R-:W-:Y:S02]  /*c100*/  LOP3.LUT R63, R65.reuse, 0x64, RZ, 0xfc, !PT ;  /* 0x00000064413f7812 */ /* 0x040fe400078efcff */
[----:B------:R-:W-:Y:S02]  /*c110*/  LOP3.LUT R64, R65, 0x60, RZ, 0xfc, !PT ;  /* 0x0000006041407812 */ /* 0x000fe400078efcff */
[----:B------:R-:W-:Y:S01]  /*c120*/  SHF.R.U32.HI R65, RZ, 0x7, R66 ;  /* 0x00000007ff417819 */ /* 0x000fe20000011642 */
[----:B------:R-:W-:-:S03]  /*c130*/  IMAD R13, R63, c[0x0][0x188], RZ ;  /* 0x000062003f0d7a24 */ /* 0x000fc600078e02ff */
[----:B------:R-:W-:Y:S01]  /*c140*/  SGXT.U32 R65, R65, 0x2 ;  /* 0x000000024141781a */ /* 0x000fe20000000000 */
[----:B------:R-:W-:Y:S01]  /*c150*/  IMAD R12, R64, c[0x0][0x188], RZ ;  /* 0x00006200400c7a24 */ /* 0x000fe200078e02ff */
[----:B------:R-:W-:Y:S02]  /*c160*/  SHF.R.U32.HI R66, RZ, 0x7, R66 ;  /* 0x00000007ff427819 */ /* 0x000fe40000011642 */
[C---:B------:R-:W-:Y:S02]  /*c170*/  LOP3.LUT R63, R65.reuse, 0x5c, RZ, 0xfc, !PT ;  /* 0x0000005c413f7812 */ /* 0x040fe400078efcff */
[C---:B------:R-:W-:Y:S02]  /*c180*/  LOP3.LUT R64, R65.reuse, 0x58, RZ, 0xfc, !PT ;  /* 0x0000005841407812 */ /* 0x040fe400078efcff */
[----:B------:R-:W-:Y:S02]  /*c190*/  LOP3.LUT R65, R65, 0x54, RZ, 0xfc, !PT ;  /* 0x0000005441417812 */ /* 0x000fe400078efcff */
[----:B------:R-:W-:Y:S01]  /*c1a0*/  SGXT.U32 R66, R66, 0x2 ;  /* 0x000000024242781a */ /* 0x000fe20000000000 */
[----:B------:R-:W-:-:S02]  /*c1b0*/  IMAD R13, R64, c[0x0][0x188], RZ ;  /* 0x00006200400d7a24 */ /* 0x000fc400078e02ff */
        /* <DEDUP_REMOVED lines=10> */
[----:B------:R-:W-:Y:S01]  /*c260*/  LOP3.LUT R66, R66, 0x40, RZ, 0xfc, !PT ;  /* 0x0000004042427812 */ /* 0x000fe200078efcff */
[----:B------:R-:W-:Y:S01]  /*c270*/  IMAD R14, R62, c[0x0][0x188], RZ ;  /* 0x000062003e0e7a24 */ /* 0x000fe200078e02ff */
[----:B------:R-:W-:Y:S01]  /*c280*/  SGXT.U32 R67, R67, 0x2 ;  /* 0x000000024343781a */ /* 0x000fe20000000000 */
[----:B------:R-:W-:-:S02]  /*c290*/  IMAD R14, R63, c[0x0][0x188], RZ ;  /* 0x000062003f0e7a24 */ /* 0x000fc400078e02ff */
[----:B------:R-:W-:Y:S01]  /*c2a0*/  IMAD R14, R64, c[0x0][0x188], RZ ;  /* 0x00006200400e7a24 */ /* 0x000fe200078e02ff */
[----:B------:R-:W-:Y:S01]  /*c2b0*/  LOP3.LUT R64, R67, 0x3c, RZ, 0xfc, !PT ;  /* 0x0000003c43407812 */ /* 0x000fe200078efcff */
[----:B------:R-:W-:Y:S01]  /*c2c0*/  IMAD R13, R65, c[0x0][0x188], RZ ;  /* 0x00006200410d7a24 */ /* 0x000fe200078e02ff */
[C---:B------:R-:W-:Y:S01]  /*c2d0*/  LOP3.LUT R65, R67.reuse, 0x38, RZ, 0xfc, !PT ;  /* 0x0000003843417812 */ /* 0x040fe200078efcff */
[----:B------:R-:W-:Y:S01]  /*c2e0*/  IMAD R12, R66, c[0x0][0x188], RZ ;  /* 0x00006200420c7a24 */ /* 0x000fe200078e02ff */
[C---:B------:R-:W-:Y:S02]  /*c2f0*/  LOP3.LUT R66, R67.reuse, 0x34, RZ, 0xfc, !PT ;  /* 0x0000003443427812 */ /* 0x040fe400078efcff */
[----:B------:R-:W-:Y:S02]  /*c300*/  LOP3.LUT R67, R67, 0x30, RZ, 0xfc, !PT ;  /* 0x0000003043437812 */ /* 0x000fe400078efcff */
[----:B------:R-:W-:Y:S01]  /*c310*/  IADD3 R119, P6, R119, c[0x0][0x168], RZ ;  /* 0x00005a0077777a10 */ /* 0x000fe20007fde0ff */
[----:B------:R-:W-:Y:S01]  /*c320*/  IMAD R12, R64, c[0x0][0x188], RZ ;  /* 0x00006200400c7a24 */ /* 0x000fe200078e02ff */
[----:B------:R-:W-:Y:S01]  /*c330*/  CS2R R24, SRZ ;  /* 0x0000000000187805 */ /* 0x000fe2000001ff00 */
[----:B------:R-:W-:Y:S01]  /*c340*/  IMAD R14, R65, c[0x0][0x188], RZ ;  /* 0x00006200410e7a24 */ /* 0x000fe200078e02ff */
[----:B------:R-:W-:Y:S01]  /*c350*/  CS2R R26, SRZ ;  /* 0x00000000001a7805 */ /* 0x000fe2000001ff00 */
[----:B------:R-:W-:Y:S01]  /*c360*/  IMAD R13, R66, c[0x0][0x188], RZ ;  /* 0x00006200420d7a24 */ /* 0x000fe200078e02ff */
[----:B------:R-:W-:Y:S01]  /*c370*/  CS2R R28, SRZ ;  /* 0x00000000001c7805 */ /* 0x000fe2000001ff00 */
[----:B------:R-:W-:Y:S01]  /*c380*/  IMAD R12, R67, c[0x0][0x188], RZ ;  /* 0x00006200430c7a24 */ /* 0x000fe200078e02ff */
        /* <DEDUP_REMOVED lines=19> */
[----:B------:R-:W-:Y:S01]  /*c4c0*/  IADD3.X R118, R118, c[0x0][0x16c], RZ, P6, !PT ;  /* 0x00005b0076767a10 */ /* 0x000fe200037fe4ff */
        /* <DEDUP_REMOVED lines=10> */
[----:B------:R-:W-:-:S02]  /*c570*/  UIADD3 UR7, UR4, -0x100, URZ ;  /* 0xffffff0004077890 */ /* 0x000fc4000fffe03f */
[----:B------:R-:W-:Y:S02]  /*c580*/  USHF.L.U32 UR11, UR6, 0x2, URZ ;  /* 0x00000002060b7899 */ /* 0x000fe4000800063f */
[----:B------:R-:W-:Y:S02]  /*c590*/  USHF.L.U64.HI UR10, UR6, 0x2, UR10 ;  /* 0x00000002060a7899 */ /* 0x000fe4000801020a */
[----:B------:R-:W-:Y:S02]  /*c5a0*/  UMOV UR4, URZ ;  /* 0x0000003f00047c82 */ /* 0x000fe40008000000 */
[----:B------:R-:W-:Y:S02]  /*c5b0*/  UMOV UR8, 0x1 ;  /* 0x0000000100087882 */ /* 0x000fe40000000000 */
[----:B------:R-:W-:Y:S02]  /*c5c0*/  USHF.L.U64.HI UR9, UR5, 0x2, UR9 ;  /* 0x0000000205097899 */ /* 0x000fe40008010209 */
[----:B------:R-:W-:Y:S01]  /*c5d0*/  UMOV UR6, 0xffffffff ;  /* 0xffffffff00067882 */ /* 0x000fe20000000000 */
[----:B---3--:R-:W-:-:S02]  /*c5e0*/  IADD3.X R2, R112, c[0x0][0x164], RZ, P4, !PT ;  /* 0x0000590070027a10 */ /* 0x008fc400027fe4ff */
[----:B------:R1:W5:Y:S04]  /*c5f0*/  LDL.LU R112, [R1+0x3c8] ;  /* 0x0003c80001707983 */ /* 0x0003680000300800 */
[----:B------:R2:W-:Y:S02]  /*c600*/  STL [R1+0x1d0], R0 ;  /* 0x0001d00001007387 */ /* 0x0005e40000100800 */
[----:B--2---:R-:W-:Y:S02]  /*c610*/  IMAD.IADD R0, R3, 0x1, R115 ;  /* 0x0000000103007824 */ /* 0x004fe400078e0273 */
[----:B------:R1:W5:Y:S04]  /*c620*/  LDL.LU R115, [R1+0x3c4] ;  /* 0x0003c40001737983 */ /* 0x0003680000300800 */
[----:B------:R2:W-:Y:S04]  /*c630*/  STL [R1+0x1d8], R2 ;  /* 0x0001d80201007387 */ /* 0x0005e80000100800 */
[----:B------:R1:W5:Y:S01]  /*c640*/  LDL.LU R3, [R1+0x3c0] ;  /* 0x0003c00001037983 */ /* 0x0003620000300800 */
[----:B--2---:R-:W-:-:S04]  /*c650*/  SHF.R.S32.HI R2, RZ, 0x1f, R5 ;  /* 0x0000001fff027819 */ /* 0x004fc80000011405 */
[----:B------:R-:W-:-:S04]  /*c660*/  LEA.HI R2, R2, R5, RZ, 0x7 ;  /* 0x0000000502027211 */ /* 0x000fc800078f38ff */
[----:B------:R-:W-:Y:S01]  /*c670*/  SHF.R.S32.HI R2, RZ, 0x7, R2 ;  /* 0x00000007ff027819 */ /* 0x000fe20000011402 */
[----:B------:R2:W-:Y:S03]  /*c680*/  STL [R1+0x1e8], R0 ;  /* 0x0001e80001007387 */ /* 0x0005e60000100800 */
[----:B------:R-:W-:Y:S02]  /*c690*/  IADD3 R4, R2, -0x2, RZ ;  /* 0xfffffffe02047810 */ /* 0x000fe40007ffe0ff */
[----:B----4-:R-:W-:Y:S02]  /*c6a0*/  LOP3.LUT R2, R6, 0x20, RZ, 0x3c, !PT ;  /* 0x0000002006027812 */ /* 0x010fe400078e3cff */
[----:B--2---:R-:W-:-:S03]  /*c6b0*/  LOP3.LUT R0, R0, 0x40, RZ, 0x3c, !PT ;  /* 0x0000004000007812 */ /* 0x004fc600078e3cff */
[----:B------:R1:W-:Y:S04]  /*c6c0*/  STL [R1+0x1f4], R2 ;  /* 0x0001f40201007387 */ /* 0x0003e80000100800 */
[----:B------:R1:W-:Y:S02]  /*c6d0*/  STL [R1+0x1ec], R0 ;  /* 0x0001ec0001007387 */ /* 0x0003e40000100800 */
.L_x_2:
[----:B------:R-:W2:Y:S01]  /*c6e0*/  LDL R5, [R1+0x1f4] ;  /* 0x0001f40001057983 */ /* 0x000ea20000100800 */
[----:B------:R-:W-:-:S04]  /*c6f0*/  DEPBAR.LE SB0, 0x2 ;  /* 0x000080800000791a */ /* 0x000fc80000000000 */
[----:B------:R-:W3:Y:S01]  /*c700*/  LDL R4, [R1+0x1e8] ;  /* 0x0001e80001047983 */ /* 0x000ee20000100800 */
[----:B------:R-:W-:-:S03]  /*c710*/  UIADD3 UR6, UR6, 0x1, URZ ;  /* 0x0000000106067890 */ /* 0x000fc6000fffe03f */
[----:B------:R-:W4:Y:S01]  /*c720*/  LDL R100, [R1+0x1ec] ;  /* 0x0001ec0001647983 */ /* 0x000f220000100800 */
[----:B------:R-:W-:-:S03]  /*c730*/  UISETP.GT.AND UP0, UPT, UR6, 0x1, UPT ;  /* 0x000000010600788c */ /* 0x000fc6000bf04270 */
[----:B-1----:R-:W1:Y:S01]  /*c740*/  S2R R0, SR_TID.X ;  /* 0x0000000000007919 */ /* 0x002e620000002100 */
[----:B------:R-:W-:-:S06]  /*c750*/  USEL UR6, UR6, URZ, !UP0 ;  /* 0x0000003f06067287 */ /* 0x000fcc000c000000 */
[----:B------:R-:W-:Y:S02]  /*c760*/  IMAD.U32 R2, RZ, RZ, UR6 ;  /* 0x00000006ff027e24 */ /* 0x000fe4000f8e00ff */
[----:B------:R-:W-:Y:S01]  /*c770*/  IMAD.U32 R114, RZ, RZ, UR6 ;  /* 0x00000006ff727e24 */ /* 0x000fe2000f8e00ff */
[----:B-1----:R-:W-:Y:S02]  /*c780*/  SHF.R.U32.HI R7, RZ, 0x2, R0 ;  /* 0x00000002ff077819 */ /* 0x002fe40000011600 */
[----:B------:R-:W-:Y:S02]  /*c790*/  LOP3.LUT R6, R0, 0x3, RZ, 0xc0, !PT ;  /* 0x0000000300067812 */ /* 0x000fe400078ec0ff */
[----:B------:R-:W-:-:S03]  /*c7a0*/  LOP3.LUT R7, R7, 0x40, RZ, 0xc0, !PT ;  /* 0x0000004007077812 */ /* 0x000fc600078ec0ff */
[----:B------:R-:W-:Y:S01]  /*c7b0*/  IMAD R6, R6, 0x220, RZ ;  /* 0x0000022006067824 */ /* 0x000fe200078e02ff */
[----:B------:R-:W-:Y:S01]  /*c7c0*/  LOP3.LUT R7, R7, 0x1c, R0, 0xf8, !PT ;  /* 0x0000001c07077812 */ /* 0x000fe200078ef800 */
[----:B------:R-:W-:-:S03]  /*c7d0*/  IMAD.U32 R0, RZ, RZ, UR6 ;  /* 0x00000006ff007e24 */ /* 0x000fc6000f8e00ff */
[----:B------:R-:W-:-:S05]  /*c7e0*/  LOP3.LUT R6, R6, R7, RZ, 0x3c, !PT ;  /* 0x0000000706067212 */ /* 0x000fca00078e3cff */
[----:B------:R-:W-:Y:S01]  /*c7f0*/  IMAD R0, R0, 0x10000, R6 ;  /* 0x0001000000007824 */ /* 0x000fe200078e0206 */
[----:B------:R-:W-:Y:S06]  /*c800*/  BAR.SYNC.DEFER_BLOCKING 0x0 ;  /* 0x0000000000007b1d */ /* 0x000fec0000010000 */
[----:B------:R-:W-:Y:S04]  /*c810*/  LDS R20, [R0+0x40180] ;  /* 0x0401800000147984 */ /* 0x000fe80000000800 */
        /* <DEDUP_REMOVED lines=8> */
[----:B------:R-:W-:Y:S01]  /*c8a0*/  LDS R106, [R0+0x41800] ;  /* 0x04180000006a7984 */ /* 0x000fe20000000800 */
[----:B------:R-:W-:-:S02]  /*c8b0*/  IMAD.U32 R113, RZ, RZ, UR6 ;  /* 0x00000006ff717e24 */ /* 0x000fc4000f8e00ff */
[----:B--2---:R-:W-:Y:S02]  /*c8c0*/  IMAD R2, R2, 0x10000, R5 ;  /* 0x0001000002027824 */ /* 0x004fe400078e0205 */
[----:B---3--:R-:W-:-:S03]  /*c8d0*/  IMAD R114, R114, 0x20000, R4 ;  /* 0x0002000072727824 */ /* 0x008fc600078e0204 */
[----:B------:R-:W-:Y:S04]  /*c8e0*/  LDS R21, [R2+0x40180] ;  /* 0x0401800002157984 */ /* 0x000fe80000000800 */
[----:B------:R-:W-:Y:S04]  /*c8f0*/  LDS R23, [R2+0x40980] ;  /* 0x0409800002177984 */ /* 0x000fe80000000800 */
[----:B------:R-:W1:Y:S04]  /*c900*/  LDSM.16.M88.4 R4, [R114] ;  /* 0x000000007204783b */ /* 0x000e680000000200 */
[----:B------:R-:W-:Y:S04]  /*c910*/  LDS R53, [R2+0x40080] ;  /* 0x0400800002357984 */ /* 0x000fe80000000800 */
[----:B------:R-:W2:Y:S04]  /*c920*/  LDS R55, [R2+0x40880] ;  /* 0x0408800002377984 */ /* 0x000ea80000000800 */
[----:B------:R-:W3:Y:S04]  /*c930*/  LDSM.16.M88.4 R92, [R114+0x8000] ;  /* 0x00800000725c783b */ /* 0x000ee80000000200 */
[----:B------:R-:W3:Y:S04]  /*c940*/  LDSM.16.M88.4 R88, [R114+0x10000] ;  /* 0x010000007258783b */ /* 0x000ee80000000200 */
[----:B------:R-:W-:Y:S04]  /*c950*/  LDS R81, [R2+0x40000] ;  /* 0x0400000002517984 */ /* 0x000fe80000000800 */
[----:B------:R-:W-:Y:S04]  /*c960*/  LDS R83, [R2+0x40800] ;  /* 0x0408000002537984 */ /* 0x000fe80000000800 */
[----:B------:R-:W-:Y:S04]  /*c970*/  LDS R37, [R2+0x40100] ;  /* 0x0401000002257984 */ /* 0x000fe80000000800 */
[----:B------:R-:W-:Y:S04]  /*c980*/  LDS R39, [R2+0x40900] ;  /* 0x0409000002277984 */ /* 0x000fe80000000800 */
[----:B------:R-:W-:Y:S01]  /*c990*/  LDS R105, [R2+0x41000] ;  /* 0x0410000002697984 */ /* 0x000fe20000000800 */
[-C--:B-1---5:R-:W-:Y:S03]  /*c9a0*/  HMMA.1688.F32.TF32 R96, R20, R4.reuse, R84 ;  /* 0x000000041460723c */ /* 0x0a2fe60000081054 */
[----:B------:R-:W1:Y:S04]  /*c9b0*/  LDSM.16.M88.4 R84, [R114+0x18000] ;  /* 0x018000007254783b */ /* 0x000e680000000200 */
[----:B------:R-:W4:Y:S01]  /*c9c0*/  LDS R107, [R2+0x41800] ;  /* 0x04180000026b7984 */ /* 0x000f220000000800 */
[C---:B--2---:R-:W-:Y:S08]  /*c9d0*/  HMMA.1688.F32.TF32 R40, R52.reuse, R4, R40 ;  /* 0x000000043428723c */ /* 0x044ff00000081028 */
[C---:B---3--:R-:W-:Y:S08]  /*c9e0*/  HMMA.1688.F32.TF32 R44, R52.reuse, R92, R44 ;  /* 0x0000005c342c723c */ /* 0x048ff0000008102c */
[C---:B------:R-:W-:Y:S08]  /*c9f0*/  HMMA.1688.F32.TF32 R48, R52.reuse, R88, R48 ;  /* 0x000000583430723c */ /* 0x040ff00000081030 */
[----:B-1----:R-:W-:Y:S08]  /*ca00*/  HMMA.1688.F32.TF32 R16, R52, R84, R16 ;  /* 0x000000543410723c */ /* 0x002ff00000081010 */
[-C--:B------:R-:W-:Y:S01]  /*ca10*/  HMMA.1688.F32.TF32 R52, R20, R88.reuse, R8 ;  /* 0x000000581434723c */ /* 0x080fe20000081008 */
[----:B------:R-:W-:Y:S04]  /*ca20*/  LDS R8, [R0+0x41180] ;  /* 0x0411800000087984 */ /* 0x000fe80000000800 */
[----:B------:R-:W-:Y:S04]  /*ca30*/  LDS R10, [R0+0x41980] ;  /* 0x04198000000a7984 */ /* 0x000fe80000000800 */
[----:B------:R-:W-:Y:S04]  /*ca40*/  LDS R9, [R2+0x41180] ;  /* 0x0411800002097984 */ /* 0x000fe80000000800 */
[----:B------:R-:W1:Y:S01]  /*ca50*/  LDS R11, [R2+0x41980] ;  /* 0x04198000020b7984 */ /* 0x000e620000000800 */
[C---:B------:R-:W-:Y:S08]  /*ca60*/  HMMA.1688.F32.TF32 R32, R80.reuse, R88, R32 ;  /* 0x000000585020723c */ /* 0x040ff00000081020 */
[C---:B------:R-:W-:Y:S08]  /*ca70*/  HMMA.1688.F32.TF32 R24, R80.reuse, R4, R24 ;  /* 0x000000045018723c */ /* 0x040ff00000081018 */
[C---:B------:R-:W-:Y:S08]  /*ca80*/  HMMA.1688.F32.TF32 R28, R80.reuse, R92, R28 ;  /* 0x0000005c501c723c */ /* 0x040ff0000008101c */
[----:B------:R-:W-:Y:S01]  /*ca90*/  HMMA.1688.F32.TF32 R12, R80, R84, R12 ;  /* 0x00000054500c723c */ /* 0x000fe2000008100c */
[----:B------:R-:W-:Y:S04]  /*caa0*/  LDS R80, [R0+0x41080] ;  /* 0x0410800000507984 */ /* 0x000fe80000000800 */
[----:B------:R-:W-:Y:S04]  /*cab0*/  LDS R82, [R0+0x41880] ;  /* 0x0418800000527984 */ /* 0x000fe80000000800 */
[----:B------:R-:W-:Y:S04]  /*cac0*/  LDS R81, [R2+0x41080] ;  /* 0x0410800002517984 */ /* 0x000fe80000000800 */
[----:B------:R-:W2:Y:S01]  /*cad0*/  LDS R83, [R2+0x41880] ;  /* 0x0418800002537984 */ /* 0x000ea20000000800 */
[----:B----4-:R-:W-:Y:S01]  /*cae0*/  IMAD R113, R113, 0x20000, R100 ;  /* 0x0002000071717824 */ /* 0x010fe200078e0264 */
[C---:B------:R-:W-:Y:S08]  /*caf0*/  HMMA.1688.F32.TF32 R56, R36.reuse, R4, R56 ;  /* 0x000000042438723c */ /* 0x040ff00000081038 */
[C---:B------:R-:W-:Y:S08]  /*cb00*/  HMMA.1688.F32.TF32 R60, R36.reuse, R92, R60 ;  /* 0x0000005c243c723c */ /* 0x040ff0000008103c */
[C---:B------:R-:W-:Y:S08]  /*cb10*/  HMMA.1688.F32.TF32 R64, R36.reuse, R88, R64 ;  /* 0x000000582440723c */ /* 0x040ff00000081040 */
[----:B------:R-:W-:Y:S01]  /*cb20*/  HMMA.1688.F32.TF32 R36, R36, R84, R72 ;  /* 0x000000542424723c */ /* 0x000fe20000081048 */
[----:B------:R-:W-:Y:S04]  /*cb30*/  LDS R72, [R0+0x41100] ;  /* 0x0411000000487984 */ /* 0x000fe80000000800 */
[----:B------:R-:W-:Y:S03]  /*cb40*/  LDS R74, [R0+0x41900] ;  /* 0x04190000004a7984 */ /* 0x000fe60000000800 */
[C---:B------:R-:W-:Y:S01]  /*cb50*/  HMMA.1688.F32.TF32 R108, R104.reuse, R90, R32 ;  /* 0x0000005a686c723c */ /* 0x040fe20000081020 */
[----:B------:R-:W-:Y:S04]  /*cb60*/  LDS R73, [R2+0x41100] ;  /* 0x0411000002497984 */ /* 0x000fe80000000800 */
[----:B------:R-:W3:Y:S03]  /*cb70*/  LDS R75, [R2+0x41900] ;  /* 0x04190000024b7984 */ /* 0x000ee60000000800 */
[C---:B------:R-:W-:Y:S08]  /*cb80*/  HMMA.1688.F32.TF32 R24, R104.reuse, R6, R24 ;  /* 0x000000066818723c */ /* 0x040ff00000081018 */
[----:B------:R-:W-:Y:S08]  /*cb90*/  HMMA.1688.F32.TF32 R28, R104, R94, R28 ;  /* 0x0000005e681c723c */ /* 0x000ff0000008101c */
[----:B-1----:R-:W-:Y:S08]  /*cba0*/  HMMA.1688.F32.TF32 R32, R8, R6, R96 ;  /* 0x000000060820723c */ /* 0x002ff00000081060 */
[----:B------:R-:W-:Y:S01]  /*cbb0*/  HMMA.1688.F32.TF32 R104, R104, R86, R12 ;  /* 0x000000566868723c */ /* 0x000fe2000008100c */
[----:B------:R-:W-:Y:S07]  /*cbc0*/  LDSM.16.M88.4 R12, [R113] ;  /* 0x00000000710c783b */ /* 0x000fee0000000200 */
[----:B------:R-:W-:Y:S01]  /*cbd0*/  HMMA.1688.F32.TF32 R96, R8, R90, R52 ;  /* 0x0000005a0860723c */ /* 0x000fe20000081034 */
[----:B------:R-:W-:Y:S04]  /*cbe0*/  LDS R52, [R0+0x42080] ;  /* 0x0420800000347984 */ /* 0x000fe80000000800 */
[----:B------:R-:W-:Y:S04]  /*cbf0*/  LDS R54, [R0+0x42880] ;  /* 0x0428800000367984 */ /* 0x000fe80000000800 */
[----:B------:R-:W-:Y:S04]  /*cc00*/  LDS R53, [R2+0x42080] ;  /* 0x0420800002357984 */ /* 0x000fe80000000800 */
[----:B------:R-:W1:Y:S01]  /*cc10*/  LDS R55, [R2+0x42880] ;  /* 0x0428800002377984 */ /* 0x000e620000000800 */
[C---:B------:R-:W-:Y:S08]  /*cc20*/  HMMA.1688.F32.TF32 R68, R20.reuse, R92, R68 ;  /* 0x0000005c1444723c */ /* 0x040ff00000081044 */
[----:B------:R-:W-:Y:S08]  /*cc30*/  HMMA.1688.F32.TF32 R20, R20, R84, R76 ;  /* 0x000000541414723c */ /* 0x000ff0000008104c */
[-C--:B--2---:R-:W-:Y:S08]  /*cc40*/  HMMA.1688.F32.TF32 R40, R80, R6.reuse, R40 ;  /* 0x000000065028723c */ /* 0x084ff00000081028 */
[----:B---3--:R-:W-:Y:S08]  /*cc50*/  HMMA.1688.F32.TF32 R56, R72, R6, R56 ;  /* 0x000000064838723c */ /* 0x008ff00000081038 */
[----:B------:R-:W-:Y:S08]  /*cc60*/  HMMA.1688.F32.TF32 R48, R80, R90, R48 ;  /* 0x0000005a5030723c */ /* 0x000ff00000081030 */
[C---:B------:R-:W-:Y:S08]  /*cc70*/  HMMA.1688.F32.TF32 R60, R72.reuse, R94, R60 ;  /* 0x0000005e483c723c */ /* 0x040ff0000008103c */
[----:B------:R-:W-:Y:S08]  /*cc80*/  HMMA.1688.F32.TF32 R64, R72, R90, R64 ;  /* 0x0000005a4840723c */ /* 0x000ff00000081040 */
[C---:B------:R-:W-:Y:S01]  /*cc90*/  HMMA.1688.F32.TF32 R4, R8.reuse, R94, R68 ;  /* 0x0000005e0804723c */ /* 0x040fe20000081044 */
[----:B------:R-:W-:Y:S04]  /*cca0*/  LDS R68, [R0+0x42100] ;  /* 0x0421000000447984 */ /* 0x000fe80000000800 */
[----:B------:R-:W-:Y:S03]  /*ccb0*/  LDS R70, [R0+0x42900] ;  /* 0x0429000000467984 */ /* 0x000fe60000000800 */
[-C--:B------:R-:W-:Y:S01]  /*ccc0*/  HMMA.1688.F32.TF32 R20, R8, R86.reuse, R20 ;  /* 0x000000560814723c */ /* 0x080fe20000081014 */
[----:B------:R-:W-:Y:S04]  /*ccd0*/  LDSM.16.M88.4 R8, [R113+0x8000] ;  /* 0x008000007108783b */ /* 0x000fe80000000200 */
[----:B------:R-:W-:Y:S03]  /*cce0*/  LDS R69, [R2+0x42100] ;  /* 0x0421000002457984 */ /* 0x000fe60000000800 */
[-C--:B------:R-:W-:Y:S01]  /*ccf0*/  HMMA.1688.F32.TF32 R76, R80, R86.reuse, R16 ;  /* 0x00000056504c723c */ /* 0x080fe20000081010 */
[----:B------:R-:W2:Y:S04]  /*cd00*/  LDS R71, [R2+0x42900] ;  /* 0x0429000002477984 */ /* 0x000ea80000000800 */
[----:B------:R-:W-:Y:S03]  /*cd10*/  LDS R16, [R0+0x42180] ;  /* 0x0421800000107984 */ /* 0x000fe60000000800 */
[----:B------:R-:W-:Y:S01]  /*cd20*/  HMMA.1688.F32.TF32 R72, R72, R86, R36 ;  /* 0x000000564848723c */ /* 0x000fe20000081024 */
[----:B------:R-:W-:Y:S04]  /*cd30*/  LDS R18, [R0+0x42980] ;  /* 0x0429800000127984 */ /* 0x000fe80000000800 */
[----:B------:R-:W-:Y:S03]  /*cd40*/  LDS R17, [R2+0x42180] ;  /* 0x0421800002117984 */ /* 0x000fe60000000800 */
[----:B-1----:R-:W-:Y:S01]  /*cd50*/  HMMA.1688.F32.TF32 R88, R52, R12, R40 ;  /* 0x0000000c3458723c */ /* 0x002fe20000081028 */
[----:B------:R-:W1:Y:S04]  /*cd60*/  LDS R19, [R2+0x42980] ;  /* 0x0429800002137984 */ /* 0x000e680000000800 */
[----:B------:R-:W3:Y:S04]  /*cd70*/  LDSM.16.M88.4 R84, [R113+0x10000] ;  /* 0x010000007154783b */ /* 0x000ee80000000200 */
[----:B------:R-:W4:Y:S01]  /*cd80*/  LDSM.16.M88.4 R40, [R113+0x18000] ;  /* 0x018000007128783b */ /* 0x000f220000000200 */
[----:B------:R-:W-:Y:S03]  /*cd90*/  HMMA.1688.F32.TF32 R44, R80, R94, R44 ;  /* 0x0000005e502c723c */ /* 0x000fe6000008102c */
[----:B------:R-:W-:Y:S04]  /*cda0*/  LDS R36, [R0+0x42000] ;  /* 0x0420000000247984 */ /* 0x000fe80000000800 */
[----:B------:R-:W-:Y:S04]  /*cdb0*/  LDS R38, [R0+0x42800] ;  /* 0x0428000000267984 */ /* 0x000fe80000000800 */
[----:B------:R-:W-:Y:S04]  /*cdc0*/  LDS R37, [R2+0x42000] ;  /* 0x0420000002257984 */ /* 0x000fe80000000800 */
[----:B------:R-:W3:Y:S01]  /*cdd0*/  LDS R39, [R2+0x42800] ;  /* 0x0428000002277984 */ /* 0x000ee20000000800 */
[----:B--2---:R-:W-:Y:S03]  /*cde0*/  HMMA.1688.F32.TF32 R56, R68, R12, R56 ;  /* 0x0000000c4438723c */ /* 0x004fe60000081038 */
[----:B------:R-:W-:Y:S04]  /*cdf0*/  LDS R80, [R0+0x43180] ;  /* 0x0431800000507984 */ /* 0x000fe80000000800 */
[----:B------:R-:W-:Y:S01]  /*ce00*/  LDS R82, [R0+0x43980] ;  /* 0x0439800000527984 */ /* 0x000fe20000000800 */
[----:B------:R-:W-:Y:S03]  /*ce10*/  HMMA.1688.F32.TF32 R92, R52, R8, R44 ;  /* 0x00000008345c723c */ /* 0x000fe6000008102c */
[----:B------:R-:W-:Y:S04]  /*ce20*/  LDS R81, [R2+0x43180] ;  /* 0x0431800002517984 */ /* 0x000fe80000000800 */
[----:B------:R-:W-:Y:S01]  /*ce30*/  LDS R83, [R2+0x43980] ;  /* 0x0439800002537984 */ /* 0x000fe20000000800 */
[----:B-1----:R-:W-:Y:S08]  /*ce40*/  HMMA.1688.F32.TF32 R100, R16, R12, R32 ;  /* 0x0000000c1064723c */ /* 0x002ff00000081020 */
[-C--:B------:R-:W-:Y:S08]  /*ce50*/  HMMA.1688.F32.TF32 R60, R68, R8.reuse, R60 ;  /* 0x00000008443c723c */ /* 0x080ff0000008103c */
[----:B------:R-:W-:Y:S08]  /*ce60*/  HMMA.1688.F32.TF32 R4, R16, R8, R4 ;  /* 0x000000081004723c */ /* 0x000ff00000081004 */
[C---:B---3--:R-:W-:Y:S08]  /*ce70*/  HMMA.1688.F32.TF32 R64, R68.reuse, R84, R64 ;  /* 0x000000544440723c */ /* 0x048ff00000081040 */
[----:B----4-:R-:W-:Y:S01]  /*ce80*/  HMMA.1688.F32.TF32 R72, R68, R40, R72 ;  /* 0x000000284448723c */ /* 0x010fe20000081048 */
[----:B------:R-:W-:Y:S04]  /*ce90*/  LDS R68, [R0+0x43000] ;  /* 0x0430000000447984 */ /* 0x000fe80000000800 */
[----:B------:R-:W-:Y:S03]  /*cea0*/  LDS R70, [R0+0x43800] ;  /* 0x0438000000467984 */ /* 0x000fe60000000800 */
[C---:B------:R-:W-:Y:S01]  /*ceb0*/  HMMA.1688.F32.TF32 R96, R16.reuse, R84, R96 ;  /* 0x000000541060723c */ /* 0x040fe20000081060 */
[----:B------:R-:W-:Y:S04]  /*cec0*/  LDS R69, [R2+0x43000] ;  /* 0x0430000002457984 */ /* 0x000fe80000000800 */
[----:B------:R-:W1:Y:S03]  /*ced0*/  LDS R71, [R2+0x43800] ;  /* 0x0438000002477984 */ /* 0x000e660000000800 */
[----:B------:R-:W-:Y:S01]  /*cee0*/  HMMA.1688.F32.TF32 R44, R16, R40, R20 ;  /* 0x00000028102c723c */ /* 0x000fe20000081014 */
[----:B------:R-:W-:Y:S04]  /*cef0*/  LDS R20, [R0+0x43080] ;  /* 0x0430800000147984 */ /* 0x000fe80000000800 */
[----:B------:R-:W-:Y:S04]  /*cf00*/  LDS R22, [R0+0x43880] ;  /* 0x0438800000167984 */ /* 0x000fe80000000800 */
[----:B------:R-:W-:Y:S04]  /*cf10*/  LDS R21, [R2+0x43080] ;  /* 0x0430800002157984 */ /* 0x000fe80000000800 */
[----:B------:R-:W2:Y:S04]  /*cf20*/  LDS R23, [R2+0x43880] ;  /* 0x0438800002177984 */ /* 0x000ea80000000800 */
[----:B------:R-:W-:Y:S04]  /*cf30*/  LDS R16, [R0+0x43100] ;  /* 0x0431000000107984 */ /* 0x000fe80000000800 */
[----:B------:R-:W-:Y:S04]  /*cf40*/  LDS R18, [R0+0x43900] ;  /* 0x0439000000127984 */ /* 0x000fe80000000800 */
[----:B------:R-:W-:Y:S04]  /*cf50*/  LDS R17, [R2+0x43100] ;  /* 0x0431000002117984 */ /* 0x000fe80000000800 */
[----:B------:R-:W3:Y:S01]  /*cf60*/  LDS R19, [R2+0x43900] ;  /* 0x0439000002137984 */ /* 0x000ee20000000800 */
[C---:B------:R-:W-:Y:S08]  /*cf70*/  HMMA.1688.F32.TF32 R24, R36.reuse, R12, R24 ;  /* 0x0000000c2418723c */ /* 0x040ff00000081018 */
[C---:B------:R-:W-:Y:S08]  /*cf80*/  HMMA.1688.F32.TF32 R28, R36.reuse, R8, R28 ;  /* 0x00000008241c723c */ /* 0x040ff0000008101c */
[-C--:B------:R-:W-:Y:S01]  /*cf90*/  HMMA.1688.F32.TF32 R32, R36, R84.reuse, R108 ;  /* 0x000000542420723c */ /* 0x080fe2000008106c */
[----:B------:R-:W4:Y:S07]  /*cfa0*/  LDL R108, [R1+0x284] ;  /* 0x00028400016c7983 */ /* 0x000f2e0000100800 */
[----:B------:R-:W-:Y:S08]  /*cfb0*/  HMMA.1688.F32.TF32 R48, R52, R84, R48 ;  /* 0x000000543430723c */ /* 0x000ff00000081030 */
[-C--:B------:R-:W-:Y:S01]  /*cfc0*/  HMMA.1688.F32.TF32 R36, R36, R40.reuse, R104 ;  /* 0x000000282424723c */ /* 0x080fe20000081068 */
[----:B------:R-:W4:Y:S04]  /*cfd0*/  LDL.LU R104, [R1+0x1d8] ;  /* 0x0001d80001687983 */ /* 0x000f280000300800 */
[----:B------:R-:W4:Y:S03]  /*cfe0*/  LDL.LU R105, [R1+0x1dc] ;  /* 0x0001dc0001697983 */ /* 0x000f260000300800 */
[----:B------:R-:W-:Y:S01]  /*cff0*/  HMMA.1688.F32.TF32 R52, R52, R40, R76 ;  /* 0x000000283434723c */ /* 0x000fe2000008104c */
[----:B------:R-:W-:Y:S04]  /*d000*/  LDSM.16.M88.4 R76, [R114+0x80] ;  /* 0x00008000724c783b */ /* 0x000fe80000000200 */
[----:B------:R-:W4:Y:S03]  /*d010*/  LDL R106, [R1+0x248] ;  /* 0x00024800016a7983 */ /* 0x000f260000100800 */
[-C--:B-1----:R-:W-:Y:S01]  /*d020*/  HMMA.1688.F32.TF32 R28, R68, R10.reuse, R28 ;  /* 0x0000000a441c723c */ /* 0x082fe2000008101c */
[----:B------:R-:W4:Y:S07]  /*d030*/  LDL R107, [R1+0x244] ;  /* 0x00024400016b7983 */ /* 0x000f2e0000100800 */
[-C--:B--2---:R-:W-:Y:S08]  /*d040*/  HMMA.1688.F32.TF32 R92, R20, R10.reuse, R92 ;  /* 0x0000000a145c723c */ /* 0x084ff0000008105c */
[----:B---3--:R-:W-:Y:S08]  /*d050*/  HMMA.1688.F32.TF32 R60, R16, R10, R60 ;  /* 0x0000000a103c723c */ /* 0x008ff0000008103c */
[C---:B------:R-:W-:Y:S08]  /*d060*/  HMMA.1688.F32.TF32 R24, R68.reuse, R14, R24 ;  /* 0x0000000e4418723c */ /* 0x040ff00000081018 */
[C---:B------:R-:W-:Y:S08]  /*d070*/  HMMA.1688.F32.TF32 R32, R68.reuse, R86, R32 ;  /* 0x000000564420723c */ /* 0x040ff00000081020 */
[----:B------:R-:W-:Y:S01]  /*d080*/  HMMA.1688.F32.TF32 R36, R68, R42, R36 ;  /* 0x0000002a4424723c */ /* 0x000fe20000081024 */
[----:B------:R-:W-:Y:S07]  /*d090*/  LDSM.16.M88.4 R68, [R114+0x10080] ;  /* 0x010080007244783b */ /* 0x000fee0000000200 */
[C---:B------:R-:W-:Y:S08]  /*d0a0*/  HMMA.1688.F32.TF32 R88, R20.reuse, R14, R88 ;  /* 0x0000000e1458723c */ /* 0x040ff00000081058 */
[C---:B------:R-:W-:Y:S08]  /*d0b0*/  HMMA.1688.F32.TF32 R48, R20.reuse, R86, R48 ;  /* 0x000000561430723c */ /* 0x040ff00000081030 */
[----:B------:R-:W-:Y:S01]  /*d0c0*/  HMMA.1688.F32.TF32 R52, R20, R42, R52 ;  /* 0x0000002a1434723c */ /* 0x000fe20000081034 */
[----:B------:R-:W-:Y:S07]  /*d0d0*/  LDSM.16.M88.4 R20, [R114+0x18080] ;  /* 0x018080007214783b */ /* 0x000fee0000000200 */
[C---:B------:R-:W-:Y:S08]  /*d0e0*/  HMMA.1688.F32.TF32 R56, R16.reuse, R14, R56 ;  /* 0x0000000e1038723c */ /* 0x040ff00000081038 */
[C---:B------:R-:W-:Y:S08]  /*d0f0*/  HMMA.1688.F32.TF32 R64, R16.reuse, R86, R64 ;  /* 0x000000561040723c */ /* 0x040ff00000081040 */
[----:B------:R-:W-:Y:S01]  /*d100*/  HMMA.1688.F32.TF32 R72, R16, R42, R72 ;  /* 0x0000002a1048723c */ /* 0x000fe20000081048 */
[----:B------:R-:W-:Y:S04]  /*d110*/  LDS R16, [R0+0x44000] ;  /* 0x0440000000107984 */ /* 0x000fe80000000800 */
[----:B------:R-:W-:Y:S03]  /*d120*/  LDS R18, [R0+0x44800] ;  /* 0x0448000000127984 */ /* 0x000fe60000000800 */
[C---:B------:R-:W-:Y:S01]  /*d130*/  HMMA.1688.F32.TF32 R8, R80.reuse, R10, R4 ;  /* 0x0000000a5008723c */ /* 0x040fe20000081004 */
[----:B------:R-:W-:Y:S04]  /*d140*/  LDS R17, [R2+0x44000] ;  /* 0x0440000002117984 */ /* 0x000fe80000000800 */
[----:B------:R-:W1:Y:S04]  /*d150*/  LDS R19, [R2+0x44800] ;  /* 0x0448000002137984 */ /* 0x000e680000000800 */
[----:B------:R-:W2:Y:S01]  /*d160*/  LDSM.16.M88.4 R4, [R114+0x8080] ;  /* 0x008080007204783b */ /* 0x000ea20000000200 */
[C---:B------:R-:W-:Y:S03]  /*d170*/  HMMA.1688.F32.TF32 R40, R80.reuse, R42, R44 ;  /* 0x0000002a5028723c */ /* 0x040fe6000008102c */
[----:B------:R-:W-:Y:S04]  /*d180*/  LDS R44, [R0+0x44100] ;  /* 0x04410000002c7984 */ /* 0x000fe80000000800 */
[----:B------:R-:W-:Y:S01]  /*d190*/  LDS R46, [R0+0x44900] ;  /* 0x04490000002e7984 */ /* 0x000fe20000000800 */
[C---:B------:R-:W-:Y:S03]  /*d1a0*/  HMMA.1688.F32.TF32 R12, R80.reuse, R14, R100 ;  /* 0x0000000e500c723c */ /* 0x040fe60000081064 */
[----:B------:R-:W-:Y:S04]  /*d1b0*/  LDS R45, [R2+0x44100] ;  /* 0x04410000022d7984 */ /* 0x000fe80000000800 */
[----:B------:R-:W3:Y:S01]  /*d1c0*/  LDS R47, [R2+0x44900] ;  /* 0x04490000022f7984 */ /* 0x000ee20000000800 */
[----:B------:R-:W-:Y:S03]  /*d1d0*/  HMMA.1688.F32.TF32 R84, R80, R86, R96 ;  /* 0x000000565054723c */ /* 0x000fe60000081060 */
[----:B------:R-:W-:Y:S04]  /*d1e0*/  LDS R80, [R0+0x44080] ;  /* 0x0440800000507984 */ /* 0x000fe80000000800 */
[----:B------:R-:W-:Y:S04]  /*d1f0*/  LDS R82, [R0+0x44880] ;  /* 0x0448800000527984 */ /* 0x000fe80000000800 */
[----:B------:R-:W-:Y:S04]  /*d200*/  LDS R81, [R2+0x44080] ;  /* 0x0440800002517984 */ /* 0x000fe80000000800 */
[----:B------:R-:W3:Y:S01]  /*d210*/  LDS R83, [R2+0x44880] ;  /* 0x0448800002537984 */ /* 0x000ee20000000800 */
[C---:B-1----:R-:W-:Y:S03]  /*d220*/  HMMA.1688.F32.TF32 R24, R16.reuse, R76, R24 ;  /* 0x0000004c1018723c */ /* 0x042fe60000081018 */
[----:B------:R-:W-:Y:S04]  /*d230*/  LDS R96, [R0+0x45000] ;  /* 0x0450000000607984 */ /* 0x000fe80000000800 */
[----:B------:R-:W-:Y:S01]  /*d240*/  LDS R98, [R0+0x45800] ;  /* 0x0458000000627984 */ /* 0x000fe20000000800 */
[C---:B--2---:R-:W-:Y:S03]  /*d250*/  HMMA.1688.F32.TF32 R28, R16.reuse, R4, R28 ;  /* 0x00000004101c723c */ /* 0x044fe6000008101c */
[----:B------:R-:W-:Y:S04]  /*d260*/  LDS R97, [R2+0x45000] ;  /* 0x0450000002617984 */ /* 0x000fe80000000800 */
[----:B------:R-:W-:Y:S01]  /*d270*/  LDS R99, [R2+0x45800] ;  /* 0x0458000002637984 */ /* 0x000fe20000000800 */
[C---:B------:R-:W-:Y:S08]  /*d280*/  HMMA.1688.F32.TF32 R32, R16.reuse, R68, R32 ;  /* 0x000000441020723c */ /* 0x040ff00000081020 */
[----:B------:R-:W-:Y:S01]  /*d290*/  HMMA.1688.F32.TF32 R36, R16, R20, R36 ;  /* 0x000000141024723c */ /* 0x000fe20000081024 */
[----:B------:R-:W-:Y:S04]  /*d2a0*/  LDS R16, [R0+0x44180] ;  /* 0x0441800000107984 */ /* 0x000fe80000000800 */
[----:B------:R-:W-:Y:S04]  /*d2b0*/  LDS R18, [R0+0x44980] ;  /* 0x0449800000127984 */ /* 0x000fe80000000800 */
[----:B------:R-:W-:Y:S04]  /*d2c0*/  LDS R17, [R2+0x44180] ;  /* 0x0441800002117984 */ /* 0x000fe80000000800 */
[----:B------:R-:W1:Y:S01]  /*d2d0*/  LDS R19, [R2+0x44980] ;  /* 0x0449800002137984 */ /* 0x000e620000000800 */
[C---:B---3--:R-:W-:Y:S08]  /*d2e0*/  HMMA.1688.F32.TF32 R56, R44.reuse, R76, R56 ;  /* 0x0000004c2c38723c */ /* 0x048ff00000081038 */
[C---:B------:R-:W-:Y:S08]  /*d2f0*/  HMMA.1688.F32.TF32 R60, R44.reuse, R4, R60 ;  /* 0x000000042c3c723c */ /* 0x040ff0000008103c */
[C---:B------:R-:W-:Y:S08]  /*d300*/  HMMA.1688.F32.TF32 R64, R44.reuse, R68, R64 ;  /* 0x000000442c40723c */ /* 0x040ff00000081040 */
[----:B------:R-:W-:Y:S01]  /*d310*/  HMMA.1688.F32.TF32 R72, R44, R20, R72 ;  /* 0x000000142c48723c */ /* 0x000fe20000081048 */
[----:B------:R-:W-:Y:S04]  /*d320*/  LDS R44, [R0+0x45080] ;  /* 0x04508000002c7984 */ /* 0x000fe80000000800 */
[----:B------:R-:W-:Y:S03]  /*d330*/  LDS R46, [R0+0x45880] ;  /* 0x04588000002e7984 */ /* 0x000fe60000000800 */
[-C--:B------:R-:W-:Y:S01]  /*d340*/  HMMA.1688.F32.TF32 R88, R80, R76.reuse, R88 ;  /* 0x0000004c5058723c */ /* 0x080fe20000081058 */
[----:B------:R-:W-:Y:S04]  /*d350*/  LDS R45, [R2+0x45080] ;  /* 0x04508000022d7984 */ /* 0x000fe80000000800 */
[----:B------:R-:W2:Y:S03]  /*d360*/  LDS R47, [R2+0x45880] ;  /* 0x04588000022f7984 */ /* 0x000ea60000000800 */
[C---:B-1----:R-:W-:Y:S08]  /*d370*/  HMMA.1688.F32.TF32 R12, R16.reuse, R76, R12 ;  /* 0x0000004c100c723c */ /* 0x042ff0000008100c */
[C---:B------:R-:W-:Y:S08]  /*d380*/  HMMA.1688.F32.TF32 R8, R16.reuse, R4, R8 ;  /* 0x000000041008723c */ /* 0x040ff00000081008 */
[C---:B------:R-:W-:Y:S08]  /*d390*/  HMMA.1688.F32.TF32 R84, R16.reuse, R68, R84 ;  /* 0x000000441054723c */ /* 0x040ff00000081054 */
[----:B------:R-:W-:Y:S01]  /*d3a0*/  HMMA.1688.F32.TF32 R40, R16, R20, R40 ;  /* 0x000000141028723c */ /* 0x000fe20000081028 */
[----:B------:R-:W-:Y:S04]  /*d3b0*/  LDS R16, [R0+0x45100] ;  /* 0x0451000000107984 */ /* 0x000fe80000000800 */
[----:B------:R-:W-:Y:S03]  /*d3c0*/  LDS R18, [R0+0x45900] ;  /* 0x0459000000127984 */ /* 0x000fe60000000800 */
[C---:B------:R-:W-:Y:S01]  /*d3d0*/  HMMA.1688.F32.TF32 R92, R80.reuse, R4, R92 ;  /* 0x00000004505c723c */ /* 0x040fe2000008105c */
[----:B------:R-:W-:Y:S04]  /*d3e0*/  LDS R17, [R2+0x45100] ;  /* 0x0451000002117984 */ /* 0x000fe80000000800 */
[----:B------:R-:W1:Y:S03]  /*d3f0*/  LDS R19, [R2+0x45900] ;  /* 0x0459000002137984 */ /* 0x000e660000000800 */
[C---:B------:R-:W-:Y:S08]  /*d400*/  HMMA.1688.F32.TF32 R48, R80.reuse, R68, R48 ;  /* 0x000000445030723c */ /* 0x040ff00000081030 */
[----:B------:R-:W-:Y:S01]  /*d410*/  HMMA.1688.F32.TF32 R52, R80, R20, R52 ;  /* 0x000000145034723c */ /* 0x000fe20000081034 */
[----:B------:R-:W-:Y:S04]  /*d420*/  LDS R80, [R0+0x45180] ;  /* 0x0451800000507984 */ /* 0x000fe80000000800 */
[----:B------:R-:W-:Y:S04]  /*d430*/  LDS R82, [R0+0x45980] ;  /* 0x0459800000527984 */ /* 0x000fe80000000800 */
[----:B------:R-:W-:Y:S04]  /*d440*/  LDS R81, [R2+0x45180] ;  /* 0x0451800002517984 */ /* 0x000fe80000000800 */
[----:B------:R-:W3:Y:S01]  /*d450*/  LDS R83, [R2+0x45980] ;  /* 0x0459800002537984 */ /* 0x000ee20000000800 */
[C---:B------:R-:W-:Y:S08]  /*d460*/  HMMA.1688.F32.TF32 R24, R96.reuse, R78, R24 ;  /* 0x0000004e6018723c */ /* 0x040ff00000081018 */
[C---:B------:R-:W-:Y:S08]  /*d470*/  HMMA.1688.F32.TF32 R28, R96.reuse, R6, R28 ;  /* 0x00000006601c723c */ /* 0x040ff0000008101c */
[C---:B------:R-:W-:Y:S08]  /*d480*/  HMMA.1688.F32.TF32 R32, R96.reuse, R70, R32 ;  /* 0x000000466020723c */ /* 0x040ff00000081020 */
[----:B------:R-:W-:Y:S08]  /*d490*/  HMMA.1688.F32.TF32 R36, R96, R22, R36 ;  /* 0x000000166024723c */ /* 0x000ff00000081024 */
[C---:B--2---:R-:W-:Y:S01]  /*d4a0*/  HMMA.1688.F32.TF32 R96, R44.reuse, R78, R88 ;  /* 0x0000004e2c60723c */ /* 0x044fe20000081058 */
[----:B------:R-:W-:Y:S04]  /*d4b0*/  LDS R88, [R0+0x46000] ;  /* 0x0460000000587984 */ /* 0x000fe80000000800 */
[----:B------:R-:W-:Y:S03]  /*d4c0*/  LDS R90, [R0+0x46800] ;  /* 0x04680000005a7984 */ /* 0x000fe60000000800 */
[----:B------:R-:W-:Y:S01]  /*d4d0*/  HMMA.1688.F32.TF32 R92, R44, R6, R92 ;  /* 0x000000062c5c723c */ /* 0x000fe2000008105c */
[----:B------:R-:W-:Y:S04]  /*d4e0*/  LDS R89, [R2+0x46000] ;  /* 0x0460000002597984 */ /* 0x000fe80000000800 */
[----:B------:R-:W-:Y:S03]  /*d4f0*/  LDS R91, [R2+0x46800] ;  /* 0x04680000025b7984 */ /* 0x000fe60000000800 */
[C---:B-1----:R-:W-:Y:S08]  /*d500*/  HMMA.1688.F32.TF32 R56, R16.reuse, R78, R56 ;  /* 0x0000004e1038723c */ /* 0x042ff00000081038 */
[----:B------:R-:W-:Y:S08]  /*d510*/  HMMA.1688.F32.TF32 R60, R16, R6, R60 ;  /* 0x00000006103c723c */ /* 0x000ff0000008103c */
[C---:B------:R-:W-:Y:S08]  /*d520*/  HMMA.1688.F32.TF32 R48, R44.reuse, R70, R48 ;  /* 0x000000462c30723c */ /* 0x040ff00000081030 */
[----:B------:R-:W-:Y:S01]  /*d530*/  HMMA.1688.F32.TF32 R52, R44, R22, R52 ;  /* 0x000000162c34723c */ /* 0x000fe20000081034 */
[----:B------:R-:W1:Y:S07]  /*d540*/  LDSM.16.M88.4 R44, [R113+0x10080] ;  /* 0x01008000712c783b */ /* 0x000e6e0000000200 */
[C---:B------:R-:W-:Y:S08]  /*d550*/  HMMA.1688.F32.TF32 R64, R16.reuse, R70, R64 ;  /* 0x000000461040723c */ /* 0x040ff00000081040 */
[----:B------:R-:W-:Y:S01]  /*d560*/  HMMA.1688.F32.TF32 R72, R16, R22, R72 ;  /* 0x000000161048723c */ /* 0x000fe20000081048 */
[----:B------:R-:W2:Y:S07]  /*d570*/  LDSM.16.M88.4 R16, [R113+0x80] ;  /* 0x000080007110783b */ /* 0x000eae0000000200 */
[C---:B---3--:R-:W-:Y:S01]  /*d580*/  HMMA.1688.F32.TF32 R76, R80.reuse, R78, R12 ;  /* 0x0000004e504c723c */ /* 0x048fe2000008100c */
[----:B------:R-:W3:Y:S07]  /*d590*/  LDSM.16.M88.4 R12, [R113+0x18080] ;  /* 0x01808000710c783b */ /* 0x000eee0000000200 */
[C---:B------:R-:W-:Y:S01]  /*d5a0*/  HMMA.1688.F32.TF32 R4, R80.reuse, R6, R8 ;  /* 0x000000065004723c */ /* 0x040fe20000081008 */
[----:B------:R-:W4:Y:S07]  /*d5b0*/  LDSM.16.M88.4 R8, [R113+0x8080] ;  /* 0x008080007108783b */ /* 0x000f2e0000000200 */
[----:B------:R-:W-:Y:S08]  /*d5c0*/  HMMA.1688.F32.TF32 R68, R80, R70, R84 ;  /* 0x000000465044723c */ /* 0x000ff00000081054 */
[----:B-1----:R-:W-:Y:S08]  /*d5d0*/  HMMA.1688.F32.TF32 R32, R88, R44, R32 ;  /* 0x0000002c5820723c */ /* 0x002ff00000081020 */
[----:B------:R-:W-:Y:S01]  /*d5e0*/  HMMA.1688.F32.TF32 R20, R80, R22, R40 ;  /* 0x000000165014723c */ /* 0x000fe20000081028 */
[----:B------:R-:W-:Y:S04]  /*d5f0*/  LDS R80, [R0+0x46100] ;  /* 0x0461000000507984 */ /* 0x000fe80000000800 */
[----:B------:R-:W-:Y:S03]  /*d600*/  LDS R82, [R0+0x46900] ;  /* 0x0469000000527984 */ /* 0x000fe60000000800 */
[C---:B--2---:R-:W-:Y:S01]  /*d610*/  HMMA.1688.F32.TF32 R24, R88.reuse, R16, R24 ;  /* 0x000000105818723c */ /* 0x044fe20000081018 */
[----:B------:R-:W-:Y:S04]  /*d620*/  LDS R81, [R2+0x46100] ;  /* 0x0461000002517984 */ /* 0x000fe80000000800 */
[----:B------:R-:W1:Y:S03]  /*d630*/  LDS R83, [R2+0x46900] ;  /* 0x0469000002537984 */ /* 0x000e660000000800 */
[C---:B---3--:R-:W-:Y:S01]  /*d640*/  HMMA.1688.F32.TF32 R36, R88.reuse, R12, R36 ;  /* 0x0000000c5824723c */ /* 0x048fe20000081024 */
[----:B------:R-:W-:Y:S04]  /*d650*/  LDS R40, [R0+0x46180] ;  /* 0x0461800000287984 */ /* 0x000fe80000000800 */
[----:B------:R-:W-:Y:S03]  /*d660*/  LDS R42, [R0+0x46980] ;  /* 0x04698000002a7984 */ /* 0x000fe60000000800 */
[----:B----4-:R-:W-:Y:S01]  /*d670*/  HMMA.1688.F32.TF32 R28, R88, R8, R28 ;  /* 0x00000008581c723c */ /* 0x010fe2000008101c */
[----:B------:R-:W-:Y:S04]  /*d680*/  LDS R88, [R0+0x46080] ;  /* 0x0460800000587984 */ /* 0x000fe80000000800 */
[----:B------:R-:W-:Y:S04]  /*d690*/  LDS R90, [R0+0x46880] ;  /* 0x04688000005a7984 */ /* 0x000fe80000000800 */
[----:B------:R-:W-:Y:S04]  /*d6a0*/  LDS R89, [R2+0x46080] ;  /* 0x0460800002597984 */ /* 0x000fe80000000800 */
[----:B------:R-:W2:Y:S04]  /*d6b0*/  LDS R91, [R2+0x46880] ;  /* 0x04688000025b7984 */ /* 0x000ea80000000800 */
[----:B------:R-:W-:Y:S04]  /*d6c0*/  LDS R41, [R2+0x46180] ;  /* 0x0461800002297984 */ /* 0x000fe80000000800 */
[----:B------:R-:W3:Y:S01]  /*d6d0*/  LDS R43, [R2+0x46980] ;  /* 0x04698000022b7984 */ /* 0x000ee20000000800 */
[C---:B-1----:R-:W-:Y:S08]  /*d6e0*/  HMMA.1688.F32.TF32 R56, R80.reuse, R16, R56 ;  /* 0x000000105038723c */ /* 0x042ff00000081038 */
[C---:B------:R-:W-:Y:S08]  /*d6f0*/  HMMA.1688.F32.TF32 R60, R80.reuse, R8, R60 ;  /* 0x00000008503c723c */ /* 0x040ff0000008103c */
[----:B------:R-:W-:Y:S08]  /*d700*/  HMMA.1688.F32.TF32 R64, R80, R44, R64 ;  /* 0x0000002c5040723c */ /* 0x000ff00000081040 */
[C---:B--2---:R-:W-:Y:S01]  /*d710*/  HMMA.1688.F32.TF32 R84, R88.reuse, R16, R96 ;  /* 0x000000105854723c */ /* 0x044fe20000081060 */
[----:B------:R-:W-:Y:S04]  /*d720*/  LDS R96, [R0+0x47000] ;  /* 0x0470000000607984 */ /* 0x000fe80000000800 */
[----:B------:R-:W-:Y:S03]  /*d730*/  LDS R98, [R0+0x47800] ;  /* 0x0478000000627984 */ /* 0x000fe60000000800 */
[C---:B------:R-:W-:Y:S01]  /*d740*/  HMMA.1688.F32.TF32 R92, R88.reuse, R8, R92 ;  /* 0x00000008585c723c */ /* 0x040fe2000008105c */
[----:B------:R-:W-:Y:S04]  /*d750*/  LDS R97, [R2+0x47000] ;  /* 0x0470000002617984 */ /* 0x000fe80000000800 */
[----:B------:R-:W-:Y:S03]  /*d760*/  LDS R99, [R2+0x47800] ;  /* 0x0478000002637984 */ /* 0x000fe60000000800 */
[C---:B------:R-:W-:Y:S08]  /*d770*/  HMMA.1688.F32.TF32 R48, R88.reuse, R44, R48 ;  /* 0x0000002c5830723c */ /* 0x040ff00000081030 */
[-C--:B------:R-:W-:Y:S01]  /*d780*/  HMMA.1688.F32.TF32 R52, R88, R12.reuse, R52 ;  /* 0x0000000c5834723c */ /* 0x080fe20000081034 */
[----:B------:R-:W-:Y:S04]  /*d790*/  LDS R88, [R0+0x47080] ;  /* 0x0470800000587984 */ /* 0x000fe80000000800 */
[----:B------:R-:W-:Y:S03]  /*d7a0*/  LDS R90, [R0+0x47880] ;  /* 0x04788000005a7984 */ /* 0x000fe60000000800 */
[----:B------:R-:W-:Y:S01]  /*d7b0*/  HMMA.1688.F32.TF32 R72, R80, R12, R72 ;  /* 0x0000000c5048723c */ /* 0x000fe20000081048 */
[----:B------:R-:W-:Y:S04]  /*d7c0*/  LDS R89, [R2+0x47080] ;  /* 0x0470800002597984 */ /* 0x000fe80000000800 */
[----:B------:R-:W1:Y:S03]  /*d7d0*/  LDS R91, [R2+0x47880] ;  /* 0x04788000025b7984 */ /* 0x000e660000000800 */
[C---:B---3--:R-:W-:Y:S01]  /*d7e0*/  HMMA.1688.F32.TF32 R76, R40.reuse, R16, R76 ;  /* 0x00000010284c723c */ /* 0x048fe2000008104c */
[----:B------:R-:W-:Y:S04]  /*d7f0*/  LDS R80, [R0+0x47100] ;  /* 0x0471000000507984 */ /* 0x000fe80000000800 */
[----:B------:R-:W-:Y:S03]  /*d800*/  LDS R82, [R0+0x47900] ;  /* 0x0479000000527984 */ /* 0x000fe60000000800 */
[C---:B------:R-:W-:Y:S01]  /*d810*/  HMMA.1688.F32.TF32 R4, R40.reuse, R8, R4 ;  /* 0x000000082804723c */ /* 0x040fe20000081004 */
[----:B------:R-:W-:Y:S04]  /*d820*/  LDS R81, [R2+0x47100] ;  /* 0x0471000002517984 */ /* 0x000fe80000000800 */
[----:B------:R-:W2:Y:S03]  /*d830*/  LDS R83, [R2+0x47900] ;  /* 0x0479000002537984 */ /* 0x000ea60000000800 */
[C---:B------:R-:W-:Y:S08]  /*d840*/  HMMA.1688.F32.TF32 R68, R40.reuse, R44, R68 ;  /* 0x0000002c2844723c */ /* 0x040ff00000081044 */
[----:B------:R-:W-:Y:S01]  /*d850*/  HMMA.1688.F32.TF32 R20, R40, R12, R20 ;  /* 0x0000000c2814723c */ /* 0x000fe20000081014 */
[----:B------:R-:W-:Y:S04]  /*d860*/  LDS R40, [R0+0x47180] ;  /* 0x0471800000287984 */ /* 0x000fe80000000800 */
[----:B------:R-:W-:Y:S04]  /*d870*/  LDS R42, [R0+0x47980] ;  /* 0x04798000002a7984 */ /* 0x000fe80000000800 */
[----:B------:R-:W-:Y:S04]  /*d880*/  LDS R41, [R2+0x47180] ;  /* 0x0471800002297984 */ /* 0x000fe80000000800 */
[----:B------:R-:W3:Y:S01]  /*d890*/  LDS R43, [R2+0x47980] ;  /* 0x04798000022b7984 */ /* 0x000ee20000000800 */
[-C--:B-1----:R-:W-:Y:S08]  /*d8a0*/  HMMA.1688.F32.TF32 R100, R88, R18.reuse, R84 ;  /* 0x000000125864723c */ /* 0x082ff00000081054 */
[C---:B------:R-:W-:Y:S08]  /*d8b0*/  HMMA.1688.F32.TF32 R24, R96.reuse, R18, R24 ;  /* 0x000000126018723c */ /* 0x040ff00000081018 */
[-C--:B------:R-:W-:Y:S08]  /*d8c0*/  HMMA.1688.F32.TF32 R28, R96, R10.reuse, R28 ;  /* 0x0000000a601c723c */ /* 0x080ff0000008101c */
[----:B------:R-:W-:Y:S01]  /*d8d0*/  HMMA.1688.F32.TF32 R84, R88, R10, R92 ;  /* 0x0000000a5854723c */ /* 0x000fe2000008105c */
[----:B------:R-:W-:Y:S07]  /*d8e0*/  LDSM.16.M88.4 R92, [R114+0x10100] ;  /* 0x01010000725c783b */ /* 0x000fee0000000200 */
[C---:B--2---:R-:W-:Y:S08]  /*d8f0*/  HMMA.1688.F32.TF32 R56, R80.reuse, R18, R56 ;  /* 0x000000125038723c */ /* 0x044ff00000081038 */
[----:B------:R-:W-:Y:S08]  /*d900*/  HMMA.1688.F32.TF32 R60, R80, R10, R60 ;  /* 0x0000000a503c723c */ /* 0x000ff0000008103c */
[C---:B------:R-:W-:Y:S08]  /*d910*/  HMMA.1688.F32.TF32 R32, R96.reuse, R46, R32 ;  /* 0x0000002e6020723c */ /* 0x040ff00000081020 */
[----:B------:R-:W-:Y:S01]  /*d920*/  HMMA.1688.F32.TF32 R36, R96, R14, R36 ;  /* 0x0000000e6024723c */ /* 0x000fe20000081024 */
[----:B------:R-:W-:Y:S07]  /*d930*/  LDSM.16.M88.4 R96, [R114+0x8100] ;  /* 0x008100007260783b */ /* 0x000fee0000000200 */
[C---:B------:R-:W-:Y:S08]  /*d940*/  HMMA.1688.F32.TF32 R64, R80.reuse, R46, R64 ;  /* 0x0000002e5040723c */ /* 0x040ff00000081040 */
[----:B------:R-:W-:Y:S01]  /*d950*/  HMMA.1688.F32.TF32 R72, R80, R14, R72 ;  /* 0x0000000e5048723c */ /* 0x000fe20000081048 */
[----:B------:R-:W-:Y:S07]  /*d960*/  LDSM.16.M88.4 R80, [R114+0x18100] ;  /* 0x018100007250783b */ /* 0x000fee0000000200 */
[C---:B---3--:R-:W-:Y:S01]  /*d970*/  HMMA.1688.F32.TF32 R16, R40.reuse, R18, R76 ;  /* 0x000000122810723c */ /* 0x048fe2000008104c */
[----:B------:R-:W-:Y:S04]  /*d980*/  LDS R76, [R0+0x48000] ;  /* 0x04800000004c7984 */ /* 0x000fe80000000800 */
[----:B------:R-:W-:Y:S03]  /*d990*/  LDS R78, [R0+0x48800] ;  /* 0x04880000004e7984 */ /* 0x000fe60000000800 */
[----:B------:R-:W-:Y:S01]  /*d9a0*/  HMMA.1688.F32.TF32 R8, R40, R10, R4 ;  /* 0x0000000a2808723c */ /* 0x000fe20000081004 */
[----:B------:R-:W-:Y:S04]  /*d9b0*/  LDS R77, [R2+0x48000] ;  /* 0x04800000024d7984 */ /* 0x000fe80000000800 */
[----:B------:R-:W1:Y:S04]  /*d9c0*/  LDS R79, [R2+0x48800] ;  /* 0x04880000024f7984 */ /* 0x000e680000000800 */
[----:B------:R-:W2:Y:S01]  /*d9d0*/  LDSM.16.M88.4 R4, [R114+0x100] ;  /* 0x000100007204783b */ /* 0x000ea20000000200 */
[C---:B------:R-:W-:Y:S08]  /*d9e0*/  HMMA.1688.F32.TF32 R52, R88.reuse, R14, R52 ;  /* 0x0000000e5834723c */ /* 0x040ff00000081034 */
[----:B------:R-:W-:Y:S01]  /*d9f0*/  HMMA.1688.F32.TF32 R48, R88, R46, R48 ;  /* 0x0000002e5830723c */ /* 0x000fe20000081030 */
[----:B------:R-:W-:Y:S04]  /*da00*/  LDS R88, [R0+0x49000] ;  /* 0x0490000000587984 */ /* 0x000fe80000000800 */
[----:B------:R-:W-:Y:S03]  /*da10*/  LDS R90, [R0+0x49800] ;  /* 0x04980000005a7984 */ /* 0x000fe60000000800 */
[C---:B------:R-:W-:Y:S01]  /*da20*/  HMMA.1688.F32.TF32 R12, R40.reuse, R14, R20 ;  /* 0x0000000e280c723c */ /* 0x040fe20000081014 */
[----:B------:R-:W-:Y:S04]  /*da30*/  LDS R20, [R0+0x48180] ;  /* 0x0481800000147984 */ /* 0x000fe80000000800 */
[----:B------:R-:W-:Y:S03]  /*da40*/  LDS R22, [R0+0x48980] ;  /* 0x0489800000167984 */ /* 0x000fe60000000800 */
[----:B------:R-:W-:Y:S01]  /*da50*/  HMMA.1688.F32.TF32 R44, R40, R46, R68 ;  /* 0x0000002e282c723c */ /* 0x000fe20000081044 */
[----:B------:R-:W-:Y:S04]  /*da60*/  LDS R21, [R2+0x48180] ;  /* 0x0481800002157984 */ /* 0x000fe80000000800 */
[----:B------:R-:W3:Y:S04]  /*da70*/  LDS R23, [R2+0x48980] ;  /* 0x0489800002177984 */ /* 0x000ee80000000800 */
[----:B------:R-:W-:Y:S01]  /*da80*/  LDS R40, [R0+0x48100] ;  /* 0x0481000000287984 */ /* 0x000fe20000000800 */
[C---:B-1----:R-:W-:Y:S03]  /*da90*/  HMMA.1688.F32.TF32 R28, R76.reuse, R96, R28 ;  /* 0x000000604c1c723c */ /* 0x042fe6000008101c */
[----:B------:R-:W-:Y:S04]  /*daa0*/  LDS R42, [R0+0x48900] ;  /* 0x04890000002a7984 */ /* 0x000fe80000000800 */
[----:B------:R-:W-:Y:S01]  /*dab0*/  LDS R41, [R2+0x48100] ;  /* 0x0481000002297984 */ /* 0x000fe20000000800 */
[C---:B--2---:R-:W-:Y:S03]  /*dac0*/  HMMA.1688.F32.TF32 R24, R76.reuse, R4, R24 ;  /* 0x000000044c18723c */ /* 0x044fe60000081018 */
[----:B------:R-:W1:Y:S04]  /*dad0*/  LDS R43, [R2+0x48900] ;  /* 0x04890000022b7984 */ /* 0x000e680000000800 */
[----:B------:R-:W-:Y:S01]  /*dae0*/  LDS R89, [R2+0x49000] ;  /* 0x0490000002597984 */ /* 0x000fe20000000800 */
[C---:B------:R-:W-:Y:S03]  /*daf0*/  HMMA.1688.F32.TF32 R32, R76.reuse, R92, R32 ;  /* 0x0000005c4c20723c */ /* 0x040fe60000081020 */
[----:B------:R-:W-:Y:S05]  /*db00*/  LDS R91, [R2+0x49800] ;  /* 0x04980000025b7984 */ /* 0x000fea0000000800 */
[----:B------:R-:W-:Y:S01]  /*db10*/  HMMA.1688.F32.TF32 R36, R76, R80, R36 ;  /* 0x000000504c24723c */ /* 0x000fe20000081024 */
[----:B------:R-:W-:Y:S04]  /*db20*/  LDS R76, [R0+0x48080] ;  /* 0x04808000004c7984 */ /* 0x000fe80000000800 */
[----:B------:R-:W-:Y:S04]  /*db30*/  LDS R78, [R0+0x48880] ;  /* 0x04888000004e7984 */ /* 0x000fe80000000800 */
[----:B------:R-:W-:Y:S04]  /*db40*/  LDS R77, [R2+0x48080] ;  /* 0x04808000024d7984 */ /* 0x000fe80000000800 */
[----:B------:R-:W2:Y:S01]  /*db50*/  LDS R79, [R2+0x48880] ;  /* 0x04888000024f7984 */ /* 0x000ea20000000800 */
[C---:B---3--:R-:W-:Y:S08]  /*db60*/  HMMA.1688.F32.TF32 R16, R20.reuse, R4, R16 ;  /* 0x000000041410723c */ /* 0x048ff00000081010 */
[C---:B------:R-:W-:Y:S08]  /*db70*/  HMMA.1688.F32.TF32 R8, R20.reuse, R96, R8 ;  /* 0x000000601408723c */ /* 0x040ff00000081008 */
[C---:B------:R-:W-:Y:S08]  /*db80*/  HMMA.1688.F32.TF32 R44, R20.reuse, R92, R44 ;  /* 0x0000005c142c723c */ /* 0x040ff0000008102c */
[----:B------:R-:W-:Y:S01]  /*db90*/  HMMA.1688.F32.TF32 R12, R20, R80, R12 ;  /* 0x00000050140c723c */ /* 0x000fe2000008100c */
[----:B------:R-:W-:Y:S04]  /*dba0*/  LDS R20, [R0+0x49100] ;  /* 0x0491000000147984 */ /* 0x000fe80000000800 */
[----:B------:R-:W-:Y:S03]  /*dbb0*/  LDS R22, [R0+0x49900] ;  /* 0x0499000000167984 */ /* 0x000fe60000000800 */
[-C--:B-1----:R-:W-:Y:S01]  /*dbc0*/  HMMA.1688.F32.TF32 R56, R40, R4.reuse, R56 ;  /* 0x000000042838723c */ /* 0x082fe20000081038 */
[----:B------:R-:W-:Y:S04]  /*dbd0*/  LDS R21, [R2+0x49100] ;  /* 0x0491000002157984 */ /* 0x000fe80000000800 */
[----:B------:R-:W-:Y:S03]  /*dbe0*/  LDS R23, [R2+0x49900] ;  /* 0x0499000002177984 */ /* 0x000fe60000000800 */
[C---:B--2---:R-:W-:Y:S08]  /*dbf0*/  HMMA.1688.F32.TF32 R68, R76.reuse, R4, R100 ;  /* 0x000000044c44723c */ /* 0x044ff00000081064 */
        /* <DEDUP_REMOVED lines=13> */
[----:B------:R-:W2:Y:S01]  /*dcd0*/  LDS R43, [R2+0x49980] ;  /* 0x04998000022b7984 */ /* 0x000ea20000000800 */
[C---:B------:R-:W-:Y:S08]  /*dce0*/  HMMA.1688.F32.TF32 R24, R88.reuse, R6, R24 ;  /* 0x000000065818723c */ /* 0x040ff00000081018 */
[C---:B------:R-:W-:Y:S08]  /*dcf0*/  HMMA.1688.F32.TF32 R28, R88.reuse, R98, R28 ;  /* 0x00000062581c723c */ /* 0x040ff0000008101c */
[C---:B------:R-:W-:Y:S08]  /*dd00*/  HMMA.1688.F32.TF32 R32, R88.reuse, R94, R32 ;  /* 0x0000005e5820723c */ /* 0x040ff00000081020 */
[----:B------:R-:W-:Y:S08]  /*dd10*/  HMMA.1688.F32.TF32 R36, R88, R82, R36 ;  /* 0x000000525824723c */ /* 0x000ff00000081024 */
[C---:B-1----:R-:W-:Y:S08]  /*dd20*/  HMMA.1688.F32.TF32 R88, R76.reuse, R6, R68 ;  /* 0x000000064c58723c */ /* 0x042ff00000081044 */
[----:B------:R-:W-:Y:S01]  /*dd30*/  HMMA.1688.F32.TF32 R68, R76, R98, R84 ;  /* 0x000000624c44723c */ /* 0x000fe20000081054 */
[----:B------:R-:W-:Y:S04]  /*dd40*/  LDS R84, [R0+0x4a000] ;  /* 0x04a0000000547984 */ /* 0x000fe80000000800 */
[----:B------:R-:W-:Y:S03]  /*dd50*/  LDS R86, [R0+0x4a800] ;  /* 0x04a8000000567984 */ /* 0x000fe60000000800 */
[C---:B------:R-:W-:Y:S01]  /*dd60*/  HMMA.1688.F32.TF32 R56, R20.reuse, R6, R56 ;  /* 0x000000061438723c */ /* 0x040fe20000081038 */
[----:B------:R-:W-:Y:S04]  /*dd70*/  LDS R85, [R2+0x4a000] ;  /* 0x04a0000002557984 */ /* 0x000fe80000000800 */
[----:B------:R-:W-:Y:S03]  /*dd80*/  LDS R87, [R2+0x4a800] ;  /* 0x04a8000002577984 */ /* 0x000fe60000000800 */
[----:B------:R-:W-:Y:S08]  /*dd90*/  HMMA.1688.F32.TF32 R60, R20, R98, R60 ;  /* 0x00000062143c723c */ /* 0x000ff0000008103c */
[C---:B------:R-:W-:Y:S08]  /*dda0*/  HMMA.1688.F32.TF32 R48, R76.reuse, R94, R48 ;  /* 0x0000005e4c30723c */ /* 0x040ff00000081030 */
[----:B------:R-:W-:Y:S01]  /*ddb0*/  HMMA.1688.F32.TF32 R52, R76, R82, R52 ;  /* 0x000000524c34723c */ /* 0x000fe20000081034 */
[----:B------:R-:W1:Y:S07]  /*ddc0*/  LDSM.16.M88.4 R76, [R113+0x100] ;  /* 0x00010000714c783b */ /* 0x000e6e0000000200 */
[C---:B------:R-:W-:Y:S08]  /*ddd0*/  HMMA.1688.F32.TF32 R64, R20.reuse, R94, R64 ;  /* 0x0000005e1440723c */ /* 0x040ff00000081040 */
[----:B------:R-:W-:Y:S01]  /*dde0*/  HMMA.1688.F32.TF32 R72, R20, R82, R72 ;  /* 0x000000521448723c */ /* 0x000fe20000081048 */
[----:B------:R-:W3:Y:S07]  /*ddf0*/  LDSM.16.M88.4 R20, [R113+0x18100] ;  /* 0x018100007114783b */ /* 0x000eee0000000200 */
[C---:B--2---:R-:W-:Y:S01]  /*de00*/  HMMA.1688.F32.TF32 R4, R40.reuse, R6, R16 ;  /* 0x000000062804723c */ /* 0x044fe20000081010 */
[----:B------:R-:W2:Y:S07]  /*de10*/  LDSM.16.M88.4 R16, [R113+0x10100] ;  /* 0x010100007110783b */ /* 0x000eae0000000200 */
[C---:B------:R-:W-:Y:S01]  /*de20*/  HMMA.1688.F32.TF32 R96, R40.reuse, R98, R8 ;  /* 0x000000622860723c */ /* 0x040fe20000081008 */
[----:B------:R-:W4:Y:S07]  /*de30*/  LDSM.16.M88.4 R8, [R113+0x8100] ;  /* 0x008100007108783b */ /* 0x000f2e0000000200 */
[C---:B------:R-:W-:Y:S08]  /*de40*/  HMMA.1688.F32.TF32 R92, R40.reuse, R94, R44 ;  /* 0x0000005e285c723c */ /* 0x040ff0000008102c */
[----:B------:R-:W-:Y:S01]  /*de50*/  HMMA.1688.F32.TF32 R80, R40, R82, R12 ;  /* 0x000000522850723c */ /* 0x000fe2000008100c */
[----:B------:R-:W-:Y:S04]  /*de60*/  LDS R40, [R0+0x4a100] ;  /* 0x04a1000000287984 */ /* 0x000fe80000000800 */
[----:B------:R-:W-:Y:S03]  /*de70*/  LDS R42, [R0+0x4a900] ;  /* 0x04a90000002a7984 */ /* 0x000fe60000000800 */
[C---:B-1----:R-:W-:Y:S01]  /*de80*/  HMMA.1688.F32.TF32 R24, R84.reuse, R76, R24 ;  /* 0x0000004c5418723c */ /* 0x042fe20000081018 */
[----:B------:R-:W-:Y:S04]  /*de90*/  LDS R41, [R2+0x4a100] ;  /* 0x04a1000002297984 */ /* 0x000fe80000000800 */
[----:B------:R-:W1:Y:S03]  /*dea0*/  LDS R43, [R2+0x4a900] ;  /* 0x04a90000022b7984 */ /* 0x000e660000000800 */
[C---:B---3--:R-:W-:Y:S01]  /*deb0*/  HMMA.1688.F32.TF32 R36, R84.reuse, R20, R36 ;  /* 0x000000145424723c */ /* 0x048fe20000081024 */
[----:B------:R-:W-:Y:S04]  /*dec0*/  LDS R12, [R0+0x4a180] ;  /* 0x04a18000000c7984 */ /* 0x000fe80000000800 */
[----:B------:R-:W-:Y:S03]  /*ded0*/  LDS R14, [R0+0x4a980] ;  /* 0x04a98000000e7984 */ /* 0x000fe60000000800 */
[C---:B--2---:R-:W-:Y:S01]  /*dee0*/  HMMA.1688.F32.TF32 R32, R84.reuse, R16, R32 ;  /* 0x000000105420723c */ /* 0x044fe20000081020 */
[----:B------:R-:W-:Y:S04]  /*def0*/  LDS R13, [R2+0x4a180] ;  /* 0x04a18000020d7984 */ /* 0x000fe80000000800 */
[----:B------:R-:W-:Y:S03]  /*df00*/  LDS R15, [R2+0x4a980] ;  /* 0x04a98000020f7984 */ /* 0x000fe60000000800 */
[----:B----4-:R-:W-:Y:S01]  /*df10*/  HMMA.1688.F32.TF32 R28, R84, R8, R28 ;  /* 0x00000008541c723c */ /* 0x010fe2000008101c */
[----:B------:R-:W-:Y:S04]  /*df20*/  LDS R84, [R0+0x4a080] ;  /* 0x04a0800000547984 */ /* 0x000fe80000000800 */
[----:B------:R-:W-:Y:S04]  /*df30*/  LDS R86, [R0+0x4a880] ;  /* 0x04a8800000567984 */ /* 0x000fe80000000800 */
[----:B------:R-:W-:Y:S04]  /*df40*/  LDS R85, [R2+0x4a080] ;  /* 0x04a0800002557984 */ /* 0x000fe80000000800 */
[----:B------:R-:W2:Y:S01]  /*df50*/  LDS R87, [R2+0x4a880] ;  /* 0x04a8800002577984 */ /* 0x000ea20000000800 */
[C---:B-1----:R-:W-:Y:S08]  /*df60*/  HMMA.1688.F32.TF32 R56, R40.reuse, R76, R56 ;  /* 0x0000004c2838723c */ /* 0x042ff00000081038 */
[C---:B------:R-:W-:Y:S08]  /*df70*/  HMMA.1688.F32.TF32 R60, R40.reuse, R8, R60 ;  /* 0x00000008283c723c */ /* 0x040ff0000008103c */
[C---:B------:R-:W-:Y:S08]  /*df80*/  HMMA.1688.F32.TF32 R64, R40.reuse, R16, R64 ;  /* 0x000000102840723c */ /* 0x040ff00000081040 */
[----:B------:R-:W-:Y:S01]  /*df90*/  HMMA.1688.F32.TF32 R72, R40, R20, R72 ;  /* 0x000000142848723c */ /* 0x000fe20000081048 */
[----:B------:R-:W-:Y:S04]  /*dfa0*/  LDS R40, [R0+0x4b080] ;  /* 0x04b0800000287984 */ /* 0x000fe80000000800 */
[----:B------:R-:W-:Y:S03]  /*dfb0*/  LDS R42, [R0+0x4b880] ;  /* 0x04b88000002a7984 */ /* 0x000fe60000000800 */
[C---:B--2---:R-:W-:Y:S01]  /*dfc0*/  HMMA.1688.F32.TF32 R44, R84.reuse, R76, R88 ;  /* 0x0000004c542c723c */ /* 0x044fe20000081058 */
[----:B------:R-:W-:Y:S04]  /*dfd0*/  LDS R41, [R2+0x4b080] ;  /* 0x04b0800002297984 */ /* 0x000fe80000000800 */
[----:B------:R-:W1:Y:S03]  /*dfe0*/  LDS R43, [R2+0x4b880] ;  /* 0x04b88000022b7984 */ /* 0x000e660000000800 */
[C---:B------:R-:W-:Y:S01]  /*dff0*/  HMMA.1688.F32.TF32 R68, R84.reuse, R8, R68 ;  /* 0x000000085444723c */ /* 0x040fe20000081044 */
[----:B------:R-:W-:Y:S04]  /*e000*/  LDS R88, [R0+0x4b180] ;  /* 0x04b1800000587984 */ /* 0x000fe80000000800 */
[----:B------:R-:W-:Y:S03]  /*e010*/  LDS R90, [R0+0x4b980] ;  /* 0x04b98000005a7984 */ /* 0x000fe60000000800 */
[C---:B------:R-:W-:Y:S01]  /*e020*/  HMMA.1688.F32.TF32 R48, R84.reuse, R16, R48 ;  /* 0x000000105430723c */ /* 0x040fe20000081030 */
[----:B------:R-:W-:Y:S04]  /*e030*/  LDS R89, [R2+0x4b180] ;  /* 0x04b1800002597984 */ /* 0x000fe80000000800 */
[----:B------:R-:W-:Y:S03]  /*e040*/  LDS R91, [R2+0x4b980] ;  /* 0x04b98000025b7984 */ /* 0x000fe60000000800 */
[----:B------:R-:W-:Y:S01]  /*e050*/  HMMA.1688.F32.TF32 R52, R84, R20, R52 ;  /* 0x000000145434723c */ /* 0x000fe20000081034 */
[----:B------:R-:W-:Y:S04]  /*e060*/  LDS R84, [R0+0x4b000] ;  /* 0x04b0000000547984 */ /* 0x000fe80000000800 */
[----:B------:R-:W-:Y:S03]  /*e070*/  LDS R86, [R0+0x4b800] ;  /* 0x04b8000000567984 */ /* 0x000fe60000000800 */
[C---:B------:R-:W-:Y:S01]  /*e080*/  HMMA.1688.F32.TF32 R4, R12.reuse, R76, R4 ;  /* 0x0000004c0c04723c */ /* 0x040fe20000081004 */
[----:B------:R-:W-:Y:S04]  /*e090*/  LDS R85, [R2+0x4b000] ;  /* 0x04b0000002557984 */ /* 0x000fe80000000800 */
[----:B------:R-:W2:Y:S03]  /*e0a0*/  LDS R87, [R2+0x4b800] ;  /* 0x04b8000002577984 */ /* 0x000ea60000000800 */
[C---:B------:R-:W-:Y:S08]  /*e0b0*/  HMMA.1688.F32.TF32 R96, R12.reuse, R8, R96 ;  /* 0x000000080c60723c */ /* 0x040ff00000081060 */
[C---:B------:R-:W-:Y:S08]  /*e0c0*/  HMMA.1688.F32.TF32 R92, R12.reuse, R16, R92 ;  /* 0x000000100c5c723c */ /* 0x040ff0000008105c */
[----:B------:R-:W-:Y:S01]  /*e0d0*/  HMMA.1688.F32.TF32 R80, R12, R20, R80 ;  /* 0x000000140c50723c */ /* 0x000fe20000081050 */
[----:B------:R-:W-:Y:S04]  /*e0e0*/  LDS R12, [R0+0x4b100] ;  /* 0x04b10000000c7984 */ /* 0x000fe80000000800 */
[----:B------:R-:W-:Y:S04]  /*e0f0*/  LDS R14, [R0+0x4b900] ;  /* 0x04b90000000e7984 */ /* 0x000fe80000000800 */
[----:B------:R-:W-:Y:S04]  /*e100*/  LDS R13, [R2+0x4b100] ;  /* 0x04b10000020d7984 */ /* 0x000fe80000000800 */
[----:B------:R-:W3:Y:S01]  /*e110*/  LDS R15, [R2+0x4b900] ;  /* 0x04b90000020f7984 */ /* 0x000ee20000000800 */
[-C--:B-1----:R-:W-:Y:S08]  /*e120*/  HMMA.1688.F32.TF32 R100, R40, R78.reuse, R44 ;  /* 0x0000004e2864723c */ /* 0x082ff0000008102c */
[C---:B--2---:R-:W-:Y:S08]  /*e130*/  HMMA.1688.F32.TF32 R24, R84.reuse, R78, R24 ;  /* 0x0000004e5418723c */ /* 0x044ff00000081018 */
[C---:B------:R-:W-:Y:S08]  /*e140*/  HMMA.1688.F32.TF32 R28, R84.reuse, R10, R28 ;  /* 0x0000000a541c723c */ /* 0x040ff0000008101c */
[C---:B------:R-:W-:Y:S08]  /*e150*/  HMMA.1688.F32.TF32 R32, R84.reuse, R18, R32 ;  /* 0x000000125420723c */ /* 0x040ff00000081020 */
[----:B------:R-:W-:Y:S01]  /*e160*/  HMMA.1688.F32.TF32 R36, R84, R22, R36 ;  /* 0x000000165424723c */ /* 0x000fe20000081024 */
[----:B------:R-:W-:Y:S07]  /*e170*/  LDSM.16.M88.4 R84, [R114+0x180] ;  /* 0x000180007254783b */ /* 0x000fee0000000200 */
[----:B---3--:R-:W-:Y:S08]  /*e180*/  HMMA.1688.F32.TF32 R56, R12, R78, R56 ;  /* 0x0000004e0c38723c */ /* 0x008ff00000081038 */
[C---:B------:R-:W-:Y:S01]  /*e190*/  HMMA.1688.F32.TF32 R44, R40.reuse, R10, R68 ;  /* 0x0000000a282c723c */ /* 0x040fe20000081044 */
[----:B------:R-:W-:Y:S07]  /*e1a0*/  LDSM.16.M88.4 R68, [R114+0x8180] ;  /* 0x008180007244783b */ /* 0x000fee0000000200 */
        /* <DEDUP_REMOVED lines=9> */
[----:B------:R-:W-:Y:S07]  /*e240*/  LDSM.16.M88.4 R12, [R114+0x18180] ;  /* 0x01818000720c783b */ /* 0x000fee0000000200 */
[C---:B------:R-:W-:Y:S01]  /*e250*/  HMMA.1688.F32.TF32 R76, R88.reuse, R78, R4 ;  /* 0x0000004e584c723c */ /* 0x040fe20000081004 */
[----:B------:R-:W2:Y:S07]  /*e260*/  LDSM.16.M88.4 R4, [R114+0x10180] ;  /* 0x010180007204783b */ /* 0x000eae0000000200 */
        /* <DEDUP_REMOVED lines=8> */
[----:B------:R-:W-:Y:S04]  /*e2f0*/  LDS R90, [R0+0x4c880] ;  /* 0x04c88000005a7984 */ /* 0x000fe80000000800 */
[----:B------:R-:W-:Y:S04]  /*e300*/  LDS R89, [R2+0x4c080] ;  /* 0x04c0800002597984 */ /* 0x000fe80000000800 */
[----:B------:R-:W3:Y:S04]  /*e310*/  LDS R91, [R2+0x4c880] ;  /* 0x04c88000025b7984 */ /* 0x000ee80000000800 */
[----:B------:R-:W-:Y:S04]  /*e320*/  LDS R80, [R0+0x4c100] ;  /* 0x04c1000000507984 */ /* 0x000fe80000000800 */
[----:B------:R-:W-:Y:S04]  /*e330*/  LDS R82, [R0+0x4c900] ;  /* 0x04c9000000527984 */ /* 0x000fe80000000800 */
[----:B------:R-:W-:Y:S04]  /*e340*/  LDS R81, [R2+0x4c100] ;  /* 0x04c1000002517984 */ /* 0x000fe80000000800 */
[----:B------:R-:W4:Y:S04]  /*e350*/  LDS R83, [R2+0x4c900] ;  /* 0x04c9000002537984 */ /* 0x000f280000000800 */
[----:B------:R-:W-:Y:S04]  /*e360*/  LDS R93, [R2+0x4c180] ;  /* 0x04c18000025d7984 */ /* 0x000fe80000000800 */
[----:B------:R-:W4:Y:S01]  /*e370*/  LDS R95, [R2+0x4c980] ;  /* 0x04c98000025f7984 */ /* 0x000f220000000800 */
[C---:B-1----:R-:W-:Y:S03]  /*e380*/  HMMA.1688.F32.TF32 R24, R40.reuse, R84, R24 ;  /* 0x000000542818723c */ /* 0x042fe60000081018 */
[----:B------:R-:W-:Y:S04]  /*e390*/  LDS R97, [R2+0x4d000] ;  /* 0x04d0000002617984 */ /* 0x000fe80000000800 */
[----:B------:R-:W1:Y:S01]  /*e3a0*/  LDS R99, [R2+0x4d800] ;  /* 0x04d8000002637984 */ /* 0x000e620000000800 */
[C---:B------:R-:W-:Y:S08]  /*e3b0*/  HMMA.1688.F32.TF32 R28, R40.reuse, R68, R28 ;  /* 0x00000044281c723c */ /* 0x040ff0000008101c */
[C---:B--2---:R-:W-:Y:S08]  /*e3c0*/  HMMA.1688.F32.TF32 R32, R40.reuse, R4, R32 ;  /* 0x000000042820723c */ /* 0x044ff00000081020 */
[----:B------:R-:W-:Y:S08]  /*e3d0*/  HMMA.1688.F32.TF32 R36, R40, R12, R36 ;  /* 0x0000000c2824723c */ /* 0x000ff00000081024 */
[C---:B---3--:R-:W-:Y:S08]  /*e3e0*/  HMMA.1688.F32.TF32 R40, R88.reuse, R84, R100 ;  /* 0x000000545828723c */ /* 0x048ff00000081064 */
[C---:B------:R-:W-:Y:S08]  /*e3f0*/  HMMA.1688.F32.TF32 R44, R88.reuse, R68, R44 ;  /* 0x00000044582c723c */ /* 0x040ff0000008102c */
[C---:B------:R-:W-:Y:S08]  /*e400*/  HMMA.1688.F32.TF32 R48, R88.reuse, R4, R48 ;  /* 0x000000045830723c */ /* 0x040ff00000081030 */
[----:B------:R-:W-:Y:S01]  /*e410*/  HMMA.1688.F32.TF32 R52, R88, R12, R52 ;  /* 0x0000000c5834723c */ /* 0x000fe20000081034 */
[----:B------:R-:W-:Y:S04]  /*e420*/  LDS R88, [R0+0x4d080] ;  /* 0x04d0800000587984 */ /* 0x000fe80000000800 */
[----:B------:R-:W-:Y:S03]  /*e430*/  LDS R90, [R0+0x4d880] ;  /* 0x04d88000005a7984 */ /* 0x000fe60000000800 */
[C---:B----4-:R-:W-:Y:S01]  /*e440*/  HMMA.1688.F32.TF32 R56, R80.reuse, R84, R56 ;  /* 0x000000545038723c */ /* 0x050fe20000081038 */
[----:B------:R-:W-:Y:S04]  /*e450*/  LDS R89, [R2+0x4d080] ;  /* 0x04d0800002597984 */ /* 0x000fe80000000800 */
[----:B------:R-:W2:Y:S03]  /*e460*/  LDS R91, [R2+0x4d880] ;  /* 0x04d88000025b7984 */ /* 0x000ea60000000800 */
        /* <DEDUP_REMOVED lines=8> */
[C---:B------:R-:W-:Y:S01]  /*e4f0*/  HMMA.1688.F32.TF32 R8, R92.reuse, R4, R16 ;  /* 0x000000045c08723c */ /* 0x040fe20000081010 */
[----:B------:R-:W-:Y:S04]  /*e500*/  LDS R16, [R0+0x4d180] ;  /* 0x04d1800000107984 */ /* 0x000fe80000000800 */
[----:B------:R-:W-:Y:S04]  /*e510*/  LDS R18, [R0+0x4d980] ;  /* 0x04d9800000127984 */ /* 0x000fe80000000800 */
[----:B------:R-:W-:Y:S04]  /*e520*/  LDS R17, [R2+0x4d180] ;  /* 0x04d1800002117984 */ /* 0x000fe80000000800 */
[----:B------:R-:W4:Y:S01]  /*e530*/  LDS R19, [R2+0x4d980] ;  /* 0x04d9800002137984 */ /* 0x000f220000000800 */
[C---:B------:R-:W-:Y:S03]  /*e540*/  HMMA.1688.F32.TF32 R76, R92.reuse, R84, R76 ;  /* 0x000000545c4c723c */ /* 0x040fe6000008104c */
[----:B------:R-:W-:Y:S04]  /*e550*/  LDS R4, [R0+0x4e180] ;  /* 0x04e1800000047984 */ /* 0x000fe80000000800 */
[----:B------:R-:W-:Y:S01]  /*e560*/  LDS R5, [R2+0x4e180] ;  /* 0x04e1800002057984 */ /* 0x000fe20000000800 */
[----:B------:R-:W-:Y:S03]  /*e570*/  HMMA.1688.F32.TF32 R20, R92, R12, R20 ;  /* 0x0000000c5c14723c */ /* 0x000fe60000081014 */
[----:B------:R-:W-:Y:S04]  /*e580*/  LDSM.16.M88.4 R92, [R113+0x8180] ;  /* 0x00818000715c783b */ /* 0x000fe80000000200 */
[----:B------:R-:W-:Y:S01]  /*e590*/  LDS R12, [R0+0x4e100] ;  /* 0x04e10000000c7984 */ /* 0x000fe20000000800 */
[-C--:B-1----:R-:W-:Y:S03]  /*e5a0*/  HMMA.1688.F32.TF32 R24, R96, R86.reuse, R24 ;  /* 0x000000566018723c */ /* 0x082fe60000081018 */
[----:B------:R-:W-:Y:S05]  /*e5b0*/  LDS R13, [R2+0x4e100] ;  /* 0x04e10000020d7984 */ /* 0x000fea0000000800 */
[-C--:B--2---:R-:W-:Y:S08]  /*e5c0*/  HMMA.1688.F32.TF32 R40, R88, R86.reuse, R40 ;  /* 0x000000565828723c */ /* 0x084ff00000081028 */
[----:B---3--:R-:W-:Y:S08]  /*e5d0*/  HMMA.1688.F32.TF32 R56, R80, R86, R56 ;  /* 0x000000565038723c */ /* 0x008ff00000081038 */
[----:B------:R-:W-:Y:S08]  /*e5e0*/  HMMA.1688.F32.TF32 R36, R96, R14, R36 ;  /* 0x0000000e6024723c */ /* 0x000ff00000081024 */
        /* <DEDUP_REMOVED lines=8> */
[C---:B----4-:R-:W-:Y:S01]  /*e670*/  HMMA.1688.F32.TF32 R84, R16.reuse, R86, R76 ;  /* 0x000000561054723c */ /* 0x050fe2000008104c */
[----:B------:R-:W-:Y:S07]  /*e680*/  LDSM.16.M88.4 R76, [R113+0x18180] ;  /* 0x01818000714c783b */ /* 0x000fee0000000200 */
[----:B------:R-:W-:Y:S01]  /*e690*/  HMMA.1688.F32.TF32 R20, R16, R14, R20 ;  /* 0x0000000e1014723c */ /* 0x000fe20000081014 */
[----:B------:R-:W-:Y:S04]  /*e6a0*/  LDS R14, [R0+0x4e900] ;  /* 0x04e90000000e7984 */ /* 0x000fe80000000800 */
[----:B------:R-:W1:Y:S03]  /*e6b0*/  LDS R15, [R2+0x4e900] ;  /* 0x04e90000020f7984 */ /* 0x000e660000000800 */
[-C--:B------:R-:W-:Y:S08]  /*e6c0*/  HMMA.1688.F32.TF32 R28, R96, R70.reuse, R28 ;  /* 0x00000046601c723c */ /* 0x080ff0000008101c */
[C---:B------:R-:W-:Y:S08]  /*e6d0*/  HMMA.1688.F32.TF32 R68, R16.reuse, R70, R100 ;  /* 0x000000461044723c */ /* 0x040ff00000081064 */
[-C--:B------:R-:W-:Y:S01]  /*e6e0*/  HMMA.1688.F32.TF32 R8, R16, R6.reuse, R8 ;  /* 0x000000061008723c */ /* 0x080fe20000081008 */
[----:B------:R-:W-:Y:S04]  /*e6f0*/  LDS R16, [R0+0x4e080] ;  /* 0x04e0800000107984 */ /* 0x000fe80000000800 */
[----:B------:R-:W-:Y:S03]  /*e700*/  LDS R18, [R0+0x4e880] ;  /* 0x04e8800000127984 */ /* 0x000fe60000000800 */
[----:B------:R-:W-:Y:S01]  /*e710*/  HMMA.1688.F32.TF32 R32, R96, R6, R32 ;  /* 0x000000066020723c */ /* 0x000fe20000081020 */
[----:B------:R-:W-:Y:S04]  /*e720*/  LDS R17, [R2+0x4e080] ;  /* 0x04e0800002117984 */ /* 0x000fe80000000800 */
[----:B------:R-:W2:Y:S04]  /*e730*/  LDS R19, [R2+0x4e880] ;  /* 0x04e8800002137984 */ /* 0x000ea80000000800 */
[----:B------:R-:W-:Y:S04]  /*e740*/  LDS R96, [R0+0x4e000] ;  /* 0x04e0000000607984 */ /* 0x000fe80000000800 */
[----:B------:R-:W-:Y:S04]  /*e750*/  LDS R98, [R0+0x4e800] ;  /* 0x04e8000000627984 */ /* 0x000fe80000000800 */
[----:B------:R-:W-:Y:S04]  /*e760*/  LDS R97, [R2+0x4e000] ;  /* 0x04e0000002617984 */ /* 0x000fe80000000800 */
[----:B------:R-:W3:Y:S01]  /*e770*/  LDS R99, [R2+0x4e800] ;  /* 0x04e8000002637984 */ /* 0x000ee20000000800 */
[C---:B-1----:R-:W-:Y:S03]  /*e780*/  HMMA.1688.F32.TF32 R56, R12.reuse, R80, R56 ;  /* 0x000000500c38723c */ /* 0x042fe60000081038 */
[----:B------:R-:W-:Y:S04]  /*e790*/  LDS R6, [R0+0x4e980] ;  /* 0x04e9800000067984 */ /* 0x000fe80000000800 */
[----:B------:R-:W-:Y:S01]  /*e7a0*/  LDS R7, [R2+0x4e980] ;  /* 0x04e9800002077984 */ /* 0x000fe20000000800 */
[C---:B------:R-:W-:Y:S08]  /*e7b0*/  HMMA.1688.F32.TF32 R60, R12.reuse, R92, R60 ;  /* 0x0000005c0c3c723c */ /* 0x040ff0000008103c */
[C---:B------:R-:W-:Y:S08]  /*e7c0*/  HMMA.1688.F32.TF32 R64, R12.reuse, R88, R64 ;  /* 0x000000580c40723c */ /* 0x040ff00000081040 */
[----:B------:R-:W-:Y:S01]  /*e7d0*/  HMMA.1688.F32.TF32 R72, R12, R76, R72 ;  /* 0x0000004c0c48723c */ /* 0x000fe20000081048 */
[----:B------:R-:W-:Y:S04]  /*e7e0*/  LDS R12, [R0+0x4f000] ;  /* 0x04f00000000c7984 */ /* 0x000fe80000000800 */
[----:B------:R-:W-:Y:S04]  /*e7f0*/  LDS R14, [R0+0x4f800] ;  /* 0x04f80000000e7984 */ /* 0x000fe80000000800 */
[----:B------:R-:W-:Y:S04]  /*e800*/  LDS R13, [R2+0x4f000] ;  /* 0x04f00000020d7984 */ /* 0x000fe80000000800 */
[----:B------:R-:W1:Y:S01]  /*e810*/  LDS R15, [R2+0x4f800] ;  /* 0x04f80000020f7984 */ /* 0x000e620000000800 */
[C---:B--2---:R-:W-:Y:S08]  /*e820*/  HMMA.1688.F32.TF32 R40, R16.reuse, R80, R40 ;  /* 0x000000501028723c */ /* 0x044ff00000081028 */
[C---:B------:R-:W-:Y:S08]  /*e830*/  HMMA.1688.F32.TF32 R44, R16.reuse, R92, R44 ;  /* 0x0000005c102c723c */ /* 0x040ff0000008102c */
[C---:B------:R-:W-:Y:S08]  /*e840*/  HMMA.1688.F32.TF32 R48, R16.reuse, R88, R48 ;  /* 0x000000581030723c */ /* 0x040ff00000081030 */
[----:B------:R-:W-:Y:S01]  /*e850*/  HMMA.1688.F32.TF32 R52, R16, R76, R52 ;  /* 0x0000004c1034723c */ /* 0x000fe20000081034 */
[----:B------:R-:W-:Y:S04]  /*e860*/  LDS R16, [R0+0x4f080] ;  /* 0x04f0800000107984 */ /* 0x000fe80000000800 */
[----:B------:R-:W-:Y:S03]  /*e870*/  LDS R18, [R0+0x4f880] ;  /* 0x04f8800000127984 */ /* 0x000fe60000000800 */
[C---:B---3--:R-:W-:Y:S01]  /*e880*/  HMMA.1688.F32.TF32 R24, R96.reuse, R80, R24 ;  /* 0x000000506018723c */ /* 0x048fe20000081018 */
        /* <DEDUP_REMOVED lines=9> */
[C---:B-1----:R-:W-:Y:S08]  /*e920*/  HMMA.1688.F32.TF32 R24, R12.reuse, R82, R24 ;  /* 0x000000520c18723c */ /* 0x042ff00000081018 */
[C---:B------:R-:W-:Y:S08]  /*e930*/  HMMA.1688.F32.TF32 R28, R12.reuse, R94, R28 ;  /* 0x0000005e0c1c723c */ /* 0x040ff0000008101c */
[C---:B------:R-:W-:Y:S08]  /*e940*/  HMMA.1688.F32.TF32 R32, R12.reuse, R90, R32 ;  /* 0x0000005a0c20723c */ /* 0x040ff00000081020 */
[----:B------:R-:W-:Y:S01]  /*e950*/  HMMA.1688.F32.TF32 R12, R12, R78, R36 ;  /* 0x0000004e0c0c723c */ /* 0x000fe20000081024 */
[----:B------:R-:W-:Y:S07]  /*e960*/  STL [R1+0x3cc], R24 ;  /* 0x0003cc1801007387 */ /* 0x000fee0000100800 */
[C---:B--2---:R-:W-:Y:S01]  /*e970*/  HMMA.1688.F32.TF32 R40, R16.reuse, R82, R40 ;  /* 0x000000521028723c */ /* 0x044fe20000081028 */
[----:B------:R-:W-:Y:S07]  /*e980*/  STL [R1+0x3c8], R25 ;  /* 0x0003c81901007387 */ /* 0x000fee0000100800 */
[C---:B------:R-:W-:Y:S01]  /*e990*/  HMMA.1688.F32.TF32 R44, R16.reuse, R94, R44 ;  /* 0x0000005e102c723c */ /* 0x040fe2000008102c */
[----:B------:R-:W-:Y:S04]  /*e9a0*/  STL [R1+0x3c4], R26 ;  /* 0x0003c41a01007387 */ /* 0x000fe80000100800 */
[----:B------:R-:W-:Y:S03]  /*e9b0*/  STL [R1+0x3c0], R27 ;  /* 0x0003c01b01007387 */ /* 0x000fe60000100800 */
[C---:B------:R-:W-:Y:S01]  /*e9c0*/  HMMA.1688.F32.TF32 R48, R16.reuse, R90, R48 ;  /* 0x0000005a1030723c */ /* 0x040fe20000081030 */
[----:B------:R-:W-:Y:S04]  /*e9d0*/  STL [R1+0x3dc], R28 ;  /* 0x0003dc1c01007387 */ /* 0x000fe80000100800 */
[----:B------:R-:W-:Y:S03]  /*e9e0*/  STL [R1+0x3d8], R29 ;  /* 0x0003d81d01007387 */ /* 0x000fe60000100800 */
[----:B------:R-:W-:Y:S01]  /*e9f0*/  HMMA.1688.F32.TF32 R16, R16, R78, R52 ;  /* 0x0000004e1010723c */ /* 0x000fe20000081034 */
[----:B------:R-:W-:Y:S04]  /*ea00*/  STL [R1+0x3d4], R30 ;  /* 0x0003d41e01007387 */ /* 0x000fe80000100800 */
[----:B------:R-:W-:Y:S03]  /*ea10*/  STL [R1+0x3d0], R31 ;  /* 0x0003d01f01007387 */ /* 0x000fe60000100800 */
[C---:B---3--:R-:W-:Y:S01]  /*ea20*/  HMMA.1688.F32.TF32 R56, R96.reuse, R82, R56 ;  /* 0x000000526038723c */ /* 0x048fe20000081038 */
[----:B------:R-:W-:Y:S04]  /*ea30*/  STL [R1+0x3ec], R32 ;  /* 0x0003ec2001007387 */ /* 0x000fe80000100800 */
[----:B------:R-:W-:Y:S04]  /*ea40*/  STL [R1+0x3e8], R33 ;  /* 0x0003e82101007387 */ /* 0x000fe80000100800 */
[----:B------:R-:W-:Y:S01]  /*ea50*/  STL [R1+0x3e4], R34 ;  /* 0x0003e42201007387 */ /* 0x000fe20000100800 */
[C---:B------:R-:W-:Y:S03]  /*ea60*/  HMMA.1688.F32.TF32 R60, R96.reuse, R94, R60 ;  /* 0x0000005e603c723c */ /* 0x040fe6000008103c */
[----:B------:R-:W-:Y:S04]  /*ea70*/  STL [R1+0x3e0], R35 ;  /* 0x0003e02301007387 */ /* 0x000fe80000100800 */
[----:B------:R-:W-:Y:S04]  /*ea80*/  STL [R1+0x3fc], R12 ;  /* 0x0003fc0c01007387 */ /* 0x000fe80000100800 */
[----:B------:R-:W-:Y:S01]  /*ea90*/  STL [R1+0x3f8], R13 ;  /* 0x0003f80d01007387 */ /* 0x000fe20000100800 */
[C---:B------:R-:W-:Y:S03]  /*eaa0*/  HMMA.1688.F32.TF32 R64, R96.reuse, R90, R64 ;  /* 0x0000005a6040723c */ /* 0x040fe60000081040 */
[----:B------:R-:W-:Y:S04]  /*eab0*/  STL [R1+0x3f4], R14 ;  /* 0x0003f40e01007387 */ /* 0x000fe80000100800 */
[----:B------:R-:W-:Y:S04]  /*eac0*/  STL [R1+0x3f0], R15 ;  /* 0x0003f00f01007387 */ /* 0x000fe80000100800 */
[----:B------:R-:W-:Y:S04]  /*ead0*/  STL [R1+0x40c], R40 ;  /* 0x00040c2801007387 */ /* 0x000fe80000100800 */
[----:B------:R-:W-:Y:S01]  /*eae0*/  STL [R1+0x408], R41 ;  /* 0x0004082901007387 */ /* 0x000fe20000100800 */
[----:B------:R-:W-:Y:S03]  /*eaf0*/  HMMA.1688.F32.TF32 R72, R96, R78, R72 ;  /* 0x0000004e6048723c */ /* 0x000fe60000081048 */
[----:B------:R-:W-:Y:S04]  /*eb00*/  STL [R1+0x404], R42 ;  /* 0x0004042a01007387 */ /* 0x000fe80000100800 */
        /* <DEDUP_REMOVED lines=11> */
[----:B------:R1:W-:Y:S04]  /*ebc0*/  STL [R1+0x434], R18 ;  /* 0x0004341201007387 */ /* 0x0003e80000100800 */
        /* <DEDUP_REMOVED lines=17> */
[----:B-1----:R-:W2:Y:S04]  /*ece0*/  LDL R18, [R1+0x280] ;  /* 0x0002800001127983 */ /* 0x002ea80000100800 */
[----:B------:R-:W3:Y:S04]  /*ecf0*/  LDL R15, [R1+0x240] ;  /* 0x00024000010f7983 */ /* 0x000ee80000100800 */
[----:B------:R-:W3:Y:S04]  /*ed00*/  LDL R14, [R1+0x27c] ;  /* 0x00027c00010e7983 */ /* 0x000ee80000100800 */
[----:B------:R-:W3:Y:S04]  /*ed10*/  LDL R13, [R1+0x23c] ;  /* 0x00023c00010d7983 */ /* 0x000ee80000100800 */
[----:B------:R-:W3:Y:S04]  /*ed20*/  LDL R17, [R1+0x278] ;  /* 0x0002780001117983 */ /* 0x000ee80000100800 */
[----:B------:R-:W3:Y:S01]  /*ed30*/  LDL R12, [R1+0x238] ;  /* 0x00023800010c7983 */ /* 0x000ee20000100800 */
[C---:B------:R-:W-:Y:S08]  /*ed40*/  HMMA.1688.F32.TF32 R84, R4.reuse, R80, R84 ;  /* 0x000000500454723c */ /* 0x040ff00000081054 */
[C---:B------:R-:W-:Y:S08]  /*ed50*/  HMMA.1688.F32.TF32 R68, R4.reuse, R92, R68 ;  /* 0x0000005c0444723c */ /* 0x040ff00000081044 */
[C---:B------:R-:W-:Y:S08]  /*ed60*/  HMMA.1688.F32.TF32 R8, R4.reuse, R88, R8 ;  /* 0x000000580408723c */ /* 0x040ff00000081008 */
[----:B------:R-:W-:Y:S01]  /*ed70*/  HMMA.1688.F32.TF32 R20, R4, R76, R20 ;  /* 0x0000004c0414723c */ /* 0x000fe20000081014 */
[----:B------:R-:W-:Y:S04]  /*ed80*/  LDS R7, [R2+0x4f980] ;  /* 0x04f9800002077984 */ /* 0x000fe80000000800 */
[----:B------:R1:W-:Y:S04]  /*ed90*/  LDS R5, [R2+0x4f180] ;  /* 0x04f1800002057984 */ /* 0x0003e80000000800 */
[----:B------:R-:W1:Y:S04]  /*eda0*/  S2R R110, SR_TID.X ;  /* 0x00000000006e7919 */ /* 0x000e680000002100 */
[----:B-1----:R-:W3:Y:S04]  /*edb0*/  LDL R2, [R1+0x274] ;  /* 0x0002740001027983 */ /* 0x002ee80000100800 */
[----:B------:R-:W1:Y:S01]  /*edc0*/  S2R R109, SR_TID.X ;  /* 0x00000000006d7919 */ /* 0x000e620000002100 */
[----:B------:R-:W-:-:S02]  /*edd0*/  IMAD.MOV.U32 R113, RZ, RZ, 0x7f ;  /* 0x0000007fff717424 */ /* 0x000fc400078e00ff */
[----:B------:R-:W-:Y:S01]  /*ede0*/  IMAD.MOV.U32 R36, RZ, RZ, R105 ;  /* 0x000000ffff247224 */ /* 0x000fe200078e0069 */
[----:B------:R-:W-:Y:S01]  /*edf0*/  UIADD3 UR8, UR8, 0x1, URZ ;  /* 0x0000000108087890 */ /* 0x000fe2000fffe03f */
[----:B------:R-:W-:Y:S01]  /*ee00*/  IMAD.MOV.U32 R37, RZ, RZ, R104 ;  /* 0x000000ffff257224 */ /* 0x000fe200078e0068 */
[----:B------:R-:W-:Y:S01]  /*ee10*/  LDS R6, [R0+0x4f980] ;  /* 0x04f9800000067984 */ /* 0x000fe20000000800 */
[----:B------:R-:W-:-:S04]  /*ee20*/  SHF.R.U32.HI R111, RZ, 0x7, R110 ;  /* 0x00000007ff6f7819 */ /* 0x000fc8000001166e */
[----:B------:R-:W-:Y:S02]  /*ee30*/  SGXT.U32 R111, R111, 0x2 ;  /* 0x000000026f6f781a */ /* 0x000fe40000000000 */
[----:B-1----:R-:W-:-:S04]  /*ee40*/  SHF.R.U32.HI R109, RZ, 0x7, R109 ;  /* 0x00000007ff6d7819 */ /* 0x002fc8000001166d */
[----:B------:R-:W-:Y:S02]  /*ee50*/  SGXT.U32 R109, R109, 0x2 ;  /* 0x000000026d6d781a */ /* 0x000fe40000000000 */
[----:B------:R-:W-:Y:S02]  /*ee60*/  ISETP.GE.AND P0, PT, R111, UR7, PT ;  /* 0x000000076f007c0c */ /* 0x000fe4000bf06270 */
[----:B------:R-:W-:Y:S02]  /*ee70*/  LOP3.LUT R109, R109, 0x4, RZ, 0xfc, !PT ;  /* 0x000000046d6d7812 */ /* 0x000fe400078efcff */
[----:B------:R-:W-:Y:S02]  /*ee80*/  SEL R4, RZ, 0x4, P0 ;  /* 0x00000004ff047807 */ /* 0x000fe40000000000 */
[----:B------:R-:W-:Y:S02]  /*ee90*/  ISETP.GE.AND P0, PT, R109, UR7, PT ;  /* 0x000000076d007c0c */ /* 0x000fe4000bf06270 */
[----:B------:R-:W1:Y:S01]  /*eea0*/  S2R R109, SR_TID.X ;  /* 0x00000000006d7919 */ /* 0x000e620000002100 */
[----:B------:R-:W-:-:S03]  /*eeb0*/  IADD3 R113, R113, c[0x0][0x180], RZ ;  /* 0x0000600071717a10 */ /* 0x000fc60007ffe0ff */
[----:B------:R-:W1:Y:S01]  /*eec0*/  S2R R105, SR_TID.X ;  /* 0x0000000000697919 */ /* 0x000e620000002100 */
[----:B------:R-:W-:-:S04]  /*eed0*/  SHF.R.S32.HI R114, RZ, 0x1f, R113 ;  /* 0x0000001fff727819 */ /* 0x000fc80000011471 */
[----:B------:R-:W-:-:S04]  /*eee0*/  LEA.HI R114, R114, R113, RZ, 0x7 ;  /* 0x0000007172727211 */ /* 0x000fc800078f38ff */
[----:B------:R-:W-:-:S04]  /*eef0*/  SHF.R.S32.HI R114, RZ, 0x7, R114 ;  /* 0x00000007ff727819 */ /* 0x000fc80000011472 */
[----:B------:R-:W-:-:S04]  /*ef00*/  IADD3 R114, R114, -0x2, RZ ;  /* 0xfffffffe72727810 */ /* 0x000fc80007ffe0ff */
[----:B------:R-:W-:Y:S02]  /*ef10*/  ISETP.LE.AND P3, PT, R114, UR4, PT ;  /* 0x0000000472007c0c */ /* 0x000fe4000bf63270 */
[----:B-1----:R-:W-:Y:S02]  /*ef20*/  SHF.R.U32.HI R109, RZ, 0x7, R109 ;  /* 0x00000007ff6d7819 */ /* 0x002fe4000001166d */
[----:B------:R-:W-:Y:S02]  /*ef30*/  SEL R4, R4, RZ, !P3 ;  /* 0x000000ff04047207 */ /* 0x000fe40005800000 */
[----:B------:R-:W-:Y:S01]  /*ef40*/  SGXT.U32 R109, R109, 0x2 ;  /* 0x000000026d6d781a */ /* 0x000fe20000000000 */
[----:B------:R-:W-:Y:S01]  /*ef50*/  UISETP.GT.AND UP0, UPT, UR8, 0x1, UPT ;  /* 0x000000010800788c */ /* 0x000fe2000bf04270 */
[----:B------:R-:W-:-:S03]  /*ef60*/  ISETP.NE.U32.AND P1, PT, R4, RZ, PT ;  /* 0x000000ff0400720c */ /* 0x000fc60003f25070 */
[----:B------:R-:W-:Y:S01]  /*ef70*/  IMAD R104, R109, c[0x0][0x188], RZ ;  /* 0x000062006d687a24 */ /* 0x000fe200078e02ff */
[C---:B------:R-:W-:Y:S02]  /*ef80*/  LOP3.LUT R109, R105.reuse, 0x180, RZ, 0xc0, !PT ;  /* 0x00000180696d7812 */ /* 0x040fe400078ec0ff */
[----:B------:R-:W-:Y:S01]  /*ef90*/  SEL R4, RZ, 0x4, P0 ;  /* 0x00000004ff047807 */ /* 0x000fe20000000000 */
[----:B------:R-:W-:Y:S01]  /*efa0*/  USEL UR8, UR8, URZ, !UP0 ;  /* 0x0000003f08087287 */ /* 0x000fe2000c000000 */
[----:B------:R-:W-:Y:S01]  /*efb0*/  IMAD.SHL.U32 R105, R105, 0x4, RZ ;  /* 0x0000000469697824 */ /* 0x000fe200078e00ff */
[----:B------:R-:W-:Y:S02]  /*efc0*/  SHF.R.U32.HI R109, RZ, 0x2, R109 ;  /* 0x00000002ff6d7819 */ /* 0x000fe4000001166d */
[----:B------:R-:W-:Y:S02]  /*efd0*/  SEL R4, R4, RZ, !P3 ;  /* 0x000000ff04047207 */ /* 0x000fe40005800000 */
[----:B------:R-:W-:Y:S01]  /*efe0*/  LOP3.LUT R109, R109, 0x7fc, R105, 0x78, !PT ;  /* 0x000007fc6d6d7812 */ /* 0x000fe200078e7869 */
[----:B------:R-:W-:Y:S01]  /*eff0*/  IMAD.U32 R52, RZ, RZ, UR8 ;  /* 0x00000008ff347e24 */ /* 0x000fe2000f8e00ff */
[----:B------:R-:W-:-:S02]  /*f000*/  ISETP.NE.U32.AND P0, PT, R4, RZ, PT ;  /* 0x000000ff0400720c */ /* 0x000fc40003f05070 */
[----:B------:R1:W1:Y:S01]  /*f010*/  LDS R4, [R0+0x4f180] ;  /* 0x04f1800000047984 */ /* 0x0002620000000800 */
[----:B------:R-:W-:-:S03]  /*f020*/  IMAD R52, R52, 0x10000, R109 ;  /* 0x0001000034347824 */ /* 0x000fc600078e026d */
[----:B------:R-:W1:Y:S01]  /*f030*/  S2R R109, SR_TID.X ;  /* 0x00000000006d7919 */ /* 0x000e620000002100 */
[----:B------:R-:W-:-:S03]  /*f040*/  IMAD.SHL.U32 R104, R104, 0x4, RZ ;  /* 0x0000000468687824 */ /* 0x000fc600078e00ff */
[----:B------:R-:W-:Y:S02]  /*f050*/  BAR.SYNC.DEFER_BLOCKING 0x0 ;  /* 0x0000000000007b1d */ /* 0x000fe40000010000 */
[----:B------:R-:W-:-:S05]  /*f060*/  IADD3 R38, P2, R104, R36, RZ ;  /* 0x0000002468267210 */ /* 0x000fca0007f5e0ff */
[----:B------:R-:W-:-:S05]  /*f070*/  IMAD.X R39, R37, 0x1, R106, P2 ;  /* 0x0000000125277824 */ /* 0x000fca00010e066a */
[----:B------:R-:W-:Y:S01]  /*f080*/  @!PT LDS RZ, [RZ] ;  /* 0x00000000fffff984 */ /* 0x000fe20000000800 */
[----:B------:R-:W-:Y:S01]  /*f090*/  @!PT LDS RZ, [RZ] ;  /* 0x00000000fffff984 */ /* 0x000fe20000000800 */
[----:B------:R-:W-:Y:S01]  /*f0a0*/  @!PT LDS RZ, [RZ] ;  /* 0x00000000fffff984 */ /* 0x000fe20000000800 */
[----:B------:R1:W-:Y:S02]  /*f0b0*/  LDGSTS.E [R52+0x40000], [R38.64], P1 ;  /* 0x4000000026347fae */ /* 0x0003e4000892184c */
[----:B-1----:R-:W-:Y:S02]  /*f0c0*/  IADD3 R38, P1, R108, R36, RZ ;  /* 0x000000246c267210 */ /* 0x002fe40007f3e0ff */
[--C-:B------:R-:W-:Y:S02]  /*f0d0*/  SHF.R.U32.HI R108, RZ, 0x7, R109.reuse ;  /* 0x00000007ff6c7819 */ /* 0x100fe4000001166d */
[----:B------:R-:W-:Y:S02]  /*f0e0*/  SHF.R.U32.HI R109, RZ, 0x7, R109 ;  /* 0x00000007ff6d7819 */ /* 0x000fe4000001166d */
[----:B------:R-:W-:Y:S01]  /*f0f0*/  SGXT.U32 R108, R108, 0x2 ;  /* 0x000000026c6c781a */ /* 0x000fe20000000000 */
[----:B------:R-:W-:Y:S01]  /*f100*/  IMAD.X R39, R37, 0x1, R107, P1 ;  /* 0x0000000125277824 */ /* 0x000fe200008e066b */
[----:B------:R-:W-:-:S02]  /*f110*/  SGXT.U32 R109, R109, 0x2 ;  /* 0x000000026d6d781a */ /* 0x000fc40000000000 */
[----:B------:R-:W-:Y:S02]  /*f120*/  LOP3.LUT R16, R108, 0x8, RZ, 0xfc, !PT ;  /* 0x000000086c107812 */ /* 0x000fe400078efcff */
[----:B------:R2:W-:Y:S02]  /*f130*/  LDGSTS.E [R52+0x40800], [R38.64], P0 ;  /* 0x4080000026347fae */ /* 0x0005e4000812184c */
[----:B------:R-:W-:Y:S02]  /*f140*/  ISETP.GE.AND P0, PT, R16, UR7, PT ;  /* 0x0000000710007c0c */ /* 0x000fe4000bf06270 */
[----:B------:R-:W-:Y:S02]  /*f150*/  LOP3.LUT R16, R109, 0xc, RZ, 0xfc, !PT ;  /* 0x0000000c6d107812 */ /* 0x000fe400078efcff */
[----:B------:R-:W1:Y:S01]  /*f160*/  S2R R109, SR_TID.X ;  /* 0x00000000006d7919 */ /* 0x000e620000002100 */
[----:B------:R-:W-:Y:S02]  /*f170*/  SEL R0, RZ, 0x4, P0 ;  /* 0x00000004ff007807 */ /* 0x000fe40000000000 */
[----:B------:R-:W-:-:S02]  /*f180*/  ISETP.GE.AND P0, PT, R16, UR7, PT ;  /* 0x0000000710007c0c */ /* 0x000fc4000bf06270 */
[----:B------:R-:W-:Y:S01]  /*f190*/  SEL R0, R0, RZ, !P3 ;  /* 0x000000ff00007207 */ /* 0x000fe20005800000 */
[----:B------:R-:W4:Y:S03]  /*f1a0*/  LDL R16, [R1+0x234] ;  /* 0x0002340001107983 */ /* 0x000f260000100800 */
[----:B------:R-:W-:Y:S02]  /*f1b0*/  ISETP.NE.U32.AND P1, PT, R0, RZ, PT ;  /* 0x000000ff0000720c */ /* 0x000fe40003f25070 */
[----:B------:R-:W-:-:S04]  /*f1c0*/  SEL R0, RZ, 0x4, P0 ;  /* 0x00000004ff007807 */ /* 0x000fc80000000000 */
[----:B------:R-:W-:-:S04]  /*f1d0*/  SEL R0, R0, RZ, !P3 ;  /* 0x000000ff00007207 */ /* 0x000fc80005800000 */
[----:B------:R-:W-:Y:S02]  /*f1e0*/  ISETP.NE.U32.AND P0, PT, R0, RZ, PT ;  /* 0x000000ff0000720c */ /* 0x000fe40003f05070 */
[----:B-1----:R-:W-:-:S04]  /*f1f0*/  SHF.R.U32.HI R109, RZ, 0x7, R109 ;  /* 0x00000007ff6d7819 */ /* 0x002fc8000001166d */
[----:B------:R-:W-:Y:S02]  /*f200*/  SGXT.U32 R109, R109, 0x2 ;  /* 0x000000026d6d781a */ /* 0x000fe40000000000 */
[----:B--2---:R-:W-:-:S05]  /*f210*/  IADD3 R38, P2, R18, R36, RZ ;  /* 0x0000002412267210 */ /* 0x004fca0007f5e0ff */
[----:B---3--:R-:W-:-:S05]  /*f220*/  IMAD.X R39, R37, 0x1, R15, P2 ;  /* 0x0000000125277824 */ /* 0x008fca00010e060f */
[----:B------:R1:W-:Y:S01]  /*f230*/  LDGSTS.E [R52+0x41000], [R38.64], P1 ;  /* 0x4100000026347fae */ /* 0x0003e2000892184c */
[----:B------:R-:W-:Y:S02]  /*f240*/  LOP3.LUT R18, R109, 0x10, RZ, 0xfc, !PT ;  /* 0x000000106d127812 */ /* 0x000fe400078efcff */
[----:B-1----:R-:W-:Y:S02]  /*f250*/  IADD3 R38, P1, R14, R36, RZ ;  /* 0x000000240e267210 */ /* 0x002fe40007f3e0ff */
[----:B------:R-:W2:Y:S03]  /*f260*/  LDL R14, [R1+0x270] ;  /* 0x00027000010e7983 */ /* 0x000ea60000100800 */
[----:B------:R-:W-:Y:S02]  /*f270*/  IMAD.X R39, R37, 0x1, R13, P1 ;  /* 0x0000000125277824 */ /* 0x000fe400008e060d */
[----:B------:R-:W3:Y:S04]  /*f280*/  LDL R13, [R1+0x228] ;  /* 0x00022800010d7983 */ /* 0x000ee80000100800 */
[----:B------:R1:W-:Y:S01]  /*f290*/  LDGSTS.E [R52+0x41800], [R38.64], P0 ;  /* 0x4180000026347fae */ /* 0x0003e2000812184c */
[----:B------:R-:W-:-:S02]  /*f2a0*/  ISETP.GE.AND P0, PT, R18, UR7, PT ;  /* 0x0000000712007c0c */ /* 0x000fc4000bf06270 */
[----:B------:R-:W-:Y:S01]  /*f2b0*/  LOP3.LUT R15, R109, 0x14, RZ, 0xfc, !PT ;  /* 0x000000146d0f7812 */ /* 0x000fe200078efcff */
[----:B------:R-:W3:Y:S01]  /*f2c0*/  LDL R18, [R1+0x26c] ;  /* 0x00026c0001127983 */ /* 0x000ee20000100800 */
[----:B------:R-:W-:-:S04]  /*f2d0*/  SEL R0, RZ, 0x4, P0 ;  /* 0x00000004ff007807 */ /* 0x000fc80000000000 */
[----:B------:R-:W-:-:S04]  /*f2e0*/  SEL R0, R0, RZ, !P3 ;  /* 0x000000ff00007207 */ /* 0x000fc80005800000 */
[----:B------:R-:W-:Y:S02]  /*f2f0*/  ISETP.NE.U32.AND P1, PT, R0, RZ, PT ;  /* 0x000000ff0000720c */ /* 0x000fe40003f25070 */
[----:B------:R-:W-:Y:S02]  /*f300*/  ISETP.GE.AND P0, PT, R15, UR7, PT ;  /* 0x000000070f007c0c */ /* 0x000fe4000bf06270 */
[----:B-1----:R-:W-:Y:S01]  /*f310*/  IADD3 R38, P2, R17, R36, RZ ;  /* 0x0000002411267210 */ /* 0x002fe20007f5e0ff */
[----:B------:R-:W3:Y:S04]  /*f320*/  LDL R15, [R1+0x224] ;  /* 0x00022400010f7983 */ /* 0x000ee80000100800 */
[----:B------:R-:W-:Y:S01]  /*f330*/  IMAD.X R39, R37, 0x1, R12, P2 ;  /* 0x0000000125277824 */ /* 0x000fe200010e060c */
[----:B------:R-:W1:Y:S04]  /*f340*/  S2R R109, SR_TID.X ;  /* 0x00000000006d7919 */ /* 0x000e680000002100 */
[----:B------:R-:W3:Y:S04]  /*f350*/  LDL R12, [R1+0x268] ;  /* 0x00026800010c7983 */ /* 0x000ee80000100800 */
[----:B------:R1:W-:Y:S01]  /*f360*/  LDGSTS.E [R52+0x42000], [R38.64], P1 ;  /* 0x4200000026347fae */ /* 0x0003e2000892184c */
[----:B------:R-:W-:-:S03]  /*f370*/  SEL R0, RZ, 0x4, P0 ;  /* 0x00000004ff007807 */ /* 0x000fc60000000000 */
[----:B------:R-:W3:Y:S01]  /*f380*/  LDL R17, [R1+0x264] ;  /* 0x0002640001117983 */ /* 0x000ee20000100800 */
[----:B-1----:R-:W-:-:S03]  /*f390*/  IADD3 R38, P1, R2, R36, RZ ;  /* 0x0000002402267210 */ /* 0x002fc60007f3e0ff */
[----:B------:R-:W3:Y:S01]  /*f3a0*/  LDL R2, [R1+0x220] ;  /* 0x0002200001027983 */ /* 0x000ee20000100800 */
[----:B------:R-:W-:Y:S02]  /*f3b0*/  SEL R0, R0, RZ, !P3 ;  /* 0x000000ff00007207 */ /* 0x000fe40005800000 */
[--C-:B------:R-:W-:Y:S02]  /*f3c0*/  SHF.R.U32.HI R108, RZ, 0x7, R109.reuse ;  /* 0x00000007ff6c7819 */ /* 0x100fe4000001166d */
[----:B------:R-:W-:Y:S02]  /*f3d0*/  ISETP.NE.U32.AND P0, PT, R0, RZ, PT ;  /* 0x000000ff0000720c */ /* 0x000fe40003f05070 */
[----:B------:R-:W-:Y:S02]  /*f3e0*/  SGXT.U32 R108, R108, 0x2 ;  /* 0x000000026c6c781a */ /* 0x000fe40000000000 */
[----:B------:R-:W-:-:S04]  /*f3f0*/  SHF.R.U32.HI R109, RZ, 0x7, R109 ;  /* 0x00000007ff6d7819 */ /* 0x000fc8000001166d */
[----:B------:R-:W-:-:S04]  /*f400*/  SGXT.U32 R109, R109, 0x2 ;  /* 0x000000026d6d781a */ /* 0x000fc80000000000 */
[----:B------:R-:W-:Y:S01]  /*f410*/  LOP3.LUT R19, R109, 0x1c, RZ, 0xfc, !PT ;  /* 0x0000001c6d137812 */ /* 0x000fe200078efcff */
[----:B----4-:R-:W-:Y:S01]  /*f420*/  IMAD.X R39, R37, 0x1, R16, P1 ;  /* 0x0000000125277824 */ /* 0x010fe200008e0610 */
[----:B------:R-:W-:-:S04]  /*f430*/  LOP3.LUT R16, R108, 0x18, RZ, 0xfc, !PT ;  /* 0x000000186c107812 */ /* 0x000fc800078efcff */
[----:B------:R2:W-:Y:S01]  /*f440*/  LDGSTS.E [R52+0x42800], [R38.64], P0 ;  /* 0x4280000026347fae */ /* 0x0005e2000812184c */
[----:B------:R-:W-:-:S03]  /*f450*/  ISETP.GE.AND P0, PT, R16, UR7, PT ;  /* 0x0000000710007c0c */ /* 0x000fc6000bf06270 */
[----:B------:R-:W4:Y:S01]  /*f460*/  LDL R16, [R1+0x21c] ;  /* 0x00021c0001107983 */ /* 0x000f220000100800 */
[----:B------:R-:W-:-:S04]  /*f470*/  SEL R0, RZ, 0x4, P0 ;  /* 0x00000004ff007807 */ /* 0x000fc80000000000 */
[----:B------:R-:W-:Y:S02]  /*f480*/  SEL R0, R0, RZ, !P3 ;  /* 0x000000ff00007207 */ /* 0x000fe40005800000 */
[----:B------:R-:W-:Y:S02]  /*f490*/  ISETP.GE.AND P0, PT, R19, UR7, PT ;  /* 0x0000000713007c0c */ /* 0x000fe4000bf06270 */
[----:B------:R-:W-:Y:S02]  /*f4a0*/  ISETP.NE.U32.AND P1, PT, R0, RZ, PT ;  /* 0x000000ff0000720c */ /* 0x000fe40003f25070 */
[----:B------:R-:W-:-:S04]  /*f4b0*/  SEL R0, RZ, 0x4, P0 ;  /* 0x00000004ff007807 */ /* 0x000fc80000000000 */
[----:B------:R-:W-:-:S04]  /*f4c0*/  SEL R0, R0, RZ, !P3 ;  /* 0x000000ff00007207 */ /* 0x000fc80005800000 */
[----:B------:R-:W-:Y:S02]  /*f4d0*/  ISETP.NE.U32.AND P0, PT, R0, RZ, PT ;  /* 0x000000ff0000720c */ /* 0x000fe40003f05070 */
[-C--:B--2---:R-:W-:Y:S02]  /*f4e0*/  IADD3 R38, P2, R14, R36.reuse, RZ ;  /* 0x000000240e267210 */ /* 0x084fe40007f5e0ff */
[----:B------:R-:W2:Y:S03]  /*f4f0*/  LDL R14, [R1+0x260] ;  /* 0x00026000010e7983 */ /* 0x000ea60000100800 */
[----:B---3--:R-:W-:Y:S02]  /*f500*/  IMAD.X R39, R37, 0x1, R13, P2 ;  /* 0x0000000125277824 */ /* 0x008fe400010e060d */
[----:B------:R-:W3:Y:S04]  /*f510*/  LDL R13, [R1+0x218] ;  /* 0x00021800010d7983 */ /* 0x000ee80000100800 */
[----:B------:R1:W-:Y:S02]  /*f520*/  LDGSTS.E [R52+0x43000], [R38.64], P1 ;  /* 0x4300000026347fae */ /* 0x0003e4000892184c */
[----:B-1----:R-:W-:-:S05]  /*f530*/  IADD3 R38, P1, R18, R36, RZ ;  /* 0x0000002412267210 */ /* 0x002fca0007f3e0ff */
[----:B------:R-:W-:-:S05]  /*f540*/  IMAD.X R39, R37, 0x1, R15, P1 ;  /* 0x0000000125277824 */ /* 0x000fca00008e060f */
[----:B------:R1:W-:Y:S02]  /*f550*/  LDGSTS.E [R52+0x43800], [R38.64], P0 ;  /* 0x4380000026347fae */ /* 0x0003e4000812184c */
[----:B-1----:R-:W-:Y:S02]  /*f560*/  IADD3 R38, P2, R12, R36, RZ ;  /* 0x000000240c267210 */ /* 0x002fe40007f5e0ff */
[----:B------:R-:W3:Y:S03]  /*f570*/  LDL R12, [R1+0x25c] ;  /* 0x00025c00010c7983 */ /* 0x000ee60000100800 */
[----:B------:R-:W-:Y:S02]  /*f580*/  IMAD.X R39, R37, 0x1, R2, P2 ;  /* 0x0000000125277824 */ /* 0x000fe400010e0602 */
[----:B------:R-:W3:Y:S04]  /*f590*/  LDL R2, [R1+0x214] ;  /* 0x0002140001027983 */ /* 0x000ee80000100800 */
[----:B------:R-:W1:Y:S02]  /*f5a0*/  S2R R109, SR_TID.X ;  /* 0x00000000006d7919 */ /* 0x000e640000002100 */
[----:B-1----:R-:W-:-:S04]  /*f5b0*/  SHF.R.U32.HI R109, RZ, 0x7, R109 ;  /* 0x00000007ff6d7819 */ /* 0x002fc8000001166d */
[----:B------:R-:W-:-:S04]  /*f5c0*/  SGXT.U32 R109, R109, 0x2 ;  /* 0x000000026d6d781a */ /* 0x000fc80000000000 */
[C---:B------:R-:W-:Y:S02]  /*f5d0*/  LOP3.LUT R18, R109.reuse, 0x20, RZ, 0xfc, !PT ;  /* 0x000000206d127812 */ /* 0x040fe400078efcff */
[----:B------:R-:W-:Y:S02]  /*f5e0*/  LOP3.LUT R15, R109, 0x24, RZ, 0xfc, !PT ;  /* 0x000000246d0f7812 */ /* 0x000fe400078efcff */
[----:B------:R-:W1:Y:S01]  /*f5f0*/  S2R R109, SR_TID.X ;  /* 0x00000000006d7919 */ /* 0x000e620000002100 */
[----:B------:R-:W-:-:S04]  /*f600*/  ISETP.GE.AND P0, PT, R18, UR7, PT ;  /* 0x0000000712007c0c */ /* 0x000fc8000bf06270 */
[----:B------:R-:W-:-:S04]  /*f610*/  SEL R0, RZ, 0x4, P0 ;  /* 0x00000004ff007807 */ /* 0x000fc80000000000 */
[----:B------:R-:W-:Y:S02]  /*f620*/  SEL R0, R0, RZ, !P3 ;  /* 0x000000ff00007207 */ /* 0x000fe40005800000 */
[----:B------:R-:W-:Y:S02]  /*f630*/  ISETP.GE.AND P0, PT, R15, UR7, PT ;  /* 0x000000070f007c0c */ /* 0x000fe4000bf06270 */
[----:B------:R-:W-:Y:S02]  /*f640*/  ISETP.NE.U32.AND P1, PT, R0, RZ, PT ;  /* 0x000000ff0000720c */ /* 0x000fe40003f25070 */
[----:B------:R-:W-:Y:S02]  /*f650*/  SEL R0, RZ, 0x4, P0 ;  /* 0x00000004ff007807 */ /* 0x000fe40000000000 */
[----:B-1----:R-:W-:-:S09]  /*f660*/  SHF.R.U32.HI R109, RZ, 0x7, R109 ;  /* 0x00000007ff6d7819 */ /* 0x002fd2000001166d */
[----:B------:R1:W-:Y:S01]  /*f670*/  LDGSTS.E [R52+0x44000], [R38.64], P1 ;  /* 0x4400000026347fae */ /* 0x0003e2000892184c */
[----:B------:R-:W-:-:S04]  /*f680*/  SGXT.U32 R109, R109, 0x2 ;  /* 0x000000026d6d781a */ /* 0x000fc80000000000 */
[----:B------:R-:W-:Y:S02]  /*f690*/  LOP3.LUT R15, R109, 0x28, RZ, 0xfc, !PT ;  /* 0x000000286d0f7812 */ /* 0x000fe400078efcff */
[----:B------:R-:W1:Y:S01]  /*f6a0*/  S2R R109, SR_TID.X ;  /* 0x00000000006d7919 */ /* 0x000e620000002100 */
[----:B------:R-:W-:-:S04]  /*f6b0*/  SEL R0, R0, RZ, !P3 ;  /* 0x000000ff00007207 */ /* 0x000fc80005800000 */
[----:B------:R-:W-:Y:S02]  /*f6c0*/  ISETP.NE.U32.AND P0, PT, R0, RZ, PT ;  /* 0x000000ff0000720c */ /* 0x000fe40003f05070 */
[----:B-1----:R-:W-:Y:S02]  /*f6d0*/  IADD3 R38, P1, R17, R36, RZ ;  /* 0x0000002411267210 */ /* 0x002fe40007f3e0ff */
[----:B------:R-:W-:-:S04]  /*f6e0*/  SHF.R.U32.HI R109, RZ, 0x7, R109 ;  /* 0x00000007ff6d7819 */ /* 0x000fc8000001166d */
[----:B------:R-:W-:Y:S01]  /*f6f0*/  SGXT.U32 R109, R109, 0x2 ;  /* 0x000000026d6d781a */ /* 0x000fe20000000000 */
[----:B----4-:R-:W-:-:S05]  /*f700*/  IMAD.X R39, R37, 0x1, R16, P1 ;  /* 0x0000000125277824 */ /* 0x010fca00008e0610 */
[----:B------:R2:W-:Y:S01]  /*f710*/  LDGSTS.E [R52+0x44800], [R38.64], P0 ;  /* 0x4480000026347fae */ /* 0x0005e2000812184c */
[----:B------:R-:W-:-:S04]  /*f720*/  ISETP.GE.AND P0, PT, R15, UR7, PT ;  /* 0x000000070f007c0c */ /* 0x000fc8000bf06270 */
[----:B------:R-:W-:-:S04]  /*f730*/  SEL R0, RZ, 0x4, P0 ;  /* 0x00000004ff007807 */ /* 0x000fc80000000000 */
[----:B------:R-:W-:-:S04]  /*f740*/  SEL R0, R0, RZ, !P3 ;  /* 0x000000ff00007207 */ /* 0x000fc80005800000 */
[----:B------:R-:W-:Y:S02]  /*f750*/  ISETP.NE.U32.AND P0, PT, R0, RZ, PT ;  /* 0x000000ff0000720c */ /* 0x000fe40003f05070 */
[----:B--2---:R-:W-:Y:S02]  /*f760*/  IADD3 R38, P1, R14, R36, RZ ;  /* 0x000000240e267210 */ /* 0x004fe40007f3e0ff */
[----:B------:R-:W-:-:S03]  /*f770*/  LOP3.LUT R14, R109, 0x2c, RZ, 0xfc, !PT ;  /* 0x0000002c6d0e7812 */ /* 0x000fc600078efcff */
[----:B---3--:R-:W-:Y:S01]  /*f780*/  IMAD.X R39, R37, 0x1, R13, P1 ;  /* 0x0000000125277824 */ /* 0x008fe200008e060d */
[----:B------:R-:W-:Y:S02]  /*f790*/  LOP3.LUT R13, R109, 0x30, RZ, 0xfc, !PT ;  /* 0x000000306d0d7812 */ /* 0x000fe400078efcff */
[----:B------:R-:W1:Y:S04]  /*f7a0*/  S2R R109, SR_TID.X ;  /* 0x00000000006d7919 */ /* 0x000e680000002100 */
[----:B------:R2:W-:Y:S01]  /*f7b0*/  LDGSTS.E [R52+0x45000], [R38.64], P0 ;  /* 0x4500000026347fae */ /* 0x0005e2000812184c */
[----:B------:R-:W-:-:S04]  /*f7c0*/  ISETP.GE.AND P0, PT, R14, UR7, PT ;  /* 0x000000070e007c0c */ /* 0x000fc8000bf06270 */
[----:B------:R-:W-:Y:S02]  /*f7d0*/  SEL R0, RZ, 0x4, P0 ;  /* 0x00000004ff007807 */ /* 0x000fe40000000000 */
[----:B------:R-:W-:Y:S02]  /*f7e0*/  ISETP.GE.AND P0, PT, R13, UR7, PT ;  /* 0x000000070d007c0c */ /* 0x000fe4000bf06270 */
[----:B------:R-:W-:-:S04]  /*f7f0*/  SEL R0, R0, RZ, !P3 ;  /* 0x000000ff00007207 */ /* 0x000fc80005800000 */
[----:B------:R-:W-:Y:S02]  /*f800*/  ISETP.NE.U32.AND P1, PT, R0, RZ, PT ;  /* 0x000000ff0000720c */ /* 0x000fe40003f25070 */
[----:B------:R-:W-:Y:S02]  /*f810*/  SEL R0, RZ, 0x4, P0 ;  /* 0x00000004ff007807 */ /* 0x000fe40000000000 */
[----:B-1----:R-:W-:-:S04]  /*f820*/  SHF.R.U32.HI R109, RZ, 0x7, R109 ;  /* 0x00000007ff6d7819 */ /* 0x002fc8000001166d */
[----:B------:R-:W-:Y:S02]  /*f830*/  SGXT.U32 R109, R109, 0x2 ;  /* 0x000000026d6d781a */ /* 0x000fe40000000000 */
[----:B--2---:R-:W-:Y:S02]  /*f840*/  IADD3 R38, P0, R12, R36, RZ ;  /* 0x000000240c267210 */ /* 0x004fe40007f1e0ff */
[----:B------:R-:W-:-:S03]  /*f850*/  LOP3.LUT R12, R109, 0x34, RZ, 0xfc, !PT ;  /* 0x000000346d0c7812 */ /* 0x000fc600078efcff */
[----:B------:R-:W-:Y:S01]  /*f860*/  IMAD.X R39, R37, 0x1, R2, P0 ;  /* 0x0000000125277824 */ /* 0x000fe200000e0602 */
[----:B------:R-:W-:Y:S02]  /*f870*/  LOP3.LUT R2, R109, 0x30, RZ, 0xfc, !PT ;  /* 0x000000306d027812 */ /* 0x000fe400078efcff */
[----:B------:R-:W1:Y:S03]  /*f880*/  S2R R109, SR_TID.X ;  /* 0x00000000006d7919 */ /* 0x000e660000002100 */
[----:B------:R-:W-:Y:S01]  /*f890*/  IMAD R2, R2, c[0x0][0x188], RZ ;  /* 0x0000620002027a24 */ /* 0x000fe200078e02ff */
[----:B------:R2:W-:Y:S01]  /*f8a0*/  LDGSTS.E [R52+0x45800], [R38.64], P1 ;  /* 0x4580000026347fae */ /* 0x0005e2000892184c */
[----:B------:R-:W-:Y:S02]  /*f8b0*/  SEL R0, R0, RZ, !P3 ;  /* 0x000000ff00007207 */ /* 0x000fe40005800000 */
[----:B------:R-:W-:Y:S01]  /*f8c0*/  ISETP.GE.AND P0, PT, R12, UR7, PT ;  /* 0x000000070c007c0c */ /* 0x000fe2000bf06270 */
[----:B--2---:R-:W-:Y:S01]  /*f8d0*/  IMAD.WIDE R38, R2, 0x4, R36 ;  /* 0x0000000402267825 */ /* 0x004fe200078e0224 */
[----:B-1----:R-:W-:-:S04]  /*f8e0*/  SHF.R.U32.HI R108, RZ, 0x7, R109 ;  /* 0x00000007ff6c7819 */ /* 0x002fc8000001166d */
[----:B------:R-:W-:-:S04]  /*f8f0*/  SGXT.U32 R108, R108, 0x2 ;  /* 0x000000026c6c781a */ /* 0x000fc80000000000 */
[----:B------:R-:W-:Y:S02]  /*f900*/  LOP3.LUT R2, R108, 0x38, RZ, 0xfc, !PT ;  /* 0x000000386c027812 */ /* 0x000fe400078efcff */
[----:B------:R-:W-:Y:S02]  /*f910*/  SHF.R.U32.HI R108, RZ, 0x7, R109 ;  /* 0x00000007ff6c7819 */ /* 0x000fe4000001166d */
[----:B------:R-:W-:Y:S02]  /*f920*/  ISETP.NE.U32.AND P2, PT, R0, RZ, PT ;  /* 0x000000ff0000720c */ /* 0x000fe40003f45070 */
[----:B------:R-:W-:Y:S02]  /*f930*/  SGXT.U32 R108, R108, 0x2 ;  /* 0x000000026c6c781a */ /* 0x000fe40000000000 */
[----:B------:R-:W-:Y:S02]  /*f940*/  SEL R0, RZ, 0x4, P0 ;  /* 0x00000004ff007807 */ /* 0x000fe40000000000 */
[----:B------:R-:W-:-:S02]  /*f950*/  ISETP.GE.AND P0, PT, R2, UR7, PT ;  /* 0x0000000702007c0c */ /* 0x000fc4000bf06270 */
[----:B------:R-:W-:Y:S02]  /*f960*/  LOP3.LUT R2, R108, 0x3c, RZ, 0xfc, !PT ;  /* 0x0000003c6c027812 */ /* 0x000fe400078efcff */
[----:B------:R-:W1:Y:S01]  /*f970*/  S2R R108, SR_TID.X ;  /* 0x00000000006c7919 */ /* 0x000e620000002100 */
[----:B------:R-:W-:-:S03]  /*f980*/  SHF.R.U32.HI R109, RZ, 0x7, R109 ;  /* 0x00000007ff6d7819 */ /* 0x000fc6000001166d */
[----:B------:R2:W-:Y:S01]  /*f990*/  LDGSTS.E [R52+0x46000], [R38.64], P2 ;  /* 0x4600000026347fae */ /* 0x0005e2000912184c */
[----:B------:R-:W-:-:S04]  /*f9a0*/  SGXT.U32 R109, R109, 0x2 ;  /* 0x000000026d6d781a */ /* 0x000fc80000000000 */
[----:B------:R-:W-:-:S05]  /*f9b0*/  LOP3.LUT R12, R109, 0x34, RZ, 0xfc, !PT ;  /* 0x000000346d0c7812 */ /* 0x000fca00078efcff */
[----:B------:R-:W-:Y:S01]  /*f9c0*/  IMAD R12, R12, c[0x0][0x188], RZ ;  /* 0x000062000c0c7a24 */ /* 0x000fe200078e02ff */
[----:B-1----:R-:W-:-:S04]  /*f9d0*/  SHF.R.U32.HI R109, RZ, 0x7, R108 ;  /* 0x00000007ff6d7819 */ /* 0x002fc8000001166c */
[----:B------:R-:W-:Y:S01]  /*f9e0*/  SGXT.U32 R109, R109, 0x2 ;  /* 0x000000026d6d781a */ /* 0x000fe20000000000 */
[----:B--2---:R-:W-:-:S03]  /*f9f0*/  IMAD.WIDE R38, R12, 0x4, R36 ;  /* 0x000000040c267825 */ /* 0x004fc600078e0224 */
[C---:B------:R-:W-:Y:S02]  /*fa00*/  LOP3.LUT R13, R109.reuse, 0x38, RZ, 0xfc, !PT ;  /* 0x000000386d0d7812 */ /* 0x040fe400078efcff */
[----:B------:R-:W-:Y:S02]  /*fa10*/  LOP3.LUT R12, R109, 0x40, RZ, 0xfc, !PT ;  /* 0x000000406d0c7812 */ /* 0x000fe400078efcff */
[----:B------:R-:W1:Y:S01]  /*fa20*/  S2R R109, SR_TID.X ;  /* 0x00000000006d7919 */ /* 0x000e620000002100 */
[----:B------:R-:W-:-:S04]  /*fa30*/  SEL R0, R0, RZ, !P3 ;  /* 0x000000ff00007207 */ /* 0x000fc80005800000 */
[----:B------:R-:W-:Y:S02]  /*fa40*/  ISETP.NE.U32.AND P1, PT, R0, RZ, PT ;  /* 0x000000ff0000720c */ /* 0x000fe40003f25070 */
[----:B------:R-:W-:Y:S02]  /*fa50*/  SEL R0, RZ, 0x4, P0 ;  /* 0x00000004ff007807 */ /* 0x000fe40000000000 */
[----:B------:R-:W-:Y:S02]  /*fa60*/  SHF.R.U32.HI R108, RZ, 0x7, R108 ;  /* 0x00000007ff6c7819 */ /* 0x000fe4000001166c */
[----:B------:R-:W-:Y:S02]  /*fa70*/  SEL R0, R0, RZ, !P3 ;  /* 0x000000ff00007207 */ /* 0x000fe40005800000 */
[----:B------:R-:W-:Y:S02]  /*fa80*/  ISETP.GE.AND P0, PT, R2, UR7, PT ;  /* 0x0000000702007c0c */ /* 0x000fe4000bf06270 */
[----:B------:R-:W-:-:S02]  /*fa90*/  ISETP.NE.U32.AND P2, PT, R0, RZ, PT ;  /* 0x000000ff0000720c */ /* 0x000fc40003f45070 */
[----:B------:R-:W-:Y:S01]  /*faa0*/  SGXT.U32 R108, R108, 0x2 ;  /* 0x000000026c6c781a */ /* 0x000fe20000000000 */
[----:B------:R-:W-:Y:S01]  /*fab0*/  IMAD R13, R13, c[0x0][0x188], RZ ;  /* 0x000062000d0d7a24 */ /* 0x000fe200078e02ff */
[----:B------:R-:W-:Y:S01]  /*fac0*/  SEL R2, RZ, 0x4, P0 ;  /* 0x00000004ff027807 */ /* 0x000fe20000000000 */
[----:B------:R2:W-:Y:S01]  /*fad0*/  LDGSTS.E [R52+0x46800], [R38.64], P1 ;  /* 0x4680000026347fae */ /* 0x0005e2000892184c */
[----:B------:R-:W-:Y:S02]  /*fae0*/  ISETP.GE.AND P0, PT, R12, UR7, PT ;  /* 0x000000070c007c0c */ /* 0x000fe4000bf06270 */
[----:B------:R-:W-:Y:S02]  /*faf0*/  LOP3.LUT R12, R108, 0x3c, RZ, 0xfc, !PT ;  /* 0x0000003c6c0c7812 */ /* 0x000fe400078efcff */
[----:B-1----:R-:W-:-:S03]  /*fb00*/  SHF.R.U32.HI R108, RZ, 0x7, R109 ;  /* 0x00000007ff6c7819 */ /* 0x002fc6000001166d */
[----:B------:R-:W-:Y:S01]  /*fb10*/  IMAD R12, R12, c[0x0][0x188], RZ ;  /* 0x000062000c0c7a24 */ /* 0x000fe200078e02ff */
[----:B------:R-:W-:Y:S01]  /*fb20*/  SGXT.U32 R108, R108, 0x2 ;  /* 0x000000026c6c781a */ /* 0x000fe20000000000 */
[----:B--2---:R-:W-:Y:S01]  /*fb30*/  IMAD.WIDE R38, R13, 0x4, R36 ;  /* 0x000000040d267825 */ /* 0x004fe200078e0224 */
[----:B------:R-:W-:Y:S01]  /*fb40*/  HMMA.1688.F32.TF32 R84, R4, R82, R84 ;  /* 0x000000520454723c */ /* 0x000fe20000081054 */
[----:B------:R-:W-:-:S03]  /*fb50*/  SHF.R.U32.HI R109, RZ, 0x7, R109 ;  /* 0x00000007ff6d7819 */ /* 0x000fc6000001166d */
[----:B------:R1:W-:Y:S01]  /*fb60*/  LDGSTS.E [R52+0x47000], [R38.64], P2 ;  /* 0x4700000026347fae */ /* 0x0003e2000912184c */
[----:B------:R-:W-:Y:S02]  /*fb70*/  SEL R0, R2, RZ, !P3 ;  /* 0x000000ff02007207 */ /* 0x000fe40005800000 */
[----:B------:R-:W-:Y:S01]  /*fb80*/  SGXT.U32 R109, R109, 0x2 ;  /* 0x000000026d6d781a */ /* 0x000fe20000000000 */
[----:B------:R-:W-:Y:S01]  /*fb90*/  HMMA.1688.F32.TF32 R68, R4, R94, R68 ;  /* 0x0000005e0444723c */ /* 0x000fe20000081044 */
[----:B-1----:R-:W-:Y:S01]  /*fba0*/  IMAD.WIDE R38, R12, 0x4, R36 ;  /* 0x000000040c267825 */ /* 0x002fe200078e0224 */
[----:B------:R-:W-:Y:S02]  /*fbb0*/  LOP3.LUT R12, R108, 0x44, RZ, 0xfc, !PT ;  /* 0x000000446c0c7812 */ /* 0x000fe400078efcff */
[----:B------:R-:W1:Y:S01]  /*fbc0*/  S2R R108, SR_TID.X ;  /* 0x00000000006c7919 */ /* 0x000e620000002100 */
[----:B------:R-:W-:-:S03]  /*fbd0*/  ISETP.NE.U32.AND P4, PT, R0, RZ, PT ;  /* 0x000000ff0000720c */ /* 0x000fc60003f85070 */
[----:B------:R-:W-:Y:S01]  /*fbe0*/  HMMA.1688.F32.TF32 R8, R4, R90, R8 ;  /* 0x0000005a0408723c */ /* 0x000fe20000081008 */
[----:B------:R-:W-:Y:S02]  /*fbf0*/  SEL R0, RZ, 0x4, P0 ;  /* 0x00000004ff007807 */ /* 0x000fe40000000000 */
[----:B------:R-:W-:Y:S02]  /*fc00*/  ISETP.GE.AND P0, PT, R12, UR7, PT ;  /* 0x000000070c007c0c */ /* 0x000fe4000bf06270 */
[----:B------:R-:W-:Y:S02]  /*fc10*/  LOP3.LUT R12, R109, 0x48, RZ, 0xfc, !PT ;  /* 0x000000486d0c7812 */ /* 0x000fe400078efcff */
[----:B------:R-:W2:Y:S04]  /*fc20*/  S2R R109, SR_TID.X ;  /* 0x00000000006d7919 */ /* 0x000ea80000002100 */
[----:B------:R-:W-:Y:S04]  /*fc30*/  STL [R1+0x48c], R84 ;  /* 0x00048c5401007387 */ /* 0x000fe80000100800 */
[----:B------:R-:W-:Y:S04]  /*fc40*/  STL [R1+0x488], R85 ;  /* 0x0004885501007387 */ /* 0x000fe80000100800 */
[----:B------:R-:W-:Y:S01]  /*fc50*/  STL [R1+0x484], R86 ;  /* 0x0004845601007387 */ /* 0x000fe20000100800 */
[----:B-1----:R-:W-:-:S03]  /*fc60*/  SHF.R.U32.HI R108, RZ, 0x7, R108 ;  /* 0x00000007ff6c7819 */ /* 0x002fc6000001166c */
[----:B------:R-:W-:Y:S01]  /*fc70*/  STL [R1+0x480], R87 ;  /* 0x0004805701007387 */ /* 0x000fe20000100800 */
[----:B------:R-:W-:-:S03]  /*fc80*/  SGXT.U32 R108, R108, 0x2 ;  /* 0x000000026c6c781a */ /* 0x000fc60000000000 */
[----:B------:R-:W-:Y:S04]  /*fc90*/  STL [R1+0x49c], R68 ;  /* 0x00049c4401007387 */ /* 0x000fe80000100800 */
[----:B------:R-:W-:Y:S04]  /*fca0*/  STL [R1+0x498], R69 ;  /* 0x0004984501007387 */ /* 0x000fe80000100800 */
[----:B------:R-:W-:Y:S01]  /*fcb0*/  STL [R1+0x494], R70 ;  /* 0x0004944601007387 */ /* 0x000fe20000100800 */
[----:B------:R-:W-:-:S03]  /*fcc0*/  SEL R0, R0, RZ, !P3 ;  /* 0x000000ff00007207 */ /* 0x000fc60005800000 */
[----:B------:R-:W-:Y:S04]  /*fcd0*/  STL [R1+0x490], R71 ;  /* 0x0004904701007387 */ /* 0x000fe80000100800 */
[----:B------:R1:W-:Y:S01]  /*fce0*/  STL [R1+0x4ac], R8 ;  /* 0x0004ac0801007387 */ /* 0x0003e20000100800 */
[----:B------:R-:W-:-:S03]  /*fcf0*/  ISETP.NE.U32.AND P1, PT, R0, RZ, PT ;  /* 0x000000ff0000720c */ /* 0x000fc60003f25070 */
[----:B------:R3:W-:Y:S01]  /*fd00*/  LDGSTS.E [R52+0x47800], [R38.64], P4 ;  /* 0x4780000026347fae */ /* 0x0007e2000a12184c */
[----:B-1----:R-:W-:Y:S02]  /*fd10*/  LOP3.LUT R8, R108, 0x40, RZ, 0xfc, !PT ;  /* 0x000000406c087812 */ /* 0x002fe400078efcff */
[----:B--2---:R-:W-:-:S03]  /*fd20*/  SHF.R.U32.HI R108, RZ, 0x7, R109 ;  /* 0x00000007ff6c7819 */ /* 0x004fc6000001166d */
[----:B------:R-:W-:Y:S01]  /*fd30*/  IMAD R8, R8, c[0x0][0x188], RZ ;  /* 0x0000620008087a24 */ /* 0x000fe200078e02ff */
[----:B------:R-:W-:-:S03]  /*fd40*/  SGXT.U32 R108, R108, 0x2 ;  /* 0x000000026c6c781a */ /* 0x000fc60000000000 */
[----:B---3--:R-:W-:Y:S01]  /*fd50*/  IMAD.WIDE R38, R8, 0x4, R36 ;  /* 0x0000000408267825 */ /* 0x008fe200078e0224 */
[----:B------:R-:W-:Y:S02]  /*fd60*/  LOP3.LUT R8, R108, 0x44, RZ, 0xfc, !PT ;  /* 0x000000446c087812 */ /* 0x000fe400078efcff */
[----:B------:R-:W-:Y:S01]  /*fd70*/  SHF.R.U32.HI R109, RZ, 0x7, R109 ;  /* 0x00000007ff6d7819 */ /* 0x000fe2000001166d */
[----:B------:R1:W-:Y:S02]  /*fd80*/  STL [R1+0x4a8], R9 ;  /* 0x0004a80901007387 */ /* 0x0003e40000100800 */
[----:B------:R-:W-:Y:S01]  /*fd90*/  IMAD R8, R8, c[0x0][0x188], RZ ;  /* 0x0000620008087a24 */ /* 0x000fe200078e02ff */
[----:B------:R-:W-:Y:S01]  /*fda0*/  SGXT.U32 R109, R109, 0x2 ;  /* 0x000000026d6d781a */ /* 0x000fe20000000000 */
[----:B------:R2:W-:Y:S03]  /*fdb0*/  LDGSTS.E [R52+0x48000], [R38.64], P1 ;  /* 0x4800000026347fae */ /* 0x0005e6000892184c */
[C---:B-1----:R-:W-:Y:S01]  /*fdc0*/  LOP3.LUT R9, R109.reuse, 0x4c, RZ, 0xfc, !PT ;  /* 0x0000004c6d097812 */ /* 0x042fe200078efcff */
[----:B--2---:R-:W-:Y:S01]  /*fdd0*/  IMAD.WIDE R38, R8, 0x4, R36 ;  /* 0x0000000408267825 */ /* 0x004fe200078e0224 */
[----:B------:R-:W-:-:S02]  /*fde0*/  LOP3.LUT R8, R109, 0x48, RZ, 0xfc, !PT ;  /* 0x000000486d087812 */ /* 0x000fc400078efcff */
[----:B------:R-:W1:Y:S01]  /*fdf0*/  S2R R109, SR_TID.X ;  /* 0x00000000006d7919 */ /* 0x000e620000002100 */
[----:B------:R-:W-:-:S04]  /*fe00*/  SEL R0, RZ, 0x4, P0 ;  /* 0x00000004ff007807 */ /* 0x000fc80000000000 */
[----:B------:R-:W-:-:S04]  /*fe10*/  SEL R0, R0, RZ, !P3 ;  /* 0x000000ff00007207 */ /* 0x000fc80005800000 */
[----:B------:R-:W-:Y:S01]  /*fe20*/  ISETP.NE.U32.AND P2, PT, R0, RZ, PT ;  /* 0x000000ff0000720c */ /* 0x000fe20003f45070 */
[----:B------:R-:W-:Y:S01]  /*fe30*/  IMAD R8, R8, c[0x0][0x188], RZ ;  /* 0x0000620008087a24 */ /* 0x000fe200078e02ff */
[----:B------:R-:W-:-:S04]  /*fe40*/  ISETP.GE.AND P0, PT, R12, UR7, PT ;  /* 0x000000070c007c0c */ /* 0x000fc8000bf06270 */
[----:B------:R-:W-:-:S07]  /*fe50*/  SEL R2, RZ, 0x4, P0 ;  /* 0x00000004ff027807 */ /* 0x000fce0000000000 */
[----:B------:R2:W-:Y:S01]  /*fe60*/  LDGSTS.E [R52+0x48800], [R38.64], P2 ;  /* 0x4880000026347fae */ /* 0x0005e2000912184c */
[----:B-1----:R-:W-:-:S04]  /*fe70*/  SHF.R.U32.HI R108, RZ, 0x7, R109 ;  /* 0x00000007ff6c7819 */ /* 0x002fc8000001166d */
[----:B------:R-:W-:Y:S02]  /*fe80*/  SGXT.U32 R108, R108, 0x2 ;  /* 0x000000026c6c781a */ /* 0x000fe40000000000 */
[----:B------:R-:W-:Y:S01]  /*fe90*/  SEL R0, R2, RZ, !P3 ;  /* 0x000000ff02007207 */ /* 0x000fe20005800000 */
[----:B--2---:R-:W-:Y:S01]  /*fea0*/  IMAD.WIDE R38, R8, 0x4, R36 ;  /* 0x0000000408267825 */ /* 0x004fe200078e0224 */
[----:B------:R-:W-:Y:S02]  /*feb0*/  LOP3.LUT R8, R108, 0x50, RZ, 0xfc, !PT ;  /* 0x000000506c087812 */ /* 0x000fe400078efcff */
[----:B------:R-:W-:Y:S02]  /*fec0*/  SHF.R.U32.HI R108, RZ, 0x7, R109 ;  /* 0x00000007ff6c7819 */ /* 0x000fe4000001166d */
[----:B------:R-:W-:Y:S02]  /*fed0*/  ISETP.GE.AND P0, PT, R9, UR7, PT ;  /* 0x0000000709007c0c */ /* 0x000fe4000bf06270 */
[----:B------:R-:W-:-:S02]  /*fee0*/  SGXT.U32 R108, R108, 0x2 ;  /* 0x000000026c6c781a */ /* 0x000fc40000000000 */
[----:B------:R-:W-:Y:S02]  /*fef0*/  ISETP.NE.U32.AND P4, PT, R0, RZ, PT ;  /* 0x000000ff0000720c */ /* 0x000fe40003f85070 */
[----:B------:R-:W-:Y:S02]  /*ff00*/  SEL R0, RZ, 0x4, P0 ;  /* 0x00000004ff007807 */ /* 0x000fe40000000000 */
[----:B------:R-:W-:Y:S02]  /*ff10*/  ISETP.GE.AND P0, PT, R8, UR7, PT ;  /* 0x0000000708007c0c */ /* 0x000fe4000bf06270 */
[----:B------:R-:W-:Y:S02]  /*ff20*/  LOP3.LUT R8, R108, 0x54, RZ, 0xfc, !PT ;  /* 0x000000546c087812 */ /* 0x000fe400078efcff */
[----:B------:R-:W1:Y:S01]  /*ff30*/  S2R R108, SR_TID.X ;  /* 0x00000000006c7919 */ /* 0x000e620000002100 */
[----:B------:R-:W-:Y:S01]  /*ff40*/  HMMA.1688.F32.TF32 R76, R4, R78, R20 ;  /* 0x0000004e044c723c */ /* 0x000fe20000081014 */
[----:B------:R-:W-:-:S02]  /*ff50*/  SHF.R.U32.HI R109, RZ, 0x7, R109 ;  /* 0x00000007ff6d7819 */ /* 0x000fc4000001166d */
[----:B------:R-:W-:Y:S01]  /*ff60*/  SEL R0, R0, RZ, !P3 ;  /* 0x000000ff00007207 */ /* 0x000fe20005800000 */
[----:B------:R2:W-:Y:S01]  /*ff70*/  LDGSTS.E [R52+0x49000], [R38.64], P4 ;  /* 0x4900000026347fae */ /* 0x0005e2000a12184c */
[----:B------:R-:W-:Y:S02]  /*ff80*/  SGXT.U32 R109, R109, 0x2 ;  /* 0x000000026d6d781a */ /* 0x000fe40000000000 */
[----:B------:R-:W-:Y:S02]  /*ff90*/  ISETP.NE.U32.AND P1, PT, R0, RZ, PT ;  /* 0x000000ff0000720c */ /* 0x000fe40003f25070 */
[----:B------:R-:W-:Y:S02]  /*ffa0*/  SEL R0, RZ, 0x4, P0 ;  /* 0x00000004ff007807 */ /* 0x000fe40000000000 */
[----:B------:R-:W-:Y:S02]  /*ffb0*/  ISETP.GE.AND P0, PT, R8, UR7, PT ;  /* 0x0000000708007c0c */ /* 0x000fe4000bf06270 */
[----:B------:R-:W-:-:S05]  /*ffc0*/  LOP3.LUT R8, R109, 0x4c, RZ, 0xfc, !PT ;  /* 0x0000004c6d087812 */ /* 0x000fca00078efcff */
[----:B------:R-:W-:Y:S01]  /*ffd0*/  IMAD R8, R8, c[0x0][0x188], RZ ;  /* 0x0000620008087a24 */ /* 0x000fe200078e02ff */
[----:B-1----:R-:W-:-:S04]  /*ffe0*/  SHF.R.U32.HI R109, RZ, 0x7, R108 ;  /* 0x00000007ff6d7819 */ /* 0x002fc8000001166c */
[----:B------:R-:W-:Y:S01]  /*fff0*/  SGXT.U32 R109, R109, 0x2 ;  /* 0x000000026d6d781a */ /* 0x000fe20000000000 */
[----:B--2---:R-:W-:Y:S01]  /*10000*/  IMAD.WIDE R38, R8, 0x4, R36 ;  /* 0x0000000408267825 */ /* 0x004fe200078e0224 */
[----:B------:R-:W-:Y:S02]  /*10010*/  STL [R1+0x4a4], R10 ;  /* 0x0004a40a01007387 */ /* 0x000fe40000100800 */
[C---:B------:R-:W-:Y:S02]  /*10020*/  LOP3.LUT R9, R109.reuse, 0x50, RZ, 0xfc, !PT ;  /* 0x000000506d097812 */ /* 0x040fe400078efcff */
[----:B------:R-:W-:Y:S01]  /*10030*/  LOP3.LUT R8, R109, 0x58, RZ, 0xfc, !PT ;  /* 0x000000586d087812 */ /* 0x000fe200078efcff */
[----:B------:R1:W-:Y:S04]  /*10040*/  LDGSTS.E [R52+0x49800], [R38.64], P1 ;  /* 0x4980000026347fae */ /* 0x0003e8000892184c */
[----:B------:R-:W2:Y:S04]  /*10050*/  S2R R109, SR_TID.X ;  /* 0x00000000006d7919 */ /* 0x000ea80000002100 */
[----:B------:R-:W-:Y:S04]  /*10060*/  STL [R1+0x4a0], R11 ;  /* 0x0004a00b01007387 */ /* 0x000fe80000100800 */
[----:B------:R-:W-:Y:S04]  /*10070*/  STL [R1+0x4bc], R76 ;  /* 0x0004bc4c01007387 */ /* 0x000fe80000100800 */
[----:B------:R-:W-:Y:S04]  /*10080*/  STL [R1+0x4b8], R77 ;  /* 0x0004b84d01007387 */ /* 0x000fe80000100800 */
[----:B------:R-:W-:Y:S04]  /*10090*/  STL [R1+0x4b4], R78 ;  /* 0x0004b44e01007387 */ /* 0x000fe80000100800 */
[----:B------:R-:W-:Y:S04]  /*100a0*/  STL [R1+0x4b0], R79 ;  /* 0x0004b04f01007387 */ /* 0x000fe80000100800 */
[----:B------:R-:W3:Y:S01]  /*100b0*/  LDL.LU R82, [R1+0x1d4] ;  /* 0x0001d40001527983 */ /* 0x000ee20000300800 */
[----:B------:R-:W-:-:S02]  /*100c0*/  SEL R0, R0, RZ, !P3 ;  /* 0x000000ff00007207 */ /* 0x000fc40005800000 */
[----:B------:R-:W-:Y:S02]  /*100d0*/  SHF.R.U32.HI R108, RZ, 0x7, R108 ;  /* 0x00000007ff6c7819 */ /* 0x000fe4000001166c */
[----:B------:R-:W-:Y:S02]  /*100e0*/  ISETP.NE.U32.AND P2, PT, R0, RZ, PT ;  /* 0x000000ff0000720c */ /* 0x000fe40003f45070 */
[----:B------:R-:W-:Y:S01]  /*100f0*/  SGXT.U32 R108, R108, 0x2 ;  /* 0x000000026c6c781a */ /* 0x000fe20000000000 */
[----:B------:R-:W-:Y:S01]  /*10100*/  IMAD R9, R9, c[0x0][0x188], RZ ;  /* 0x0000620009097a24 */ /* 0x000fe200078e02ff */
[----:B------:R-:W-:Y:S02]  /*10110*/  SEL R2, RZ, 0x4, P0 ;  /* 0x00000004ff027807 */ /* 0x000fe40000000000 */
[----:B------:R-:W-:Y:S02]  /*10120*/  ISETP.GE.AND P0, PT, R8, UR7, PT ;  /* 0x0000000708007c0c */ /* 0x000fe4000bf06270 */
[----:B------:R-:W-:-:S02]  /*10130*/  LOP3.LUT R8, R108, 0x54, RZ, 0xfc, !PT ;  /* 0x000000546c087812 */ /* 0x000fc400078efcff */
[----:B--2---:R-:W-:Y:S01]  /*10140*/  SHF.R.U32.HI R108, RZ, 0x7, R109 ;  /* 0x00000007ff6c7819 */ /* 0x004fe2000001166d */
[----:B-1----:R-:W-:-:S03]  /*10150*/  IMAD.WIDE R38, R9, 0x4, R36 ;  /* 0x0000000409267825 */ /* 0x002fc600078e0224 */
[----:B------:R-:W-:Y:S01]  /*10160*/  SGXT.U32 R108, R108, 0x2 ;  /* 0x000000026c6c781a */ /* 0x000fe20000000000 */
[----:B------:R-:W-:Y:S01]  /*10170*/  IMAD R8, R8, c[0x0][0x188], RZ ;  /* 0x0000620008087a24 */ /* 0x000fe200078e02ff */
[----:B------:R1:W-:Y:S01]  /*10180*/  LDGSTS.E [R52+0x4a000], [R38.64], P2 ;  /* 0x4a00000026347fae */ /* 0x0003e2000912184c */
[----:B------:R-:W-:Y:S02]  /*10190*/  SHF.R.U32.HI R109, RZ, 0x7, R109 ;  /* 0x00000007ff6d7819 */ /* 0x000fe4000001166d */
[----:B------:R-:W-:Y:S02]  /*101a0*/  SEL R0, R2, RZ, !P3 ;  /* 0x000000ff02007207 */ /* 0x000fe40005800000 */
[----:B------:R-:W-:Y:S01]  /*101b0*/  SGXT.U32 R109, R109, 0x2 ;  /* 0x000000026d6d781a */ /* 0x000fe20000000000 */
[----:B-1----:R-:W-:Y:S01]  /*101c0*/  IMAD.WIDE R38, R8, 0x4, R36 ;  /* 0x0000000408267825 */ /* 0x002fe200078e0224 */
[----:B------:R-:W-:Y:S02]  /*101d0*/  LOP3.LUT R8, R108, 0x5c, RZ, 0xfc, !PT ;  /* 0x0000005c6c087812 */ /* 0x000fe400078efcff */
[----:B------:R-:W1:Y:S01]  /*101e0*/  S2R R108, SR_TID.X ;  /* 0x00000000006c7919 */ /* 0x000e620000002100 */
[----:B------:R-:W-:-:S02]  /*101f0*/  ISETP.NE.U32.AND P4, PT, R0, RZ, PT ;  /* 0x000000ff0000720c */ /* 0x000fc40003f85070 */
[----:B------:R-:W-:Y:S02]  /*10200*/  SEL R0, RZ, 0x4, P0 ;  /* 0x00000004ff007807 */ /* 0x000fe40000000000 */
[----:B------:R-:W-:Y:S02]  /*10210*/  ISETP.GE.AND P0, PT, R8, UR7, PT ;  /* 0x0000000708007c0c */ /* 0x000fe4000bf06270 */
[----:B------:R-:W-:Y:S02]  /*10220*/  LOP3.LUT R8, R109, 0x60, RZ, 0xfc, !PT ;  /* 0x000000606d087812 */ /* 0x000fe400078efcff */
[----:B------:R-:W2:Y:S01]  /*10230*/  S2R R109, SR_TID.X ;  /* 0x00000000006d7919 */ /* 0x000ea20000002100 */
[----:B------:R-:W-:-:S04]  /*10240*/  SEL R0, R0, RZ, !P3 ;  /* 0x000000ff00007207 */ /* 0x000fc80005800000 */
[----:B------:R-:W-:Y:S01]  /*10250*/  ISETP.NE.U32.AND P1, PT, R0, RZ, PT ;  /* 0x000000ff0000720c */ /* 0x000fe20003f25070 */
[----:B------:R4:W-:Y:S01]  /*10260*/  LDGSTS.E [R52+0x4a800], [R38.64], P4 ;  /* 0x4a80000026347fae */ /* 0x0009e2000a12184c */
[----:B------:R-:W-:Y:S02]  /*10270*/  SEL R0, RZ, 0x4, P0 ;  /* 0x00000004ff007807 */ /* 0x000fe40000000000 */
[----:B-1----:R-:W-:-:S04]  /*10280*/  SHF.R.U32.HI R108, RZ, 0x7, R108 ;  /* 0x00000007ff6c7819 */ /* 0x002fc8000001166c */
[----:B------:R-:W-:Y:S02]  /*10290*/  SGXT.U32 R108, R108, 0x2 ;  /* 0x000000026c6c781a */ /* 0x000fe40000000000 */
[----:B------:R-:W-:Y:S02]  /*102a0*/  ISETP.GE.AND P0, PT, R8, UR7, PT ;  /* 0x0000000708007c0c */ /* 0x000fe4000bf06270 */
[----:B------:R-:W-:Y:S02]  /*102b0*/  LOP3.LUT R8, R108, 0x58, RZ, 0xfc, !PT ;  /* 0x000000586c087812 */ /* 0x000fe400078efcff */
[----:B--2---:R-:W-:-:S03]  /*102c0*/  SHF.R.U32.HI R108, RZ, 0x7, R109 ;  /* 0x00000007ff6c7819 */ /* 0x004fc6000001166d */
[----:B------:R-:W-:Y:S01]  /*102d0*/  IMAD R8, R8, c[0x0][0x188], RZ ;  /* 0x0000620008087a24 */ /* 0x000fe200078e02ff */
[----:B------:R-:W-:-:S03]  /*102e0*/  SGXT.U32 R108, R108, 0x2 ;  /* 0x000000026c6c781a */ /* 0x000fc60000000000 */
[----:B----4-:R-:W-:Y:S01]  /*102f0*/  IMAD.WIDE R38, R8, 0x4, R36 ;  /* 0x0000000408267825 */ /* 0x010fe200078e0224 */
[----:B------:R-:W-:Y:S02]  /*10300*/  LOP3.LUT R8, R108, 0x5c, RZ, 0xfc, !PT ;  /* 0x0000005c6c087812 */ /* 0x000fe400078efcff */
[----:B------:R-:W-:Y:S02]  /*10310*/  SHF.R.U32.HI R109, RZ, 0x7, R109 ;  /* 0x00000007ff6d7819 */ /* 0x000fe4000001166d */
[----:B------:R1:W-:Y:S01]  /*10320*/  LDGSTS.E [R52+0x4b000], [R38.64], P1 ;  /* 0x4b00000026347fae */ /* 0x0003e2000892184c */
[----:B------:R-:W-:Y:S01]  /*10330*/  IMAD R8, R8, c[0x0][0x188], RZ ;  /* 0x0000620008087a24 */ /* 0x000fe200078e02ff */
[----:B------:R-:W-:-:S04]  /*10340*/  SGXT.U32 R109, R109, 0x2 ;  /* 0x000000026d6d781a */ /* 0x000fc80000000000 */
[C---:B------:R-:W-:Y:S01]  /*10350*/  LOP3.LUT R9, R109.reuse, 0x60, RZ, 0xfc, !PT ;  /* 0x000000606d097812 */ /* 0x040fe200078efcff */
[----:B-1----:R-:W-:Y:S01]  /*10360*/  IMAD.WIDE R38, R8, 0x4, R36 ;  /* 0x0000000408267825 */ /* 0x002fe200078e0224 */
[----:B------:R-:W-:Y:S02]  /*10370*/  LOP3.LUT R8, R109, 0x64, RZ, 0xfc, !PT ;  /* 0x000000646d087812 */ /* 0x000fe400078efcff */
[----:B------:R-:W1:Y:S01]  /*10380*/  S2R R109, SR_TID.X ;  /* 0x00000000006d7919 */ /* 0x000e620000002100 */
[----:B------:R-:W-:Y:S02]  /*10390*/  SEL R0, R0, RZ, !P3 ;  /* 0x000000ff00007207 */ /* 0x000fe40005800000 */
[----:B------:R-:W-:Y:S02]  /*103a0*/  SEL R2, RZ, 0x4, P0 ;  /* 0x00000004ff027807 */ /* 0x000fe40000000000 */
[----:B------:R-:W-:Y:S02]  /*103b0*/  ISETP.NE.U32.AND P0, PT, R0, RZ, PT ;  /* 0x000000ff0000720c */ /* 0x000fe40003f05070 */
[----:B------:R-:W-:-:S11]  /*103c0*/  SEL R0, R2, RZ, !P3 ;  /* 0x000000ff02007207 */ /* 0x000fd60005800000 */
[----:B------:R2:W-:Y:S01]  /*103d0*/  LDGSTS.E [R52+0x4b800], [R38.64], P0 ;  /* 0x4b80000026347fae */ /* 0x0005e2000812184c */
[----:B-1----:R-:W-:-:S04]  /*103e0*/  SHF.R.U32.HI R108, RZ, 0x7, R109 ;  /* 0x00000007ff6c7819 */ /* 0x002fc8000001166d */
[----:B------:R-:W-:Y:S02]  /*103f0*/  SGXT.U32 R108, R108, 0x2 ;  /* 0x000000026c6c781a */ /* 0x000fe40000000000 */
[----:B------:R-:W-:Y:S02]  /*10400*/  ISETP.GE.AND P0, PT, R8, UR7, PT ;  /* 0x0000000708007c0c */ /* 0x000fe4000bf06270 */
[----:B------:R-:W-:Y:S02]  /*10410*/  LOP3.LUT R8, R108, 0x68, RZ, 0xfc, !PT ;  /* 0x000000686c087812 */ /* 0x000fe400078efcff */
[--C-:B------:R-:W-:Y:S02]  /*10420*/  SHF.R.U32.HI R108, RZ, 0x7, R109.reuse ;  /* 0x00000007ff6c7819 */ /* 0x100fe4000001166d */
[----:B------:R-:W-:Y:S02]  /*10430*/  SHF.R.U32.HI R109, RZ, 0x7, R109 ;  /* 0x00000007ff6d7819 */ /* 0x000fe4000001166d */
[----:B------:R-:W-:-:S02]  /*10440*/  SGXT.U32 R108, R108, 0x2 ;  /* 0x000000026c6c781a */ /* 0x000fc40000000000 */
[----:B------:R-:W-:Y:S02]  /*10450*/  ISETP.NE.U32.AND P2, PT, R0, RZ, PT ;  /* 0x000000ff0000720c */ /* 0x000fe40003f45070 */
        /* <DEDUP_REMOVED lines=8> */
[----:B------:R-:W-:-:S04]  /*104e0*/  IMAD R9, R9, c[0x0][0x188], RZ ;  /* 0x0000620009097a24 */ /* 0x000fc800078e02ff */
[----:B--2---:R-:W-:-:S05]  /*104f0*/  IMAD.WIDE R38, R9, 0x4, R36 ;  /* 0x0000000409267825 */ /* 0x004fca00078e0224 */
[----:B------:R2:W-:Y:S01]  /*10500*/  LDGSTS.E [R52+0x4c000], [R38.64], P2 ;  /* 0x4c00000026347fae */ /* 0x0005e2000912184c */
[----:B------:R-:W-:Y:S02]  /*10510*/  ISETP.GE.AND P2, PT, R8, UR7, PT ;  /* 0x0000000708007c0c */ /* 0x000fe4000bf46270 */
[----:B------:R-:W-:Y:S02]  /*10520*/  SEL R0, R0, RZ, !P3 ;  /* 0x000000ff00007207 */ /* 0x000fe40005800000 */
[--C-:B-1----:R-:W-:Y:S01]  /*10530*/  SHF.R.U32.HI R108, RZ, 0x7, R109.reuse ;  /* 0x00000007ff6c7819 */ /* 0x102fe2000001166d */
[----:B--2---:R-:W2:Y:S01]  /*10540*/  LDL.LU R38, [R1+0x1d0] ;  /* 0x0001d00001267983 */ /* 0x004ea20000300800 */
[----:B------:R-:W-:Y:S02]  /*10550*/  SHF.R.U32.HI R109, RZ, 0x7, R109 ;  /* 0x00000007ff6d7819 */ /* 0x000fe4000001166d */
[----:B------:R-:W-:Y:S01]  /*10560*/  SGXT.U32 R108, R108, 0x2 ;  /* 0x000000026c6c781a */ /* 0x000fe20000000000 */
[----:B------:R-:W4:Y:S01]  /*10570*/  LDL.LU R53, [R1+0x1c0] ;  /* 0x0001c00001357983 */ /* 0x000f220000300800 */
[----:B------:R-:W-:-:S02]  /*10580*/  SGXT.U32 R109, R109, 0x2 ;  /* 0x000000026d6d781a */ /* 0x000fc40000000000 */
[----:B------:R-:W-:Y:S01]  /*10590*/  LOP3.LUT R8, R108, 0x74, RZ, 0xfc, !PT ;  /* 0x000000746c087812 */ /* 0x000fe200078efcff */
[----:B------:R-:W2:Y:S01]  /*105a0*/  LDL.LU R90, [R1+0x1c4] ;  /* 0x0001c400015a7983 */ /* 0x000ea20000300800 */
[C---:B------:R-:W-:Y:S02]  /*105b0*/  LOP3.LUT R9, R109.reuse, 0x78, RZ, 0xfc, !PT ;  /* 0x000000786d097812 */ /* 0x040fe400078efcff */
[----:B------:R-:W-:Y:S02]  /*105c0*/  ISETP.GE.AND P6, PT, R8, UR7, PT ;  /* 0x0000000708007c0c */ /* 0x000fe4000bfc6270 */
[----:B------:R-:W-:Y:S02]  /*105d0*/  LOP3.LUT R8, R109, 0x7c, RZ, 0xfc, !PT ;  /* 0x0000007c6d087812 */ /* 0x000fe400078efcff */
[----:B------:R-:W1:Y:S01]  /*105e0*/  S2R R109, SR_TID.X ;  /* 0x00000000006d7919 */ /* 0x000e620000002100 */
[----:B------:R-:W-:Y:S02]  /*105f0*/  ISETP.NE.U32.AND P1, PT, R0, RZ, PT ;  /* 0x000000ff0000720c */ /* 0x000fe40003f25070 */
[----:B------:R-:W-:-:S02]  /*10600*/  SEL R0, RZ, 0x4, P0 ;  /* 0x00000004ff007807 */ /* 0x000fc40000000000 */
[----:B------:R-:W-:Y:S02]  /*10610*/  SEL R2, R2, RZ, !P3 ;  /* 0x000000ff02027207 */ /* 0x000fe40005800000 */
[----:B------:R-:W-:Y:S02]  /*10620*/  SEL R0, R0, RZ, !P3 ;  /* 0x000000ff00007207 */ /* 0x000fe40005800000 */
[----:B------:R-:W-:Y:S02]  /*10630*/  ISETP.NE.U32.AND P0, PT, R2, RZ, PT ;  /* 0x000000ff0200720c */ /* 0x000fe40003f05070 */
[----:B------:R-:W-:Y:S02]  /*10640*/  SEL R2, RZ, 0x4, P2 ;  /* 0x00000004ff027807 */ /* 0x000fe40001000000 */
[----:B------:R-:W-:Y:S02]  /*10650*/  ISETP.NE.U32.AND P2, PT, R0, RZ, PT ;  /* 0x000000ff0000720c */ /* 0x000fe40003f45070 */
[----:B------:R-:W-:-:S02]  /*10660*/  SEL R0, RZ, 0x4, P6 ;  /* 0x00000004ff007807 */ /* 0x000fc40003000000 */
[----:B------:R-:W-:Y:S02]  /*10670*/  ISETP.GE.AND P6, PT, R8, UR7, PT ;  /* 0x0000000708007c0c */ /* 0x000fe4000bfc6270 */
[----:B------:R-:W-:Y:S02]  /*10680*/  ISETP.GE.AND P5, PT, R9, UR7, PT ;  /* 0x0000000709007c0c */ /* 0x000fe4000bfa6270 */
[----:B-1----:R-:W-:Y:S02]  /*10690*/  LOP3.LUT R8, R109, 0x7f, RZ, 0xc0, !PT ;  /* 0x0000007f6d087812 */ /* 0x002fe400078ec0ff */
[----:B------:R-:W-:-:S04]  /*106a0*/  SHF.R.U32.HI R109, RZ, 0x7, R109 ;  /* 0x00000007ff6d7819 */ /* 0x000fc8000001166d */
[----:B------:R-:W-:Y:S02]  /*106b0*/  SGXT.U32 R109, R109, 0x2 ;  /* 0x000000026d6d781a */ /* 0x000fe40000000000 */
[----:B------:R-:W-:Y:S02]  /*106c0*/  SEL R7, RZ, 0x4, P5 ;  /* 0x00000004ff077807 */ /* 0x000fe40002800000 */
[----:B------:R-:W-:Y:S02]  /*106d0*/  ISETP.GE.AND P5, PT, R8, UR7, PT ;  /* 0x0000000708007c0c */ /* 0x000fe4000bfa6270 */
[----:B------:R-:W-:Y:S02]  /*106e0*/  LOP3.LUT R8, R109, 0x64, RZ, 0xfc, !PT ;  /* 0x000000646d087812 */ /* 0x000fe400078efcff */
[----:B------:R-:W1:Y:S04]  /*106f0*/  S2R R109, SR_TID.X ;  /* 0x00000000006d7919 */ /* 0x000e680000002100 */
[----:B------:R-:W1:Y:S01]  /*10700*/  S2R R108, SR_TID.X ;  /* 0x00000000006c7919 */ /* 0x000e620000002100 */
[----:B------:R-:W-:-:S04]  /*10710*/  IMAD R8, R8, c[0x0][0x188], RZ ;  /* 0x0000620008087a24 */ /* 0x000fc800078e02ff */
[----:B------:R-:W-:-:S05]  /*10720*/  IMAD.WIDE R4, R8, 0x4, R36 ;  /* 0x0000000408047825 */ /* 0x000fca00078e0224 */
[----:B------:R1:W-:Y:S02]  /*10730*/  LDGSTS.E [R52+0x4c800], [R4.64], P1 ;  /* 0x4c80000004347fae */ /* 0x0003e4000892184c */
[----:B-1----:R-:W-:-:S04]  /*10740*/  SHF.R.U32.HI R109, RZ, 0x7, R109 ;  /* 0x00000007ff6d7819 */ /* 0x002fc8000001166d */
[----:B------:R-:W-:-:S04]  /*10750*/  SGXT.U32 R109, R109, 0x2 ;  /* 0x000000026d6d781a */ /* 0x000fc80000000000 */
[----:B------:R-:W-:Y:S02]  /*10760*/  LOP3.LUT R8, R109, 0x68, RZ, 0xfc, !PT ;  /* 0x000000686d087812 */ /* 0x000fe400078efcff */
[----:B------:R-:W-:-:S03]  /*10770*/  SHF.R.U32.HI R109, RZ, 0x7, R108 ;  /* 0x00000007ff6d7819 */ /* 0x000fc6000001166c */
[----:B------:R-:W-:Y:S01]  /*10780*/  IMAD R8, R8, c[0x0][0x188], RZ ;  /* 0x0000620008087a24 */ /* 0x000fe200078e02ff */
[----:B------:R-:W-:-:S03]  /*10790*/  SGXT.U32 R109, R109, 0x2 ;  /* 0x000000026d6d781a */ /* 0x000fc60000000000 */
[----:B------:R-:W-:Y:S01]  /*107a0*/  IMAD.WIDE R4, R8, 0x4, R36 ;  /* 0x0000000408047825 */ /* 0x000fe200078e0224 */
[----:B------:R-:W-:Y:S02]  /*107b0*/  LOP3.LUT R8, R109, 0x6c, RZ, 0xfc, !PT ;  /* 0x0000006c6d087812 */ /* 0x000fe400078efcff */
[----:B------:R-:W1:Y:S01]  /*107c0*/  S2R R109, SR_TID.X ;  /* 0x00000000006d7919 */ /* 0x000e620000002100 */
[----:B------:R-:W-:Y:S02]  /*107d0*/  SEL R6, RZ, 0x4, P5 ;  /* 0x00000004ff067807 */ /* 0x000fe40002800000 */
[----:B------:R-:W-:Y:S02]  /*107e0*/  SEL R2, R2, RZ, !P3 ;  /* 0x000000ff02027207 */ /* 0x000fe40005800000 */
[----:B------:R-:W-:Y:S01]  /*107f0*/  SHF.R.U32.HI R108, RZ, 0x7, R108 ;  /* 0x00000007ff6c7819 */ /* 0x000fe2000001166c */
[----:B------:R-:W-:Y:S01]  /*10800*/  IMAD R8, R8, c[0x0][0x188], RZ ;  /* 0x0000620008087a24 */ /* 0x000fe200078e02ff */
[----:B------:R-:W-:Y:S01]  /*10810*/  SEL R7, R7, RZ, !P3 ;  /* 0x000000ff07077207 */ /* 0x000fe20005800000 */
[----:B------:R1:W-:Y:S01]  /*10820*/  LDGSTS.E [R52+0x4d000], [R4.64], P0 ;  /* 0x4d00000004347fae */ /* 0x0003e2000812184c */
[----:B------:R-:W-:-:S02]  /*10830*/  SEL R6, R6, RZ, !P3 ;  /* 0x000000ff06067207 */ /* 0x000fc40005800000 */
[----:B------:R-:W-:Y:S02]  /*10840*/  ISETP.NE.U32.AND P4, PT, R2, RZ, PT ;  /* 0x000000ff0200720c */ /* 0x000fe40003f85070 */
[----:B------:R-:W-:Y:S02]  /*10850*/  SGXT.U32 R108, R108, 0x2 ;  /* 0x000000026c6c781a */ /* 0x000fe40000000000 */
[----:B------:R-:W-:Y:S02]  /*10860*/  SEL R2, RZ, 0x4, P6 ;  /* 0x00000004ff027807 */ /* 0x000fe40003000000 */
[----:B------:R-:W-:Y:S02]  /*10870*/  ISETP.NE.U32.AND P6, PT, R7, RZ, PT ;  /* 0x000000ff0700720c */ /* 0x000fe40003fc5070 */
[----:B------:R-:W-:Y:S01]  /*10880*/  ISETP.NE.U32.AND P1, PT, R6, RZ, PT ;  /* 0x000000ff0600720c */ /* 0x000fe20003f25070 */
[----:B------:R-:W-:Y:S01]  /*10890*/  IMAD.WIDE R6, R8, 0x4, R36 ;  /* 0x0000000408067825 */ /* 0x000fe200078e0224 */
[----:B------:R-:W-:-:S02]  /*108a0*/  LOP3.LUT R8, R108, 0x70, RZ, 0xfc, !PT ;  /* 0x000000706c087812 */ /* 0x000fc400078efcff */
[----:B-1----:R-:W-:Y:S02]  /*108b0*/  SHF.R.U32.HI R109, RZ, 0x7, R109 ;  /* 0x00000007ff6d7819 */ /* 0x002fe4000001166d */
[----:B------:R1:W-:Y:S01]  /*108c0*/  LDGSTS.E [R52+0x4d800], [R6.64], P2 ;  /* 0x4d80000006347fae */ /* 0x0003e2000912184c */
[----:B------:R-:W-:Y:S01]  /*108d0*/  IMAD R8, R8, c[0x0][0x188], RZ ;  /* 0x0000620008087a24 */ /* 0x000fe200078e02ff */
[----:B------:R-:W-:-:S03]  /*108e0*/  SGXT.U32 R109, R109, 0x2 ;  /* 0x000000026d6d781a */ /* 0x000fc60000000000 */
[----:B------:R-:W-:Y:S01]  /*108f0*/  IMAD.WIDE R20, R8, 0x4, R36 ;  /* 0x0000000408147825 */ /* 0x000fe200078e0224 */
[----:B------:R-:W-:Y:S02]  /*10900*/  SEL R0, R0, RZ, !P3 ;  /* 0x000000ff00007207 */ /* 0x000fe40005800000 */
[----:B------:R-:W-:Y:S02]  /*10910*/  LOP3.LUT R8, R109, 0x74, RZ, 0xfc, !PT ;  /* 0x000000746d087812 */ /* 0x000fe400078efcff */
[----:B------:R-:W-:Y:S01]  /*10920*/  SHF.R.U32.HI R110, RZ, 0x7, R110 ;  /* 0x00000007ff6e7819 */ /* 0x000fe2000001166e */
[----:B------:R1:W-:Y:S01]  /*10930*/  LDGSTS.E [R52+0x4e000], [R20.64], P4 ;  /* 0x4e00000014347fae */ /* 0x0003e2000a12184c */
[----:B------:R-:W-:Y:S01]  /*10940*/  ISETP.NE.U32.AND P5, PT, R0, RZ, PT ;  /* 0x000000ff0000720c */ /* 0x000fe20003fa5070 */
[----:B------:R-:W-:Y:S01]  /*10950*/  IMAD R8, R8, c[0x0][0x188], RZ ;  /* 0x0000620008087a24 */ /* 0x000fe200078e02ff */
[----:B------:R-:W-:Y:S02]  /*10960*/  SEL R0, R2, RZ, !P3 ;  /* 0x000000ff02007207 */ /* 0x000fe40005800000 */
[----:B------:R-:W-:Y:S01]  /*10970*/  SGXT.U32 R110, R110, 0x2 ;  /* 0x000000026e6e781a */ /* 0x000fe20000000000 */
[----:B------:R-:W-:Y:S01]  /*10980*/  IMAD.WIDE R4, R8, 0x4, R36 ;  /* 0x0000000408047825 */ /* 0x000fe200078e0224 */
[----:B------:R-:W-:-:S02]  /*10990*/  ISETP.NE.U32.AND P3, PT, R0, RZ, PT ;  /* 0x000000ff0000720c */ /* 0x000fc40003f65070 */
[----:B------:R-:W-:Y:S01]  /*109a0*/  LOP3.LUT R8, R110, 0x78, RZ, 0xfc, !PT ;  /* 0x000000786e087812 */ /* 0x000fe200078efcff */
[----:B------:R-:W-:-:S04]  /*109b0*/  IMAD.U32 R0, RZ, RZ, UR5 ;  /* 0x00000005ff007e24 */ /* 0x000fc8000f8e00ff */
[----:B------:R-:W-:Y:S01]  /*109c0*/  IMAD R8, R8, c[0x0][0x188], RZ ;  /* 0x0000620008087a24 */ /* 0x000fe200078e02ff */
[----:B------:R-:W-:Y:S01]  /*109d0*/  LEA R0, P2, R0, R36, 0x2 ;  /* 0x0000002400007211 */ /* 0x000fe200078410ff */
[----:B------:R3:W-:Y:S02]  /*109e0*/  LDGSTS.E [R52+0x4e800], [R4.64], P5 ;  /* 0x4e80000004347fae */ /* 0x0007e4000a92184c */
[----:B-1----:R-:W-:Y:S01]  /*109f0*/  IMAD.WIDE R6, R8, 0x4, R36 ;  /* 0x0000000408067825 */ /* 0x002fe200078e0224 */
[----:B------:R-:W-:Y:S01]  /*10a00*/  LOP3.LUT R8, R111, 0x7c, RZ, 0xfc, !PT ;  /* 0x0000007c6f087812 */ /* 0x000fe200078efcff */
[----:B------:R1:W-:Y:S04]  /*10a10*/  STL [R1+0x1dc], R0 ;  /* 0x0001dc0001007387 */ /* 0x0003e80000100800 */
[----:B------:R-:W4:Y:S01]  /*10a20*/  LDL.LU R55, [R1+0x1b0] ;  /* 0x0001b00001377983 */ /* 0x000f220000300800 */
[----:B------:R-:W-:Y:S01]  /*10a30*/  IMAD R8, R8, c[0x0][0x188], RZ ;  /* 0x0000620008087a24 */ /* 0x000fe200078e02ff */
[----:B---3-5:R-:W-:-:S02]  /*10a40*/  IADD3 R4, P0, R3, R82, RZ ;  /* 0x0000005203047210 */ /* 0x028fc40007f1e0ff */
[----:B------:R2:W-:Y:S01]  /*10a50*/  LDGSTS.E [R52+0x4f000], [R6.64], P6 ;  /* 0x4f00000006347fae */ /* 0x0005e2000b12184c */
[----:B-1----:R-:W-:-:S03]  /*10a60*/  IADD3.X R0, R37, UR9, RZ, P2, !PT ;  /* 0x0000000925007c10 */ /* 0x002fc600097fe4ff */
[----:B------:R1:W-:Y:S04]  /*10a70*/  STL [R1+0x4c0], R82 ;  /* 0x0004c05201007387 */ /* 0x0003e80000100800 */
[----:B------:R-:W3:Y:S01]  /*10a80*/  LDL R2, [R1+0x44] ;  /* 0x0000440001027983 */ /* 0x000ee20000100800 */
[----:B------:R-:W-:-:S03]  /*10a90*/  IMAD.WIDE R20, R8, 0x4, R36 ;  /* 0x0000000408147825 */ /* 0x000fc600078e0224 */
[----:B------:R2:W-:Y:S04]  /*10aa0*/  STL [R1+0x1d8], R0 ;  /* 0x0001d80001007387 */ /* 0x0005e80000100800 */
[----:B-1----:R-:W3:Y:S04]  /*10ab0*/  LDL.LU R82, [R1+0x54] ;  /* 0x0000540001527983 */ /* 0x002ee80000300800 */
        /* <DEDUP_REMOVED lines=56> */
[----:B--2---:R-:W-:-:S03]  /*10e40*/  IMAD.U32 R0, RZ, RZ, UR8 ;  /* 0x00000008ff007e24 */ /* 0x004fc6000f8e00ff */
[----:B------:R-:W2:Y:S01]  /*10e50*/  LDL.LU R80, [R1+0x1a8] ;  /* 0x0001a80001507983 */ /* 0x000ea20000300800 */
[----:B------:R-:W-:Y:S01]  /*10e60*/  IADD3 R6, P2, R3, R90, RZ ;  /* 0x0000005a03067210 */ /* 0x000fe20007f5e0ff */
[----:B------:R-:W-:Y:S02]  /*10e70*/  IMAD.X R5, R38, 0x1, R112, P0 ;  /* 0x0000000126057824 */ /* 0x000fe400000e0670 */
[----:B------:R-:W2:Y:S01]  /*10e80*/  LDL.LU R54, [R1+0x1b8] ;  /* 0x0001b80001367983 */ /* 0x000ea20000300800 */
[----:B------:R-:W-:-:S03]  /*10e90*/  IMAD R0, R0, 0x20000, R115 ;  /* 0x0002000000007824 */ /* 0x000fc600078e0273 */
[----:B------:R-:W2:Y:S04]  /*10ea0*/  LDL.LU R39, [R1+0x1c8] ;  /* 0x0001c80001277983 */ /* 0x000ea80000300800 */
[----:B------:R-:W-:Y:S04]  /*10eb0*/  STL [R1+0x4c4], R90 ;  /* 0x0004c45a01007387 */ /* 0x000fe80000100800 */
[----:B------:R-:W-:Y:S01]  /*10ec0*/  STL [R1+0x4c8], R38 ;  /* 0x0004c82601007387 */ /* 0x000fe20000100800 */
[----:B----4-:R-:W-:-:S03]  /*10ed0*/  IMAD.X R7, R53, 0x1, R112, P2 ;  /* 0x0000000135077824 */ /* 0x010fc600010e0670 */
[----:B------:R1:W-:Y:S04]  /*10ee0*/  LDGSTS.E [R52+0x4f800], [R20.64], P3 ;  /* 0x4f80000014347fae */ /* 0x0003e8000992184c */
[----:B------:R4:W-:Y:S04]  /*10ef0*/  STL [R1+0x4cc], R115 ;  /* 0x0004cc7301007387 */ /* 0x0009e80000100800 */
[----:B------:R-:W0:Y:S04]  /*10f00*/  LDGDEPBAR ;  /* 0x00000000000079af */ /* 0x000e280000000000 */
[----:B------:R3:W-:Y:S04]  /*10f10*/  LDGSTS.E [R0], [R4.64], P1 ;  /* 0x0000000004007fae */ /* 0x0007e8000892184c */
[----:B----4-:R-:W4:Y:S04]  /*10f20*/  LDL.LU R115, [R1+0x10] ;  /* 0x0000100001737983 */ /* 0x010f280000300800 */
[----:B------:R1:W-:Y:S01]  /*10f30*/  LDGSTS.E [R0+0x1000], [R6.64], P1 ;  /* 0x0100000006007fae */ /* 0x0003e2000892184c */
[----:B---3--:R-:W-:-:S02]  /*10f40*/  IADD3 R4, P2, R3, R98, RZ ;  /* 0x0000006203047210 */ /* 0x008fc40007f5e0ff */
[----:B-1----:R-:W-:Y:S01]  /*10f50*/  IADD3 R20, P0, R3, R94, RZ ;  /* 0x0000005e03147210 */ /* 0x002fe20007f1e0ff */
[----:B------:R-:W-:Y:S04]  /*10f60*/  STL [R1+0x4d0], R94 ;  /* 0x0004d05e01007387 */ /* 0x000fe80000100800 */
[----:B------:R-:W-:Y:S01]  /*10f70*/  STL [R1+0x4d4], R53 ;  /* 0x0004d43501007387 */ /* 0x000fe20000100800 */
[----:B------:R-:W-:-:S03]  /*10f80*/  IMAD.X R21, R55, 0x1, R112, P0 ;  /* 0x0000000137157824 */ /* 0x000fc600000e0670 */
[----:B------:R1:W-:Y:S01]  /*10f90*/  STL [R1+0x4d8], R98 ;  /* 0x0004d86201007387 */ /* 0x0003e20000100800 */
[----:B------:R-:W-:-:S03]  /*10fa0*/  IADD3 R6, P0, R3, R101, RZ ;  /* 0x0000006503067210 */ /* 0x000fc60007f1e0ff */
[----:B------:R3:W-:Y:S04]  /*10fb0*/  LDGSTS.E [R0+0x2000], [R20.64], P1 ;  /* 0x0200000014007fae */ /* 0x0007e8000892184c */
[----:B-1----:R-:W2:Y:S04]  /*10fc0*/  LDL.LU R98, [R1+0x34] ;  /* 0x0000340001627983 */ /* 0x002ea80000300800 */
[----:B------:R-:W-:Y:S04]  /*10fd0*/  STL [R1+0x4dc], R55 ;  /* 0x0004dc3701007387 */ /* 0x000fe80000100800 */
[----:B------:R1:W-:Y:S01]  /*10fe0*/  STL [R1+0x4e0], R101 ;  /* 0x0004e06501007387 */ /* 0x0003e20000100800 */
[--C-:B------:R-:W-:Y:S01]  /*10ff0*/  IMAD.X R5, R81, 0x1, R112.reuse, P2 ;  /* 0x0000000151057824 */ /* 0x100fe200010e0670 */
[----:B---3--:R-:W-:Y:S01]  /*11000*/  IADD3 R20, P2, R3, R104, RZ ;  /* 0x0000006803147210 */ /* 0x008fe20007f5e0ff */
[----:B------:R-:W-:-:S03]  /*11010*/  IMAD.X R7, R89, 0x1, R112, P0 ;  /* 0x0000000159077824 */ /* 0x000fc600000e0670 */
[----:B------:R3:W-:Y:S04]  /*11020*/  LDGSTS.E [R0+0x3000], [R4.64], P1 ;  /* 0x0300000004007fae */ /* 0x0007e8000892184c */
[----:B-1----:R-:W4:Y:S04]  /*11030*/  LDL.LU R101, [R1+0x24] ;  /* 0x0000240001657983 */ /* 0x002f280000300800 */
[----:B------:R-:W-:Y:S04]  /*11040*/  STL [R1+0x4e4], R81 ;  /* 0x0004e45101007387 */ /* 0x000fe80000100800 */
[----:B------:R1:W-:Y:S01]  /*11050*/  STL [R1+0x4e8], R104 ;  /* 0x0004e86801007387 */ /* 0x0003e20000100800 */
[----:B---3--:R-:W-:Y:S01]  /*11060*/  IADD3 R4, P0, R3, R107, RZ ;  /* 0x0000006b03047210 */ /* 0x008fe20007f1e0ff */
[----:B------:R-:W-:-:S02]  /*11070*/  IMAD.X R21, R93, 0x1, R112, P2 ;  /* 0x000000015d157824 */ /* 0x000fc400010e0670 */
        /* <DEDUP_REMOVED lines=8> */
[----:B------:R-:W4:Y:S01]  /*11100*/  LDL.LU R53, [R1] ;  /* 0x0000000001357983 */ /* 0x000f220000300800 */
[----:B------:R-:W-:Y:S01]  /*11110*/  IMAD.X R7, R100, 0x1, R112, P2 ;  /* 0x0000000164077824 */ /* 0x000fe200010e0670 */
[----:B---3--:R-:W-:-:S02]  /*11120*/  IADD3 R20, P0, R3, R26, RZ ;  /* 0x0000001a03147210 */ /* 0x008fc40007f1e0ff */
[----:B------:R1:W-:Y:S03]  /*11130*/  LDGSTS.E [R0+0x6000], [R4.64], P1 ;  /* 0x0600000004007fae */ /* 0x0003e6000892184c */
[----:B------:R-:W-:Y:S01]  /*11140*/  IMAD.X R21, R103, 0x1, R112, P0 ;  /* 0x0000000167157824 */ /* 0x000fe200000e0670 */
[----:B------:R3:W-:Y:S04]  /*11150*/  LDGSTS.E [R0+0x7000], [R6.64], P1 ;  /* 0x0700000006007fae */ /* 0x0007e8000892184c */
[----:B------:R3:W-:Y:S01]  /*11160*/  LDGSTS.E [R0+0x8000], [R20.64], P1 ;  /* 0x0800000014007fae */ /* 0x0007e2000892184c */
[----:B-1----:R-:W-:-:S03]  /*11170*/  IADD3 R4, P2, R3, R31, RZ ;  /* 0x0000001f03047210 */ /* 0x002fc60007f5e0ff */
[----:B------:R-:W1:Y:S01]  /*11180*/  S2R R109, SR_TID.X ;  /* 0x00000000006d7919 */ /* 0x000e620000002100 */
[C---:B---3--:R-:W-:Y:S01]  /*11190*/  IADD3 R6, P0, R3.reuse, R35, RZ ;  /* 0x0000002303067210 */ /* 0x048fe20007f1e0ff */
[--C-:B------:R-:W-:Y:S02]  /*111a0*/  IMAD.X R5, R106, 0x1, R112.reuse, P2 ;  /* 0x000000016a057824 */ /* 0x100fe400010e0670 */
[----:B------:R-:W3:Y:S01]  /*111b0*/  LDL.LU R89, [R1+0xc] ;  /* 0x00000c0001597983 */ /* 0x000ee20000300800 */
[----:B------:R-:W-:Y:S01]  /*111c0*/  IADD3 R20, P2, R3, R15, RZ ;  /* 0x0000000f03147210 */ /* 0x000fe20007f5e0ff */
[--C-:B------:R-:W-:Y:S02]  /*111d0*/  IMAD.X R7, R110, 0x1, R112.reuse, P0 ;  /* 0x000000016e077824 */ /* 0x100fe400000e0670 */
[----:B------:R1:W-:Y:S02]  /*111e0*/  LDGSTS.E [R0+0x9000], [R4.64], P1 ;  /* 0x0900000004007fae */ /* 0x0003e4000892184c */
[----:B------:R-:W-:-:S02]  /*111f0*/  IMAD.X R21, R27, 0x1, R112, P2 ;  /* 0x000000011b157824 */ /* 0x000fc400010e0670 */
[----:B------:R1:W-:Y:S04]  /*11200*/  LDGSTS.E [R0+0xa000], [R6.64], P1 ;  /* 0x0a00000006007fae */ /* 0x0003e8000892184c */
[----:B------:R1:W-:Y:S02]  /*11210*/  LDGSTS.E [R0+0xb000], [R20.64], P1 ;  /* 0x0b00000014007fae */ /* 0x0003e4000892184c */
[C---:B-1----:R-:W-:Y:S02]  /*11220*/  IADD3 R4, P0, R3.reuse, R43, RZ ;  /* 0x0000002b03047210 */ /* 0x042fe40007f1e0ff */
[----:B------:R-:W3:Y:S01]  /*11230*/  LDL.LU R81, [R1+0x1c] ;  /* 0x00001c0001517983 */ /* 0x000ee20000300800 */
[----:B------:R-:W-:Y:S02]  /*11240*/  IADD3 R6, P2, R3, R47, RZ ;  /* 0x0000002f03067210 */ /* 0x000fe40007f5e0ff */
[--C-:B------:R-:W-:Y:S01]  /*11250*/  IMAD.X R5, R24, 0x1, R112.reuse, P0 ;  /* 0x0000000118057824 */ /* 0x100fe200000e0670 */
[----:B------:R-:W-:Y:S01]  /*11260*/  LOP3.LUT R108, R109, 0x180, RZ, 0xc0, !PT ;  /* 0x000001806d6c7812 */ /* 0x000fe200078ec0ff */
[----:B------:R-:W3:Y:S01]  /*11270*/  LDL.LU R55, [R1+0x2c] ;  /* 0x00002c0001377983 */ /* 0x000ee20000300800 */
[----:B------:R-:W-:Y:S01]  /*11280*/  IADD3 R20, P0, R3, R51, RZ ;  /* 0x0000003303147210 */ /* 0x000fe20007f1e0ff */
[----:B------:R-:W-:-:S02]  /*11290*/  IMAD.X R7, R28, 0x1, R112, P2 ;  /* 0x000000011c077824 */ /* 0x000fc400010e0670 */
[----:B------:R1:W-:Y:S02]  /*112a0*/  LDGSTS.E [R0+0xc000], [R4.64], P1 ;  /* 0x0c00000004007fae */ /* 0x0003e4000892184c */
[----:B------:R-:W-:Y:S02]  /*112b0*/  IMAD.X R21, R32, 0x1, R112, P0 ;  /* 0x0000000120157824 */ /* 0x000fe400000e0670 */
[----:B------:R1:W-:Y:S04]  /*112c0*/  LDGSTS.E [R0+0xd000], [R6.64], P1 ;  /* 0x0d00000006007fae */ /* 0x0003e8000892184c */
[----:B------:R1:W-:Y:S02]  /*112d0*/  LDGSTS.E [R0+0xe000], [R20.64], P1 ;  /* 0x0e00000014007fae */ /* 0x0003e4000892184c */
[----:B-1----:R-:W-:Y:S01]  /*112e0*/  IADD3 R4, P2, R3, R19, RZ ;  /* 0x0000001303047210 */ /* 0x002fe20007f5e0ff */
[----:B------:R-:W-:Y:S01]  /*112f0*/  IMAD.SHL.U32 R109, R109, 0x4, RZ ;  /* 0x000000046d6d7824 */ /* 0x000fe200078e00ff */
[----:B------:R-:W-:Y:S01]  /*11300*/  SHF.R.U32.HI R9, RZ, 0x3, R108 ;  /* 0x00000003ff097819 */ /* 0x000fe2000001166c */
[----:B------:R-:W3:Y:S01]  /*11310*/  LDL.LU R94, [R1+0x3c] ;  /* 0x00003c00015e7983 */ /* 0x000ee20000300800 */
[----:B------:R-:W-:Y:S01]  /*11320*/  IADD3 R6, P0, R3, R59, RZ ;  /* 0x0000003b03067210 */ /* 0x000fe20007f1e0ff */
[--C-:B------:R-:W-:Y:S01]  /*11330*/  IMAD.X R5, R12, 0x1, R112.reuse, P2 ;  /* 0x000000010c057824 */ /* 0x100fe200010e0670 */
[----:B------:R-:W-:Y:S01]  /*11340*/  LOP3.LUT R9, R9, 0x7fc, R109, 0x78, !PT ;  /* 0x000007fc09097812 */ /* 0x000fe200078e786d */
[----:B------:R-:W3:Y:S01]  /*11350*/  LDL.LU R38, [R1+0x4c] ;  /* 0x00004c0001267983 */ /* 0x000ee20000300800 */
[----:B------:R-:W-:Y:S01]  /*11360*/  IADD3 R20, P2, R3, R63, RZ ;  /* 0x0000003f03147210 */ /* 0x000fe20007f5e0ff */
[----:B------:R-:W-:-:S02]  /*11370*/  IMAD.X R7, R40, 0x1, R112, P0 ;  /* 0x0000000128077824 */ /* 0x000fc400000e0670 */
[----:B------:R1:W-:Y:S02]  /*11380*/  LDGSTS.E [R0+0xf000], [R4.64], P1 ;  /* 0x0f00000004007fae */ /* 0x0003e4000892184c */
[----:B------:R-:W-:Y:S02]  /*11390*/  IMAD.X R21, R44, 0x1, R112, P2 ;  /* 0x000000012c157824 */ /* 0x000fe400010e0670 */
[----:B------:R1:W-:Y:S04]  /*113a0*/  LDGSTS.E [R0+0x10000], [R6.64], P1 ;  /* 0x1000000006007fae */ /* 0x0003e8000892184c */
[----:B------:R1:W-:Y:S02]  /*113b0*/  LDGSTS.E [R0+0x11000], [R20.64], P1 ;  /* 0x1100000014007fae */ /* 0x0003e4000892184c */
[----:B-1----:R-:W-:-:S02]  /*113c0*/  IADD3 R4, P0, R3, R67, RZ ;  /* 0x0000004303047210 */ /* 0x002fc40007f1e0ff */
[----:B------:R-:W3:Y:S01]  /*113d0*/  LDL.LU R90, [R1+0x18] ;  /* 0x00001800015a7983 */ /* 0x000ee20000300800 */
[----:B------:R-:W-:Y:S02]  /*113e0*/  IADD3 R6, P2, R3, R75, RZ ;  /* 0x0000004b03067210 */ /* 0x000fe40007f5e0ff */
[--C-:B------:R-:W-:Y:S01]  /*113f0*/  IMAD.X R5, R48, 0x1, R112.reuse, P0 ;  /* 0x0000000130057824 */ /* 0x100fe200000e0670 */
[----:B------:R-:W-:Y:S01]  /*11400*/  LOP3.LUT R9, R9, 0x40, RZ, 0x3c, !PT ;  /* 0x0000004009097812 */ /* 0x000fe200078e3cff */
        /* <DEDUP_REMOVED lines=9> */
[C---:B------:R-:W-:Y:S02]  /*114a0*/  IADD3 R6, P0, R3.reuse, R11, RZ ;  /* 0x0000000b03067210 */ /* 0x040fe40007f1e0ff */
[----:B------:R-:W-:Y:S01]  /*114b0*/  IMAD.X R5, R60, 0x1, R112, P2 ;  /* 0x000000013c057824 */ /* 0x000fe200010e0670 */
[----:B------:R-:W-:-:S02]  /*114c0*/  IADD3 R20, P2, R3, R79, RZ ;  /* 0x0000004f03147210 */ /* 0x000fc40007f5e0ff */
[--C-:B------:R-:W-:Y:S02]  /*114d0*/  IMAD.X R7, R64, 0x1, R112.reuse, P0 ;  /* 0x0000000140077824 */ /* 0x100fe400000e0670 */
[----:B------:R1:W-:Y:S01]  /*114e0*/  LDGSTS.E [R0+0x15000], [R4.64], P1 ;  /* 0x1500000004007fae */ /* 0x0003e2000892184c */
[----:B------:R-:W-:-:S03]  /*114f0*/  IMAD.X R21, R72, 0x1, R112, P2 ;  /* 0x0000000148157824 */ /* 0x000fc600010e0670 */
[----:B------:R1:W-:Y:S04]  /*11500*/  LDGSTS.E [R0+0x16000], [R6.64], P1 ;  /* 0x1600000006007fae */ /* 0x0003e8000892184c */
[----:B------:R2:W-:Y:S01]  /*11510*/  LDGSTS.E [R0+0x17000], [R20.64], P1 ;  /* 0x1700000014007fae */ /* 0x0005e2000892184c */
[----:B-1----:R-:W-:Y:S01]  /*11520*/  IADD3 R6, P2, R3, R2, RZ ;  /* 0x0000000203067210 */ /* 0x002fe20007f5e0ff */
[----:B------:R-:W-:-:S04]  /*11530*/  IMAD.U32 R2, RZ, RZ, UR8 ;  /* 0x00000008ff027e24 */ /* 0x000fc8000f8e00ff */
[----:B------:R-:W-:Y:S02]  /*11540*/  IMAD R2, R2, 0x20000, R9 ;  /* 0x0002000002027824 */ /* 0x000fe400078e0209 */
        /* <DEDUP_REMOVED lines=16> */
[----:B------:R-:W-:-:S03]  /*11650*/  IADD3 R4, P0, R3, R82, RZ ;  /* 0x0000005203047210 */ /* 0x000fc60007f1e0ff */
[----:B------:R-:W3:Y:S04]  /*11660*/  LDL.LU R49, [R1+0xec] ;  /* 0x0000ec0001317983 */ /* 0x000ee80000300800 */
[----:B------:R-:W3:Y:S04]  /*11670*/  LDL.LU R50, [R1+0xb8] ;  /* 0x0000b80001327983 */ /* 0x000ee80000300800 */
[----:B------:R-:W3:Y:S04]  /*11680*/  LDL.LU R45, [R1+0xfc] ;  /* 0x0000fc00012d7983 */ /* 0x000ee80000300800 */
[----:B------:R-:W3:Y:S04]  /*11690*/  LDL.LU R46, [R1+0xc8] ;  /* 0x0000c800012e7983 */ /* 0x000ee80000300800 */
[----:B------:R-:W3:Y:S01]  /*116a0*/  LDL.LU R41, [R1+0x10c] ;  /* 0x00010c0001297983 */ /* 0x000ee20000300800 */
[----:B------:R-:W-:-:S03]  /*116b0*/  IMAD.X R5, R84, 0x1, R112, P0 ;  /* 0x0000000154057824 */ /* 0x000fc600000e0670 */
[----:B------:R-:W3:Y:S04]  /*116c0*/  LDL.LU R42, [R1+0xd8] ;  /* 0x0000d800012a7983 */ /* 0x000ee80000300800 */
[----:B------:R-:W3:Y:S04]  /*116d0*/  LDL.LU R13, [R1+0x11c] ;  /* 0x00011c00010d7983 */ /* 0x000ee80000300800 */
[----:B------:R-:W3:Y:S04]  /*116e0*/  LDL.LU R14, [R1+0xe8] ;  /* 0x0000e800010e7983 */ /* 0x000ee80000300800 */
[----:B------:R-:W3:Y:S04]  /*116f0*/  LDL.LU R33, [R1+0x12c] ;  /* 0x00012c0001217983 */ /* 0x000ee80000300800 */
[----:B------:R-:W3:Y:S01]  /*11700*/  LDL.LU R34, [R1+0xf8] ;  /* 0x0000f80001227983 */ /* 0x000ee20000300800 */
[----:B--2---:R-:W-:-:S03]  /*11710*/  IADD3 R20, P0, R3, R98, RZ ;  /* 0x0000006203147210 */ /* 0x004fc60007f1e0ff */
[----:B------:R-:W2:Y:S01]  /*11720*/  LDL.LU R29, [R1+0x13c] ;  /* 0x00013c00011d7983 */ /* 0x000ea20000300800 */
[----:B------:R-:W-:-:S03]  /*11730*/  IMAD.X R7, R68, 0x1, R112, P2 ;  /* 0x0000000144077824 */ /* 0x000fc600010e0670 */
[----:B------:R-:W2:Y:S01]  /*11740*/  LDL.LU R30, [R1+0x108] ;  /* 0x00010800011e7983 */ /* 0x000ea20000300800 */
[----:B------:R-:W-:-:S03]  /*11750*/  IMAD.X R21, R8, 0x1, R112, P0 ;  /* 0x0000000108157824 */ /* 0x000fc600000e0670 */
[----:B------:R-:W2:Y:S04]  /*11760*/  LDL.LU R25, [R1+0x14c] ;  /* 0x00014c0001197983 */ /* 0x000ea80000300800 */
[----:B------:R4:W-:Y:S04]  /*11770*/  LDGSTS.E [R0+0x18000], [R4.64], P1 ;  /* 0x1800000004007fae */ /* 0x0009e8000892184c */
[----:B------:R-:W2:Y:S04]  /*11780*/  LDL.LU R114, [R1+0x15c] ;  /* 0x00015c0001727983 */ /* 0x000ea80000300800 */
[----:B------:R-:W3:Y:S01]  /*11790*/  LDL.LU R113, [R1+0x128] ;  /* 0x0001280001717983 */ /* 0x000ee20000300800 */
[----:B----4-:R-:W-:-:S03]  /*117a0*/  IADD3 R4, P2, R3, R101, RZ ;  /* 0x0000006503047210 */ /* 0x010fc60007f5e0ff */
[----:B------:R-:W4:Y:S04]  /*117b0*/  LDL.LU R109, [R1+0x16c] ;  /* 0x00016c00016d7983 */ /* 0x000f280000300800 */
[----:B------:R-:W3:Y:S01]  /*117c0*/  LDL.LU R108, [R1+0x138] ;  /* 0x00013800016c7983 */ /* 0x000ee20000300800 */
[----:B------:R-:W-:-:S03]  /*117d0*/  IMAD.X R5, R76, 0x1, R112, P2 ;  /* 0x000000014c057824 */ /* 0x000fc600010e0670 */
[----:B------:R1:W-:Y:S04]  /*117e0*/  LDGSTS.E [R0+0x19000], [R6.64], P1 ;  /* 0x1900000006007fae */ /* 0x0003e8000892184c */
[----:B------:R-:W3:Y:S04]  /*117f0*/  LDL.LU R52, [R1+0x148] ;  /* 0x0001480001347983 */ /* 0x000ee80000300800 */
[----:B------:R1:W-:Y:S02]  /*11800*/  LDGSTS.E [R0+0x1a000], [R20.64], P1 ;  /* 0x1a00000014007fae */ /* 0x0003e4000892184c */
[----:B-1----:R-:W-:-:S02]  /*11810*/  IADD3 R6, P0, R3, R104, RZ ;  /* 0x0000006803067210 */ /* 0x002fc40007f1e0ff */
[----:B------:R-:W3:Y:S04]  /*11820*/  LDL.LU R37, [R1+0x158] ;  /* 0x0001580001257983 */ /* 0x000ee80000300800 */
[----:B------:R-:W3:Y:S01]  /*11830*/  LDL.LU R36, [R1+0x168] ;  /* 0x0001680001247983 */ /* 0x000ee20000300800 */
[----:B------:R-:W-:Y:S01]  /*11840*/  IADD3 R20, P2, R3, R107, RZ ;  /* 0x0000006b03147210 */ /* 0x000fe20007f5e0ff */
[--C-:B------:R-:W-:Y:S02]  /*11850*/  IMAD.X R7, R115, 0x1, R112.reuse, P0 ;  /* 0x0000000173077824 */ /* 0x100fe400000e0670 */
[----:B------:R1:W-:Y:S01]  /*11860*/  LDGSTS.E [R0+0x1b000], [R4.64], P1 ;  /* 0x1b00000004007fae */ /* 0x0003e2000892184c */
[----:B------:R-:W-:Y:S01]  /*11870*/  IADD3 R22, P0, R3, R123, RZ ;  /* 0x0000007b03167210 */ /* 0x000fe20007f1e0ff */
[----:B------:R-:W-:-:S02]  /*11880*/  IMAD.X R21, R53, 0x1, R112, P2 ;  /* 0x0000000135157824 */ /* 0x000fc400010e0670 */
[----:B------:R1:W-:Y:S02]  /*11890*/  LDGSTS.E [R0+0x1c000], [R6.64], P1 ;  /* 0x1c00000006007fae */ /* 0x0003e4000892184c */
[--C-:B------:R-:W-:Y:S02]  /*118a0*/  IMAD.X R23, R122, 0x1, R112.reuse, P0 ;  /* 0x000000017a177824 */ /* 0x100fe400000e0670 */
[----:B------:R1:W-:Y:S02]  /*118b0*/  LDGSTS.E [R0+0x1d000], [R20.64], P1 ;  /* 0x1d00000014007fae */ /* 0x0003e4000892184c */
[----:B-1----:R-:W-:Y:S02]  /*118c0*/  IADD3 R4, P2, R3, R119, RZ ;  /* 0x0000007703047210 */ /* 0x002fe40007f5e0ff */
[----:B------:R1:W-:Y:S03]  /*118d0*/  LDGSTS.E [R0+0x1e000], [R22.64], P1 ;  /* 0x1e00000016007fae */ /* 0x0003e6000892184c */
[----:B------:R-:W-:-:S05]  /*118e0*/  IMAD.X R5, R118, 0x1, R112, P2 ;  /* 0x0000000176057824 */ /* 0x000fca00010e0670 */
[----:B------:R1:W-:Y:S04]  /*118f0*/  LDGSTS.E [R0+0x1f000], [R4.64], P1 ;  /* 0x1f00000004007fae */ /* 0x0003e8000892184c */
[----:B-1----:R-:W3:Y:S04]  /*11900*/  LDL.LU R0, [R1+0x118] ;  /* 0x0001180001007983 */ /* 0x002ee80000300800 */
[----:B------:R-:W3:Y:S01]  /*11910*/  LDL.LU R23, [R1+0x8] ;  /* 0x0000080001177983 */ /* 0x000ee20000300800 */
[C---:B------:R-:W-:Y:S02]  /*11920*/  IADD3 R6, P0, R3.reuse, R88, RZ ;  /* 0x0000005803067210 */ /* 0x040fe40007f1e0ff */
[----:B------:R-:W-:-:S03]  /*11930*/  IADD3 R20, P2, R3, R92, RZ ;  /* 0x0000005c03147210 */ /* 0x000fc60007f5e0ff */
[--C-:B------:R-:W-:Y:S01]  /*11940*/  IMAD.X R7, R39, 0x1, R112.reuse, P0 ;  /* 0x0000000127077824 */ /* 0x100fe200000e0670 */
[----:B------:R-:W-:Y:S01]  /*11950*/  IADD3 R4, P0, R3, R96, RZ ;  /* 0x0000006003047210 */ /* 0x000fe20007f1e0ff */
[----:B------:R-:W-:-:S03]  /*11960*/  IMAD.X R21, R54, 0x1, R112, P2 ;  /* 0x0000000136157824 */ /* 0x000fc600010e0670 */
[----:B------:R1:W-:Y:S01]  /*11970*/  LDGSTS.E [R2+0x800], [R6.64], P1 ;  /* 0x0080000006027fae */ /* 0x0003e2000892184c */
[----:B------:R-:W-:-:S03]  /*11980*/  IMAD.X R5, R80, 0x1, R112, P0 ;  /* 0x0000000150057824 */ /* 0x000fc600000e0670 */
[----:B------:R1:W-:Y:S04]  /*11990*/  LDGSTS.E [R2+0x1800], [R20.64], P1 ;  /* 0x0180000014027fae */ /* 0x0003e8000892184c */
[----:B------:R1:W-:Y:S02]  /*119a0*/  LDGSTS.E [R2+0x2800], [R4.64], P1 ;  /* 0x0280000004027fae */ /* 0x0003e4000892184c */
[C---:B-1----:R-:W-:Y:S02]  /*119b0*/  IADD3 R6, P2, R3.reuse, R99, RZ ;  /* 0x0000006303067210 */ /* 0x042fe40007f5e0ff */
[----:B------:R-:W-:-:S03]  /*119c0*/  IADD3 R20, P0, R3, R102, RZ ;  /* 0x0000006603147210 */ /* 0x000fc60007f1e0ff */
[--C-:B------:R-:W-:Y:S01]  /*119d0*/  IMAD.X R7, R83, 0x1, R112.reuse, P2 ;  /* 0x0000000153077824 */ /* 0x100fe200010e0670 */
[----:B------:R-:W-:Y:S01]  /*119e0*/  IADD3 R4, P2, R3, R105, RZ ;  /* 0x0000006903047210 */ /* 0x000fe20007f5e0ff */
[----:B------:R-:W-:-:S03]  /*119f0*/  IMAD.X R21, R91, 0x1, R112, P0 ;  /* 0x000000015b157824 */ /* 0x000fc600000e0670 */
[----:B------:R4:W-:Y:S01]  /*11a00*/  LDGSTS.E [R2+0x3800], [R6.64], P1 ;  /* 0x0380000006027fae */ /* 0x0009e2000892184c */
[----:B------:R-:W-:-:S03]  /*11a10*/  IMAD.X R5, R95, 0x1, R112, P2 ;  /* 0x000000015f057824 */ /* 0x000fc600010e0670 */
[----:B------:R2:W-:Y:S04]  /*11a20*/  LDGSTS.E [R2+0x4800], [R20.64], P1 ;  /* 0x0480000014027fae */ /* 0x0005e8000892184c */
[----:B------:R1:W-:Y:S01]  /*11a30*/  LDGSTS.E [R2+0x5800], [R4.64], P1 ;  /* 0x0580000004027fae */ /* 0x0003e2000892184c */
[C---:B--2---:R-:W-:Y:S02]  /*11a40*/  IADD3 R20, P2, R3.reuse, R114, RZ ;  /* 0x0000007203147210 */ /* 0x044fe40007f5e0ff */
[----:B----4-:R-:W-:-:S03]  /*11a50*/  IADD3 R6, P0, R3, R109, RZ ;  /* 0x0000006d03067210 */ /* 0x010fc60007f1e0ff */
[--C-:B---3--:R-:W-:Y:S02]  /*11a60*/  IMAD.X R21, R37, 0x1, R112.reuse, P2 ;  /* 0x0000000125157824 */ /* 0x108fe400010e0670 */
[----:B------:R-:W-:Y:S01]  /*11a70*/  IMAD.X R7, R36, 0x1, R112, P0 ;  /* 0x0000000124077824 */ /* 0x000fe200000e0670 */
[----:B-1----:R-:W-:-:S04]  /*11a80*/  IADD3 R4, P0, R3, R25, RZ ;  /* 0x0000001903047210 */ /* 0x002fc80007f1e0ff */
[----:B------:R1:W-:Y:S01]  /*11a90*/  LDGSTS.E [R2+0x6800], [R6.64], P1 ;  /* 0x0680000006027fae */ /* 0x0003e2000892184c */
[----:B------:R-:W-:-:S03]  /*11aa0*/  IMAD.X R5, R52, 0x1, R112, P0 ;  /* 0x0000000134057824 */ /* 0x000fc600000e0670 */
[----:B------:R2:W-:Y:S04]  /*11ab0*/  LDGSTS.E [R2+0x7800], [R20.64], P1 ;  /* 0x0780000014027fae */ /* 0x0005e8000892184c */
[----:B------:R3:W-:Y:S01]  /*11ac0*/  LDGSTS.E [R2+0x8800], [R4.64], P1 ;  /* 0x0880000004027fae */ /* 0x0007e2000892184c */
[C---:B-1----:R-:W-:Y:S02]  /*11ad0*/  IADD3 R6, P2, R3.reuse, R29, RZ ;  /* 0x0000001d03067210 */ /* 0x042fe40007f5e0ff */
[----:B--2---:R-:W-:-:S03]  /*11ae0*/  IADD3 R20, P0, R3, R33, RZ ;  /* 0x0000002103147210 */ /* 0x004fc60007f1e0ff */
[--C-:B------:R-:W-:Y:S01]  /*11af0*/  IMAD.X R7, R108, 0x1, R112.reuse, P2 ;  /* 0x000000016c077824 */ /* 0x100fe200010e0670 */
[----:B---3--:R-:W-:Y:S01]  /*11b00*/  IADD3 R4, P2, R3, R13, RZ ;  /* 0x0000000d03047210 */ /* 0x008fe20007f5e0ff */
[----:B------:R-:W-:-:S03]  /*11b10*/  IMAD.X R21, R113, 0x1, R112, P0 ;  /* 0x0000000171157824 */ /* 0x000fc600000e0670 */
[----:B------:R1:W-:Y:S04]  /*11b20*/  LDGSTS.E [R2+0x9800], [R6.64], P1 ;  /* 0x0980000006027fae */ /* 0x0003e8000892184c */
[----:B------:R2:W-:Y:S01]  /*11b30*/  LDGSTS.E [R2+0xa800], [R20.64], P1 ;  /* 0x0a80000014027fae */ /* 0x0005e2000892184c */
[C---:B-1----:R-:W-:Y:S01]  /*11b40*/  IADD3 R6, P0, R3.reuse, R41, RZ ;  /* 0x0000002903067210 */ /* 0x042fe20007f1e0ff */
[----:B------:R-:W-:Y:S01]  /*11b50*/  IMAD.X R5, R0, 0x1, R112, P2 ;  /* 0x0000000100057824 */ /* 0x000fe200010e0670 */
[----:B--2---:R-:W-:-:S03]  /*11b60*/  IADD3 R20, P2, R3, R45, RZ ;  /* 0x0000002d03147210 */ /* 0x004fc60007f5e0ff */
[--C-:B------:R-:W-:Y:S01]  /*11b70*/  IMAD.X R7, R30, 0x1, R112.reuse, P0 ;  /* 0x000000011e077824 */ /* 0x100fe200000e0670 */
        /* <DEDUP_REMOVED lines=48> */
[----:B------:R3:W-:Y:S04]  /*11e80*/  LDGSTS.E [R2+0x1c800], [R20.64], P1 ;  /* 0x1c80000014027fae */ /* 0x0007e8000892184c */
[----:B---3--:R-:W3:Y:S01]  /*11e90*/  LDL.LU R21, [R1+0x44] ;  /* 0x0000440001157983 */ /* 0x008ee20000300800 */
[C---:B------:R-:W-:Y:S01]  /*11ea0*/  IADD3 R22, P2, R3.reuse, R125, RZ ;  /* 0x0000007d03167210 */ /* 0x040fe20007f5e0ff */
[----:B--2---:R-:W-:Y:S01]  /*11eb0*/  IMAD.MOV.U32 R7, RZ, RZ, R23 ;  /* 0x000000ffff077224 */ /* 0x004fe200078e0017 */
[----:B-1----:R-:W-:-:S02]  /*11ec0*/  IADD3 R4, P3, R3, R121, RZ ;  /* 0x0000007903047210 */ /* 0x002fc40007f7e0ff */
[----:B------:R-:W-:Y:S01]  /*11ed0*/  IADD3 R6, P0, R3, R117, RZ ;  /* 0x0000007503067210 */ /* 0x000fe20007f1e0ff */
[--C-:B------:R-:W-:Y:S02]  /*11ee0*/  IMAD.X R23, R124, 0x1, R112.reuse, P2 ;  /* 0x000000017c177824 */ /* 0x100fe400010e0670 */
[--C-:B------:R-:W-:Y:S02]  /*11ef0*/  IMAD.X R5, R120, 0x1, R112.reuse, P3 ;  /* 0x0000000178057824 */ /* 0x100fe400018e0670 */
[----:B------:R-:W-:Y:S01]  /*11f00*/  IMAD.MOV.U32 R20, RZ, RZ, R7 ;  /* 0x000000ffff147224 */ /* 0x000fe200078e0007 */
[----:B------:R1:W-:Y:S01]  /*11f10*/  LDGSTS.E [R2+0x1d800], [R22.64], P1 ;  /* 0x1d80000016027fae */ /* 0x0003e2000892184c */
[----:B------:R-:W-:Y:S01]  /*11f20*/  IMAD.X R7, R116, 0x1, R112, P0 ;  /* 0x0000000174077824 */ /* 0x000fe200000e0670 */
[----:B------:R-:W-:Y:S02]  /*11f30*/  IADD3 R117, P4, R117, UR11, RZ ;  /* 0x0000000b75757c10 */ /* 0x000fe4000ff9e0ff */
[----:B------:R1:W-:Y:S01]  /*11f40*/  LDGSTS.E [R2+0x1e800], [R4.64], P1 ;  /* 0x1e80000004027fae */ /* 0x0003e2000892184c */
[----:B------:R-:W-:-:S03]  /*11f50*/  IADD3 R119, P6, R119, UR11, RZ ;  /* 0x0000000b77777c10 */ /* 0x000fc6000ffde0ff */
[----:B------:R1:W-:Y:S01]  /*11f60*/  LDGSTS.E [R2+0x1f800], [R6.64], P1 ;  /* 0x1f80000006027fae */ /* 0x0003e2000892184c */
[----:B------:R-:W-:Y:S02]  /*11f70*/  IADD3 R107, P1, R107, UR11, RZ ;  /* 0x0000000b6b6b7c10 */ /* 0x000fe4000ff3e0ff */
[----:B------:R-:W-:Y:S01]  /*11f80*/  IADD3 R89, P0, R89, UR11, RZ ;  /* 0x0000000b59597c10 */ /* 0x000fe2000ff1e0ff */
[----:B------:R-:W-:Y:S01]  /*11f90*/  UIADD3 UR4, UR4, 0x1, URZ ;  /* 0x0000000104047890 */ /* 0x000fe2000fffe03f */
[----:B------:R-:W-:Y:S02]  /*11fa0*/  IADD3 R121, P5, R121, UR11, RZ ;  /* 0x0000000b79797c10 */ /* 0x000fe4000ffbe0ff */
[----:B------:R-:W-:Y:S01]  /*11fb0*/  IADD3.X R116, R116, UR10, RZ, P4, !PT ;  /* 0x0000000a74747c10 */ /* 0x000fe2000a7fe4ff */
[----:B------:R2:W-:Y:S01]  /*11fc0*/  STL [R1+0x4], R107 ;  /* 0x0000046b01007387 */ /* 0x0005e20000100800 */
[----:B------:R-:W-:Y:S02]  /*11fd0*/  IADD3 R104, P4, R104, UR11, RZ ;  /* 0x0000000b68687c10 */ /* 0x000fe4000ff9e0ff */
[----:B------:R-:W-:Y:S01]  /*11fe0*/  IADD3 R123, P3, R123, UR11, RZ ;  /* 0x0000000b7b7b7c10 */ /* 0x000fe2000ff7e0ff */
[----:B------:R-:W-:Y:S01]  /*11ff0*/  UIADD3 UR7, UR7, -0x80, URZ ;  /* 0xffffff8007077890 */ /* 0x000fe2000fffe03f */
[----:B------:R-:W-:Y:S01]  /*12000*/  IADD3.X R118, R118, UR10, RZ, P6, !PT ;  /* 0x0000000a76767c10 */ /* 0x000fe2000b7fe4ff */
[----:B------:R-:W0:Y:S01]  /*12010*/  LDGDEPBAR ;  /* 0x00000000000079af */ /* 0x000e220000000000 */
[----:B------:R-:W-:-:S02]  /*12020*/  IADD3 R81, P6, R81, UR11, RZ ;  /* 0x0000000b51517c10 */ /* 0x000fc4000ffde0ff */
[----:B------:R-:W-:Y:S01]  /*12030*/  IADD3 R125, P2, R125, UR11, RZ ;  /* 0x0000000b7d7d7c10 */ /* 0x000fe2000ff5e0ff */
[----:B--2---:R-:W2:Y:S01]  /*12040*/  LDL.LU R107, [R1+0x4f0] ;  /* 0x0004f000016b7983 */ /* 0x004ea20000300800 */
[----:B------:R-:W-:Y:S02]  /*12050*/  IADD3.X R120, R120, UR10, RZ, P5, !PT ;  /* 0x0000000a78787c10 */ /* 0x000fe4000affe4ff */
[----:B------:R-:W-:Y:S01]  /*12060*/  IADD3 R101, P5, R101, UR11, RZ ;  /* 0x0000000b65657c10 */ /* 0x000fe2000ffbe0ff */
[----:B------:R4:W-:Y:S01]  /*12070*/  STL [R1+0xc], R89 ;  /* 0x00000c5901007387 */ /* 0x0009e20000100800 */
[----:B------:R-:W-:Y:S02]  /*12080*/  IADD3.X R122, R122, UR10, RZ, P3, !PT ;  /* 0x0000000a7a7a7c10 */ /* 0x000fe40009ffe4ff */
[----:B------:R-:W-:Y:S02]  /*12090*/  IADD3 R55, P3, R55, UR11, RZ ;  /* 0x0000000b37377c10 */ /* 0x000fe4000ff7e0ff */
[----:B------:R-:W-:Y:S01]  /*120a0*/  IADD3.X R124, R124, UR10, RZ, P2, !PT ;  /* 0x0000000a7c7c7c10 */ /* 0x000fe200097fe4ff */
[----:B----4-:R-:W4:Y:S01]  /*120b0*/  LDL.LU R89, [R1+0x4ec] ;  /* 0x0004ec0001597983 */ /* 0x010f220000300800 */
[----:B------:R-:W-:-:S03]  /*120c0*/  IADD3 R98, P2, R98, UR11, RZ ;  /* 0x0000000b62627c10 */ /* 0x000fc6000ff5e0ff */
[----:B------:R1:W-:Y:S01]  /*120d0*/  STL [R1+0x14], R104 ;  /* 0x0000146801007387 */ /* 0x0003e20000100800 */
[----:B------:R-:W-:Y:S02]  /*120e0*/  IADD3.X R53, R53, UR10, RZ, P1, !PT ;  /* 0x0000000a35357c10 */ /* 0x000fe40008ffe4ff */
[----:B------:R-:W-:Y:S01]  /*120f0*/  IADD3 R94, P1, R94, UR11, RZ ;  /* 0x0000000b5e5e7c10 */ /* 0x000fe2000ff3e0ff */
[----:B-1----:R-:W2:Y:S04]  /*12100*/  LDL.LU R104, [R1+0x4e8] ;  /* 0x0004e80001687983 */ /* 0x002ea80000300800 */
[----:B------:R1:W-:Y:S01]  /*12110*/  STL [R1+0x1c], R81 ;  /* 0x00001c5101007387 */ /* 0x0003e20000100800 */
[----:B------:R-:W-:Y:S02]  /*12120*/  IADD3.X R115, R115, UR10, RZ, P4, !PT ;  /* 0x0000000a73737c10 */ /* 0x000fe4000a7fe4ff */
[----:B------:R-:W-:Y:S01]  /*12130*/  IADD3.X R20, R20, UR10, RZ, P0, !PT ;  /* 0x0000000a14147c10 */ /* 0x000fe200087fe4ff */
[----:B-1----:R-:W2:Y:S04]  /*12140*/  LDL.LU R81, [R1+0x4e4] ;  /* 0x0004e40001517983 */ /* 0x002ea80000300800 */
[----:B------:R1:W-:Y:S01]  /*12150*/  STL [R1+0x24], R101 ;  /* 0x0000246501007387 */ /* 0x0003e20000100800 */
[----:B------:R-:W-:-:S03]  /*12160*/  IADD3 R38, P4, R38, UR11, RZ ;  /* 0x0000000b26267c10 */ /* 0x000fc6000ff9e0ff */
[----:B-1----:R-:W2:Y:S04]  /*12170*/  LDL.LU R101, [R1+0x4e0] ;  /* 0x0004e00001657983 */ /* 0x002ea80000300800 */
[----:B------:R1:W-:Y:S01]  /*12180*/  STL [R1+0x2c], R55 ;  /* 0x00002c3701007387 */ /* 0x0003e20000100800 */
[----:B------:R-:W-:-:S03]  /*12190*/  IADD3.X R90, R90, UR10, RZ, P6, !PT ;  /* 0x0000000a5a5a7c10 */ /* 0x000fc6000b7fe4ff */
[----:B-1----:R-:W2:Y:S04]  /*121a0*/  LDL.LU R55, [R1+0x4dc] ;  /* 0x0004dc0001377983 */ /* 0x002ea80000300800 */
[----:B------:R1:W-:Y:S04]  /*121b0*/  STL [R1+0x34], R98 ;  /* 0x0000346201007387 */ /* 0x0003e80000100800 */
[----:B-1----:R-:W2:Y:S04]  /*121c0*/  LDL.LU R98, [R1+0x4d8] ;  /* 0x0004d80001627983 */ /* 0x002ea80000300800 */
[----:B------:R1:W-:Y:S01]  /*121d0*/  STL [R1], R53 ;  /* 0x0000003501007387 */ /* 0x0003e20000100800 */
[----:B------:R-:W-:-:S03]  /*121e0*/  IADD3 R82, P6, R82, UR11, RZ ;  /* 0x0000000b52527c10 */ /* 0x000fc6000ffde0ff */
[----:B-1----:R-:W2:Y:S04]  /*121f0*/  LDL.LU R53, [R1+0x4d4] ;  /* 0x0004d40001357983 */ /* 0x002ea80000300800 */
[----:B------:R1:W-:Y:S04]  /*12200*/  STL [R1+0x3c], R94 ;  /* 0x00003c5e01007387 */ /* 0x0003e80000100800 */
[----:B-1----:R-:W2:Y:S04]  /*12210*/  LDL.LU R94, [R1+0x4d0] ;  /* 0x0004d000015e7983 */ /* 0x002ea80000300800 */
[----:B------:R1:W-:Y:S04]  /*12220*/  STL [R1+0x10], R115 ;  /* 0x0000107301007387 */ /* 0x0003e80000100800 */
[----:B------:R-:W-:Y:S04]  /*12230*/  STL [R1+0x8], R20 ;  /* 0x0000081401007387 */ /* 0x000fe80000100800 */
[----:B-1----:R1:W5:Y:S01]  /*12240*/  LDL.LU R115, [R1+0x4cc] ;  /* 0x0004cc0001737983 */ /* 0x0023620000300800 */
[----:B---3--:R-:W-:-:S05]  /*12250*/  IADD3 R21, P0, R21, UR11, RZ ;  /* 0x0000000b15157c10 */ /* 0x008fca000ff1e0ff */
[----:B------:R-:W-:Y:S04]  /*12260*/  STL [R1+0x44], R21 ;  /* 0x0000441501007387 */ /* 0x000fe80000100800 */
[----:B------:R3:W-:Y:S04]  /*12270*/  STL [R1+0x4c], R38 ;  /* 0x00004c2601007387 */ /* 0x0007e80000100800 */
[----:B---3--:R-:W3:Y:S04]  /*12280*/  LDL.LU R38, [R1+0x4c8] ;  /* 0x0004c80001267983 */ /* 0x008ee80000300800 */
[----:B------:R1:W-:Y:S04]  /*12290*/  STL [R1+0x18], R90 ;  /* 0x0000185a01007387 */ /* 0x0003e80000100800 */
[----:B-1----:R-:W2:Y:S04]  /*122a0*/  LDL.LU R90, [R1+0x4c4] ;  /* 0x0004c400015a7983 */ /* 0x002ea80000300800 */
[----:B------:R1:W-:Y:S04]  /*122b0*/  STL [R1+0x54], R82 ;  /* 0x0000545201007387 */ /* 0x0003e80000100800 */
[----:B-1----:R-:W2:Y:S01]  /*122c0*/  LDL.LU R82, [R1+0x4c0] ;  /* 0x0004c00001527983 */ /* 0x002ea20000300800 */
[----:B------:R-:W-:-:S02]  /*122d0*/  IADD3.X R76, R76, UR10, RZ, P5, !PT ;  /* 0x0000000a4c4c7c10 */ /* 0x000fc4000affe4ff */
[----:B------:R-:W-:Y:S02]  /*122e0*/  IADD3 R77, P5, R77, UR11, RZ ;  /* 0x0000000b4d4d7c10 */ /* 0x000fe4000ffbe0ff */
[----:B------:R-:W-:Y:S01]  /*122f0*/  IADD3.X R78, R78, UR10, RZ, P3, !PT ;  /* 0x0000000a4e4e7c10 */ /* 0x000fe20009ffe4ff */
[----:B------:R1:W-:Y:S01]  /*12300*/  STL [R1+0x20], R76 ;  /* 0x0000204c01007387 */ /* 0x0003e20000100800 */
[----:B------:R-:W-:Y:S02]  /*12310*/  IADD3 R79, P3, R79, UR11, RZ ;  /* 0x0000000b4f4f7c10 */ /* 0x000fe4000ff7e0ff */
[----:B------:R-:W-:Y:S02]  /*12320*/  IADD3.X R8, R8, UR10, RZ, P2, !PT ;  /* 0x0000000a08087c10 */ /* 0x000fe400097fe4ff */
[----:B------:R-:W-:Y:S01]  /*12330*/  IADD3 R9, P2, R9, UR11, RZ ;  /* 0x0000000b09097c10 */ /* 0x000fe2000ff5e0ff */
[----:B-1----:R1:W5:Y:S04]  /*12340*/  LDL.LU R76, [R1+0x4bc] ;  /* 0x0004bc00014c7983 */ /* 0x0023680000300800 */
[----:B------:R1:W-:Y:S01]  /*12350*/  STL [R1+0x5c], R77 ;  /* 0x00005c4d01007387 */ /* 0x0003e20000100800 */
[----:B------:R-:W-:-:S02]  /*12360*/  IADD3.X R10, R10, UR10, RZ, P1, !PT ;  /* 0x0000000a0a0a7c10 */ /* 0x000fc40008ffe4ff */
[----:B------:R-:W-:Y:S01]  /*12370*/  IADD3 R11, P1, R11, UR11, RZ ;  /* 0x0000000b0b0b7c10 */ /* 0x000fe2000ff3e0ff */
[----:B-1----:R1:W5:Y:S04]  /*12380*/  LDL.LU R77, [R1+0x4b8] ;  /* 0x0004b800014d7983 */ /* 0x0023680000300800 */
[----:B------:R1:W-:Y:S01]  /*12390*/  STL [R1+0x28], R78 ;  /* 0x0000284e01007387 */ /* 0x0003e20000100800 */
[----:B------:R-:W-:-:S03]  /*123a0*/  IADD3.X R68, R68, UR10, RZ, P0, !PT ;  /* 0x0000000a44447c10 */ /* 0x000fc600087fe4ff */
[----:B-1----:R1:W5:Y:S04]  /*123b0*/  LDL.LU R78, [R1+0x4b4] ;  /* 0x0004b400014e7983 */ /* 0x0023680000300800 */
[----:B------:R1:W-:Y:S01]  /*123c0*/  STL [R1+0x64], R79 ;  /* 0x0000644f01007387 */ /* 0x0003e20000100800 */
[----:B------:R-:W-:-:S03]  /*123d0*/  IADD3 R69, P0, R69, UR11, RZ ;  /* 0x0000000b45457c10 */ /* 0x000fc6000ff1e0ff */
        /* <DEDUP_REMOVED lines=155> */
[----:B------:R-:W-:Y:S02]  /*12d90*/  IADD3 R25, P2, R25, UR11, RZ ;  /* 0x0000000b19197c10 */ /* 0x000fe4000ff5e0ff */
[----:B------:R-:W-:Y:S01]  /*12da0*/  IADD3.X R0, R0, UR10, RZ, P1, !PT ;  /* 0x0000000a00007c10 */ /* 0x000fe20008ffe4ff */
        /* <DEDUP_REMOVED lines=19> */
[----:B------:R-:W-:Y:S02]  /*12ee0*/  IADD3.X R108, R108, UR10, RZ, P5, !PT ;  /* 0x0000000a6c6c7c10 */ /* 0x000fe4000affe4ff */
[----:B--2---:R-:W-:Y:S01]  /*12ef0*/  IADD3 R107, P5, R107, UR11, RZ ;  /* 0x0000000b6b6b7c10 */ /* 0x004fe2000ffbe0ff */
[----:B-1----:R1:W5:Y:S04]  /*12f00*/  LDL.LU R25, [R1+0x3c8] ;  /* 0x0003c80001197983 */ /* 0x0023680000300800 */
[----:B------:R2:W-:Y:S01]  /*12f10*/  STL [R1+0x154], R26 ;  /* 0x0001541a01007387 */ /* 0x0005e20000100800 */
[----:B------:R-:W-:-:S02]  /*12f20*/  IADD3.X R106, R106, UR10, RZ, P3, !PT ;  /* 0x0000000a6a6a7c10 */ /* 0x000fc40009ffe4ff */
[----:B------:R-:W-:Y:S01]  /*12f30*/  IADD3 R105, P3, R105, UR11, RZ ;  /* 0x0000000b69697c10 */ /* 0x000fe2000ff7e0ff */
[----:B--2---:R1:W5:Y:S04]  /*12f40*/  LDL.LU R26, [R1+0x3c4] ;  /* 0x0003c400011a7983 */ /* 0x0043680000300800 */
[----:B------:R-:W-:Y:S04]  /*12f50*/  STL [R1+0x118], R0 ;  /* 0x0001180001007387 */ /* 0x000fe80000100800 */
[----:B------:R2:W-:Y:S01]  /*12f60*/  STL [R1+0x120], R27 ;  /* 0x0001201b01007387 */ /* 0x0005e20000100800 */
[----:B------:R-:W-:-:S02]  /*12f70*/  IADD3.X R52, R52, UR10, RZ, P2, !PT ;  /* 0x0000000a34347c10 */ /* 0x000fc400097fe4ff */
[----:B------:R-:W-:Y:S01]  /*12f80*/  IADD3 R104, P2, R104, UR11, RZ ;  /* 0x0000000b68687c10 */ /* 0x000fe2000ff5e0ff */
[----:B--2---:R1:W5:Y:S04]  /*12f90*/  LDL.LU R27, [R1+0x3c0] ;  /* 0x0003c000011b7983 */ /* 0x0043680000300800 */
[----:B------:R-:W-:Y:S04]  /*12fa0*/  STL [R1+0x15c], R114 ;  /* 0x00015c7201007387 */ /* 0x000fe80000100800 */
[----:B------:R-:W-:Y:S04]  /*12fb0*/  STL [R1+0x128], R113 ;  /* 0x0001287101007387 */ /* 0x000fe80000100800 */
[----:B------:R2:W-:Y:S01]  /*12fc0*/  STL [R1+0x164], R111 ;  /* 0x0001646f01007387 */ /* 0x0005e20000100800 */
[----:B------:R-:W-:-:S03]  /*12fd0*/  IADD3.X R103, R103, UR10, RZ, P1, !PT ;  /* 0x0000000a67677c10 */ /* 0x000fc60008ffe4ff */
[----:B------:R1:W-:Y:S01]  /*12fe0*/  STL [R1+0x130], R110 ;  /* 0x0001306e01007387 */ /* 0x0003e20000100800 */
[----:B------:R-:W-:-:S03]  /*12ff0*/  IADD3 R102, P1, R102, UR11, RZ ;  /* 0x0000000b66667c10 */ /* 0x000fc6000ff3e0ff */
        /* <DEDUP_REMOVED lines=27> */
[----:B--2---:R-:W-:-:S03]  /*131b0*/  IMAD.MOV.U32 R111, RZ, RZ, 0x7f ;  /* 0x0000007fff6f7424 */ /* 0x004fc600078e00ff */
[----:B------:R1:W-:Y:S01]  /*131c0*/  STL [R1+0x1a4], R98 ;  /* 0x0001a46201007387 */ /* 0x0003e20000100800 */
[----:B------:R-:W-:-:S03]  /*131d0*/  IADD3 R90, P1, R90, UR11, RZ ;  /* 0x0000000b5a5a7c10 */ /* 0x000fc6000ff3e0ff */
[----:B------:R1:W-:Y:S01]  /*131e0*/  STL [R1+0x170], R97 ;  /* 0x0001706101007387 */ /* 0x0003e20000100800 */
[----:B----4-:R-:W-:-:S03]  /*131f0*/  IADD3.X R89, R89, UR10, RZ, P0, !PT ;  /* 0x0000000a59597c10 */ /* 0x010fc600087fe4ff */
[----:B------:R1:W-:Y:S01]  /*13200*/  STL [R1+0x1ac], R96 ;  /* 0x0001ac6001007387 */ /* 0x0003e20000100800 */
[----:B------:R-:W-:-:S03]  /*13210*/  IADD3 R88, P0, R88, UR11, RZ ;  /* 0x0000000b58587c10 */ /* 0x000fc6000ff1e0ff */
[----:B------:R1:W-:Y:S01]  /*13220*/  STL [R1+0x178], R95 ;  /* 0x0001785f01007387 */ /* 0x0003e20000100800 */
[----:B------:R-:W-:-:S03]  /*13230*/  IADD3.X R83, R83, UR10, RZ, P4, !PT ;  /* 0x0000000a53537c10 */ /* 0x000fc6000a7fe4ff */
[----:B------:R1:W-:Y:S01]  /*13240*/  STL [R1+0x1b4], R94 ;  /* 0x0001b45e01007387 */ /* 0x0003e20000100800 */
[----:B------:R-:W-:-:S03]  /*13250*/  IADD3 R82, P4, R82, UR11, RZ ;  /* 0x0000000b52527c10 */ /* 0x000fc6000ff9e0ff */
[----:B------:R1:W-:Y:S01]  /*13260*/  STL [R1+0x180], R93 ;  /* 0x0001805d01007387 */ /* 0x0003e20000100800 */
[----:B------:R-:W-:-:S03]  /*13270*/  IADD3 R111, R111, c[0x0][0x180], RZ ;  /* 0x000060006f6f7a10 */ /* 0x000fc60007ffe0ff */
[----:B------:R1:W-:Y:S01]  /*13280*/  STL [R1+0x1bc], R92 ;  /* 0x0001bc5c01007387 */ /* 0x0003e20000100800 */
[----:B------:R-:W-:-:S03]  /*13290*/  IADD3.X R81, R81, UR10, RZ, P6, !PT ;  /* 0x0000000a51517c10 */ /* 0x000fc6000b7fe4ff */
[----:B------:R1:W-:Y:S01]  /*132a0*/  STL [R1+0x188], R91 ;  /* 0x0001885b01007387 */ /* 0x0003e20000100800 */
[----:B------:R-:W-:-:S03]  /*132b0*/  IADD3.X R80, R80, UR10, RZ, P5, !PT ;  /* 0x0000000a50507c10 */ /* 0x000fc6000affe4ff */
[----:B------:R1:W-:Y:S01]  /*132c0*/  STL [R1+0x1c4], R90 ;  /* 0x0001c45a01007387 */ /* 0x0003e20000100800 */
[----:B------:R-:W-:-:S03]  /*132d0*/  IADD3.X R55, R55, UR10, RZ, P3, !PT ;  /* 0x0000000a37377c10 */ /* 0x000fc60009ffe4ff */
[----:B------:R1:W-:Y:S01]  /*132e0*/  STL [R1+0x190], R89 ;  /* 0x0001905901007387 */ /* 0x0003e20000100800 */
[----:B------:R-:W-:-:S03]  /*132f0*/  IADD3.X R54, R54, UR10, RZ, P2, !PT ;  /* 0x0000000a36367c10 */ /* 0x000fc600097fe4ff */
[----:B------:R1:W-:Y:S01]  /*13300*/  STL [R1+0x1cc], R88 ;  /* 0x0001cc5801007387 */ /* 0x0003e20000100800 */
[----:B------:R-:W-:Y:S02]  /*13310*/  SHF.R.S32.HI R0, RZ, 0x1f, R111 ;  /* 0x0000001fff007819 */ /* 0x000fe4000001146f */
[----:B---3--:R-:W-:Y:S01]  /*13320*/  IADD3.X R38, R38, UR10, RZ, P4, !PT ;  /* 0x0000000a26267c10 */ /* 0x008fe2000a7fe4ff */
[----:B------:R1:W-:Y:S01]  /*13330*/  STL [R1+0x198], R83 ;  /* 0x0001985301007387 */ /* 0x0003e20000100800 */
[----:B------:R-:W-:-:S03]  /*13340*/  IADD3.X R53, R53, UR10, RZ, P1, !PT ;  /* 0x0000000a35357c10 */ /* 0x000fc60008ffe4ff */
[----:B------:R1:W-:Y:S01]  /*13350*/  STL [R1+0x1d4], R82 ;  /* 0x0001d45201007387 */ /* 0x0003e20000100800 */
[----:B------:R-:W-:-:S03]  /*13360*/  IADD3.X R39, R39, UR10, RZ, P0, !PT ;  /* 0x0000000a27277c10 */ /* 0x000fc600087fe4ff */
[----:B------:R1:W-:Y:S01]  /*13370*/  STL [R1+0x1a0], R81 ;  /* 0x0001a05101007387 */ /* 0x0003e20000100800 */
[----:B------:R-:W-:-:S03]  /*13380*/  LEA.HI R0, R0, R111, RZ, 0x7 ;  /* 0x0000006f00007211 */ /* 0x000fc600078f38ff */
[----:B------:R1:W-:Y:S04]  /*13390*/  STL [R1+0x1a8], R80 ;  /* 0x0001a85001007387 */ /* 0x0003e80000100800 */
[----:B------:R1:W-:Y:S04]  /*133a0*/  STL [R1+0x1b0], R55 ;  /* 0x0001b03701007387 */ /* 0x0003e80000100800 */
[----:B------:R1:W-:Y:S01]  /*133b0*/  STL [R1+0x1b8], R54 ;  /* 0x0001b83601007387 */ /* 0x0003e20000100800 */
[----:B------:R-:W-:-:S03]  /*133c0*/  SHF.R.S32.HI R0, RZ, 0x7, R0 ;  /* 0x00000007ff007819 */ /* 0x000fc60000011400 */
[----:B------:R1:W-:Y:S04]  /*133d0*/  STL [R1+0x1d0], R38 ;  /* 0x0001d02601007387 */ /* 0x0003e80000100800 */
[----:B------:R1:W-:Y:S04]  /*133e0*/  STL [R1+0x1c0], R53 ;  /* 0x0001c03501007387 */ /* 0x0003e80000100800 */
[----:B------:R1:W-:Y:S01]  /*133f0*/  STL [R1+0x1c8], R39 ;  /* 0x0001c82701007387 */ /* 0x0003e20000100800 */
[----:B------:R-:W-:-:S13]  /*13400*/  ISETP.NE.U32.AND P6, PT, R0, UR4, PT ;  /* 0x0000000400007c0c */ /* 0x000fda000bfc5070 */
[----:B-1----:R-:W-:Y:S01]  /*13410*/  @!P6 CALL.REL.NOINC `(.L_x_1) ;  /* 0x000000100000e944 */ /* 0x002fe20003c00000 */
[----:B------:R-:W-:Y:S05]  /*13420*/  BRA `(.L_x_2) ;  /* 0xffff92b000007947 */ /* 0x000fea000383ffff */
.L_x_1:
[----:B-1----:R-:W2:Y:S01]  /*13430*/  LDL.LU R4, [R1+0x1f0] ;  /* 0x0001f00001047983 */ /* 0x002ea20000300800 */
[----:B------:R-:W-:-:S04]  /*13440*/  DEPBAR.LE SB0, 0x0 ;  /* 0x000080000000791a */ /* 0x000fc80000000000 */
[----:B------:R-:W1:Y:S04]  /*13450*/  S2R R0, SR_TID.X ;  /* 0x0000000000007919 */ /* 0x000e680000002100 */
[----:B------:R-:W3:Y:S01]  /*13460*/  S2R R36, SR_TID.X ;  /* 0x0000000000247919 */ /* 0x000ee20000002100 */
[----:B-1---5:R-:W-:Y:S02]  /*13470*/  IMAD.SHL.U32 R2, R0, 0x4, RZ ;  /* 0x0000000400027824 */ /* 0x022fe400078e00ff */
[C---:B---3--:R-:W-:Y:S01]  /*13480*/  IMAD.SHL.U32 R0, R36.reuse, 0x20, RZ ;  /* 0x0000002024007824 */ /* 0x048fe200078e00ff */
[----:B------:R-:W-:Y:S01]  /*13490*/  LOP3.LUT R3, R36, 0x100, RZ, 0xc0, !PT ;  /* 0x0000010024037812 */ /* 0x000fe200078ec0ff */
[----:B------:R-:W-:Y:S02]  /*134a0*/  IMAD.MOV.U32 R5, RZ, RZ, R28 ;  /* 0x000000ffff057224 */ /* 0x000fe400078e001c */
[----:B------:R-:W-:-:S02]  /*134b0*/  IMAD.MOV.U32 R6, RZ, RZ, R32 ;  /* 0x000000ffff067224 */ /* 0x000fc400078e0020 */
[----:B------:R-:W-:Y:S02]  /*134c0*/  IMAD.MOV.U32 R7, RZ, RZ, R12 ;  /* 0x000000ffff077224 */ /* 0x000fe400078e000c */
[----:B------:R-:W-:Y:S02]  /*134d0*/  IMAD.MOV.U32 R22, RZ, RZ, R34 ;  /* 0x000000ffff167224 */ /* 0x000fe400078e0022 */
[----:B------:R-:W3:Y:S01]  /*134e0*/  LDL.LU R34, [R1+0x2ec] ;  /* 0x0002ec0001227983 */ /* 0x000ee20000300800 */
[----:B------:R-:W-:-:S03]  /*134f0*/  IMAD.MOV.U32 R21, RZ, RZ, R30 ;  /* 0x000000ffff157224 */ /* 0x000fc600078e001e */
[----:B------:R-:W-:Y:S01]  /*13500*/  BAR.SYNC.DEFER_BLOCKING 0x0 ;  /* 0x0000000000007b1d */ /* 0x000fe20000010000 */
[----:B------:R-:W-:Y:S01]  /*13510*/  IMAD.MOV.U32 R20, RZ, RZ, R26 ;  /* 0x000000ffff147224 */ /* 0x000fe200078e001a */
[----:B--2---:R-:W-:-:S04]  /*13520*/  LOP3.LUT R0, R4, 0x60, R0, 0xf8, !PT ;  /* 0x0000006004007812 */ /* 0x004fc800078ef800 */
[----:B------:R-:W-:Y:S01]  /*13530*/  LOP3.LUT R0, R0, 0x70, R2, 0x78, !PT ;  /* 0x0000007000007812 */ /* 0x000fe200078e7802 */
[----:B------:R-:W-:-:S05]  /*13540*/  IMAD.SHL.U32 R2, R36, 0x1000, RZ ;  /* 0x0000100024027824 */ /* 0x000fca00078e00ff */
[----:B------:R-:W-:Y:S01]  /*13550*/  LOP3.LUT R2, R2, 0x18000, RZ, 0xc0, !PT ;  /* 0x0001800002027812 */ /* 0x000fe200078ec0ff */
[----:B------:R-:W-:-:S03]  /*13560*/  IMAD.MOV.U32 R4, RZ, RZ, R24 ;  /* 0x000000ffff047224 */ /* 0x000fc600078e0018 */
[----:B------:R-:W-:-:S05]  /*13570*/  IADD3 R0, R3, R2, R0 ;  /* 0x0000000203007210 */ /* 0x000fca0007ffe000 */
[----:B------:R1:W-:Y:S02]  /*13580*/  STS.128 [R0], R4 ;  /* 0x0000000400007388 */ /* 0x0003e40000000c00 */
[----:B-1----:R-:W-:Y:S02]  /*13590*/  IMAD.MOV.U32 R6, RZ, RZ, R33 ;  /* 0x000000ffff067224 */ /* 0x002fe400078e0021 */
[----:B------:R-:W2:Y:S01]  /*135a0*/  LDL.LU R33, [R1+0x230] ;  /* 0x0002300001217983 */ /* 0x000ea20000300800 */
[----:B------:R-:W-:Y:S02]  /*135b0*/  IMAD.MOV.U32 R7, RZ, RZ, R13 ;  /* 0x000000ffff077224 */ /* 0x000fe400078e000d */
[----:B------:R-:W-:Y:S02]  /*135c0*/  IMAD.MOV.U32 R13, RZ, RZ, R31 ;  /* 0x000000ffff0d7224 */ /* 0x000fe400078e001f */
[----:B------:R-:W4:Y:S01]  /*135d0*/  LDL.LU R31, [R1+0x314] ;  /* 0x00031400011f7983 */ /* 0x000f220000300800 */
[----:B------:R-:W-:-:S03]  /*135e0*/  IMAD.MOV.U32 R5, RZ, RZ, R29 ;  /* 0x000000ffff057224 */ /* 0x000fc600078e001d */
[----:B------:R-:W4:Y:S04]  /*135f0*/  LDL.LU R30, [R1+0x2e8] ;  /* 0x0002e800011e7983 */ /* 0x000f280000300800 */
[----:B------:R-:W4:Y:S04]  /*13600*/  LDL.LU R29, [R1+0x2e4] ;  /* 0x0002e400011d7983 */ /* 0x000f280000300800 */
[----:B------:R-:W4:Y:S04]  /*13610*/  LDL.LU R28, [R1+0x2e0] ;  /* 0x0002e000011c7983 */ /* 0x000f280000300800 */
[----:B------:R-:W4:Y:S01]  /*13620*/  LDL.LU R32, [R1+0x2dc] ;  /* 0x0002dc0001207983 */ /* 0x000f220000300800 */
[----:B------:R-:W-:-:S02]  /*13630*/  IMAD.MOV.U32 R4, RZ, RZ, R25 ;  /* 0x000000ffff047224 */ /* 0x000fc400078e0019 */
[----:B------:R-:W-:-:S03]  /*13640*/  IMAD.MOV.U32 R23, RZ, RZ, R14 ;  /* 0x000000ffff177224 */ /* 0x000fc600078e000e */
[----:B------:R1:W-:Y:S01]  /*13650*/  STS.128 [R0+0x800], R4 ;  /* 0x0008000400007388 */ /* 0x0003e20000000c00 */
[----:B------:R-:W-:Y:S02]  /*13660*/  IMAD.MOV.U32 R12, RZ, RZ, R27 ;  /* 0x000000ffff0c7224 */ /* 0x000fe400078e001b */
[----:B------:R-:W-:Y:S01]  /*13670*/  IMAD.MOV.U32 R14, RZ, RZ, R35 ;  /* 0x000000ffff0e7224 */ /* 0x000fe200078e0023 */
[----:B------:R3:W-:Y:S04]  /*13680*/  STS.128 [R0+0x80], R20 ;  /* 0x0000801400007388 */ /* 0x0007e80000000c00 */
[----:B------:R3:W-:Y:S01]  /*13690*/  STS.128 [R0+0x880], R12 ;  /* 0x0008800c00007388 */ /* 0x0007e20000000c00 */
[----:B-1----:R-:W-:Y:S02]  /*136a0*/  IMAD.MOV.U32 R4, RZ, RZ, R40 ;  /* 0x000000ffff047224 */ /* 0x002fe400078e0028 */
[----:B------:R-:W-:-:S02]  /*136b0*/  IMAD.MOV.U32 R5, RZ, RZ, R44 ;  /* 0x000000ffff057224 */ /* 0x000fc400078e002c */
[----:B------:R-:W-:Y:S02]  /*136c0*/  IMAD.MOV.U32 R6, RZ, RZ, R48 ;  /* 0x000000ffff067224 */ /* 0x000fe400078e0030 */
[----:B------:R-:W-:Y:S02]  /*136d0*/  IMAD.MOV.U32 R7, RZ, RZ, R16 ;  /* 0x000000ffff077224 */ /* 0x000fe400078e0010 */
[----:B---3--:R-:W-:-:S03]  /*136e0*/  IMAD.MOV.U32 R23, RZ, RZ, R17 ;  /* 0x000000ffff177224 */ /* 0x008fc600078e0011 */
[----:B------:R1:W-:Y:S01]  /*136f0*/  STS.128 [R0+0x200], R4 ;  /* 0x0002000400007388 */ /* 0x0003e20000000c00 */
[----:B------:R-:W-:Y:S02]  /*13700*/  IMAD.MOV.U32 R20, RZ, RZ, R41 ;  /* 0x000000ffff147224 */ /* 0x000fe400078e0029 */
[----:B------:R-:W-:Y:S02]  /*13710*/  IMAD.MOV.U32 R21, RZ, RZ, R45 ;  /* 0x000000ffff157224 */ /* 0x000fe400078e002d */
[----:B------:R-:W-:Y:S02]  /*13720*/  IMAD.MOV.U32 R22, RZ, RZ, R49 ;  /* 0x000000ffff167224 */ /* 0x000fe400078e0031 */
[----:B------:R-:W-:Y:S02]  /*13730*/  IMAD.MOV.U32 R16, RZ, RZ, R43 ;  /* 0x000000ffff107224 */ /* 0x000fe400078e002b */
[----:B------:R-:W-:Y:S02]  /*13740*/  IMAD.MOV.U32 R17, RZ, RZ, R47 ;  /* 0x000000ffff117224 */ /* 0x000fe400078e002f */
[----:B------:R-:W-:-:S02]  /*13750*/  IMAD.MOV.U32 R12, RZ, RZ, R56 ;  /* 0x000000ffff0c7224 */ /* 0x000fc400078e0038 */
[----:B------:R-:W-:Y:S02]  /*13760*/  IMAD.MOV.U32 R13, RZ, RZ, R60 ;  /* 0x000000ffff0d7224 */ /* 0x000fe400078e003c */
[----:B------:R-:W-:Y:S02]  /*13770*/  IMAD.MOV.U32 R14, RZ, RZ, R64 ;  /* 0x000000ffff0e7224 */ /* 0x000fe400078e0040 */
[----:B-1----:R-:W-:Y:S02]  /*13780*/  IMAD.MOV.U32 R7, RZ, RZ, R18 ;  /* 0x000000ffff077224 */ /* 0x002fe400078e0012 */
[----:B------:R-:W-:Y:S02]  /*13790*/  IMAD.MOV.U32 R4, RZ, RZ, R42 ;  /* 0x000000ffff047224 */ /* 0x000fe400078e002a */
[----:B------:R-:W-:Y:S02]  /*137a0*/  IMAD.MOV.U32 R5, RZ, RZ, R46 ;  /* 0x000000ffff057224 */ /* 0x000fe400078e002e */
[----:B------:R-:W-:-:S02]  /*137b0*/  IMAD.MOV.U32 R6, RZ, RZ, R50 ;  /* 0x000000ffff067224 */ /* 0x000fc400078e0032 */
[----:B------:R-:W-:Y:S02]  /*137c0*/  IMAD.MOV.U32 R18, RZ, RZ, R51 ;  /* 0x000000ffff127224 */ /* 0x000fe400078e0033 */
[----:B------:R-:W-:Y:S01]  /*137d0*/  IMAD.MOV.U32 R15, RZ, RZ, R72 ;  /* 0x000000ffff0f7224 */ /* 0x000fe200078e0048 */
[----:B------:R1:W-:Y:S01]  /*137e0*/  STS.128 [R0+0xa00], R20 ;  /* 0x000a001400007388 */ /* 0x0003e20000000c00 */
[----:B------:R-:W-:-:S03]  /*137f0*/  IMAD.MOV.U32 R27, RZ, RZ, R74 ;  /* 0x000000ffff1b7224 */ /* 0x000fc600078e004a */
[----:B------:R3:W-:Y:S01]  /*13800*/  STS.128 [R0+0x280], R4 ;  /* 0x0002800400007388 */ /* 0x0007e20000000c00 */
[----:B------:R-:W-:-:S03]  /*13810*/  IMAD.MOV.U32 R24, RZ, RZ, R58 ;  /* 0x000000ffff187224 */ /* 0x000fc600078e003a */
[----:B------:R3:W-:Y:S01]  /*13820*/  STS.128 [R0+0xa80], R16 ;  /* 0x000a801000007388 */ /* 0x0007e20000000c00 */
[----:B------:R-:W-:-:S03]  /*13830*/  IMAD.MOV.U32 R25, RZ, RZ, R62 ;  /* 0x000000ffff197224 */ /* 0x000fc600078e003e */
[----:B------:R3:W-:Y:S01]  /*13840*/  STS.128 [R0+0x400], R12 ;  /* 0x0004000c00007388 */ /* 0x0007e20000000c00 */
[----:B------:R-:W-:Y:S02]  /*13850*/  IMAD.MOV.U32 R26, RZ, RZ, R66 ;  /* 0x000000ffff1a7224 */ /* 0x000fe400078e0042 */
[----:B------:R-:W-:Y:S01]  /*13860*/  IMAD.MOV.U32 R72, RZ, RZ, R59 ;  /* 0x000000ffff487224 */ /* 0x000fe200078e003b */
[----:B------:R-:W-:Y:S01]  /*13870*/  SHF.R.U32.HI R3, RZ, 0x3, R3 ;  /* 0x00000003ff037819 */ /* 0x000fe20000011603 */
[----:B-1----:R-:W-:Y:S01]  /*13880*/  IMAD.MOV.U32 R23, RZ, RZ, R73 ;  /* 0x000000ffff177224 */ /* 0x002fe200078e0049 */
[----:B------:R-:W-:Y:S01]  /*13890*/  ISETP.GE.AND P0, PT, R34, c[0x0][0x178], PT ;  /* 0x00005e0022007a0c */ /* 0x000fe20003f06270 */
[----:B------:R-:W-:Y:S01]  /*138a0*/  IMAD.MOV.U32 R20, RZ, RZ, R57 ;  /* 0x000000ffff147224 */ /* 0x000fe200078e0039 */
[----:B------:R-:W4:Y:S01]  /*138b0*/  LDL.LU R50, [R1+0x2d8] ;  /* 0x0002d80001327983 */ /* 0x000f220000300800 */
[----:B---3--:R-:W-:Y:S02]  /*138c0*/  IMAD.MOV.U32 R7, RZ, RZ, R76 ;  /* 0x000000ffff077224 */ /* 0x008fe400078e004c */
[----:B------:R-:W-:-:S02]  /*138d0*/  IMAD.MOV.U32 R21, RZ, RZ, R61 ;  /* 0x000000ffff157224 */ /* 0x000fc400078e003d */
        /* <DEDUP_REMOVED lines=8> */
[----:B------:R-:W-:Y:S02]  /*13960*/  IMAD.MOV.U32 R13, RZ, RZ, R69 ;  /* 0x000000ffff0d7224 */ /* 0x000fe400078e0045 */
[----:B------:R-:W-:Y:S02]  /*13970*/  IMAD.MOV.U32 R14, RZ, RZ, R9 ;  /* 0x000000ffff0e7224 */ /* 0x000fe400078e0009 */
[----:B------:R-:W-:Y:S02]  /*13980*/  IMAD.MOV.U32 R16, RZ, RZ, R86 ;  /* 0x000000ffff107224 */ /* 0x000fe400078e0056 */
[----:B------:R-:W-:-:S02]  /*13990*/  IMAD.MOV.U32 R17, RZ, RZ, R70 ;  /* 0x000000ffff117224 */ /* 0x000fc400078e0046 */
[----:B------:R-:W-:Y:S01]  /*139a0*/  IMAD.MOV.U32 R18, RZ, RZ, R10 ;  /* 0x000000ffff127224 */ /* 0x000fe200078e000a */
[----:B------:R-:W-:Y:S01]  /*139b0*/  STS.128 [R0+0x480], R24 ;  /* 0x0004801800007388 */ /* 0x000fe20000000c00 */
[----:B------:R-:W-:Y:S02]  /*139c0*/  IMAD.MOV.U32 R73, RZ, RZ, R63 ;  /* 0x000000ffff497224 */ /* 0x000fe400078e003f */
[----:B------:R-:W-:Y:S01]  /*139d0*/  IMAD.MOV.U32 R76, RZ, RZ, R87 ;  /* 0x000000ffff4c7224 */ /* 0x000fe200078e0057 */
[----:B------:R-:W3:Y:S01]  /*139e0*/  LDL.LU R49, [R1+0x2d4] ;  /* 0x0002d40001317983 */ /* 0x000ee20000300800 */
[----:B------:R-:W-:Y:S02]  /*139f0*/  IMAD.MOV.U32 R77, RZ, RZ, R71 ;  /* 0x000000ffff4d7224 */ /* 0x000fe400078e0047 */
[----:B------:R-:W-:Y:S01]  /*13a00*/  IMAD.MOV.U32 R78, RZ, RZ, R11 ;  /* 0x000000ffff4e7224 */ /* 0x000fe200078e000b */
[----:B------:R-:W-:Y:S04]  /*13a10*/  STS.128 [R0+0xc00], R20 ;  /* 0x000c001400007388 */ /* 0x000fe80000000c00 */
[----:B------:R1:W-:Y:S04]  /*13a20*/  STS.128 [R0+0xc80], R72 ;  /* 0x000c804800007388 */ /* 0x0003e80000000c00 */
[----:B------:R-:W-:Y:S04]  /*13a30*/  STS.128 [R0+0x600], R4 ;  /* 0x0006000400007388 */ /* 0x000fe80000000c00 */
[----:B------:R-:W-:Y:S04]  /*13a40*/  STS.128 [R0+0xe00], R12 ;  /* 0x000e000c00007388 */ /* 0x000fe80000000c00 */
[----:B------:R-:W-:Y:S04]  /*13a50*/  STS.128 [R0+0x680], R16 ;  /* 0x0006801000007388 */ /* 0x000fe80000000c00 */
[----:B------:R1:W-:Y:S01]  /*13a60*/  STS.128 [R0+0xe80], R76 ;  /* 0x000e804c00007388 */ /* 0x0003e20000000c00 */
[----:B------:R-:W-:-:S03]  /*13a70*/  IMAD R2, R36, 0x400, R36 ;  /* 0x0000040024027824 */ /* 0x000fc600078e0224 */
[----:B------:R-:W3:Y:S01]  /*13a80*/  LDL.LU R46, [R1+0x2d0] ;  /* 0x0002d000012e7983 */ /* 0x000ee20000300800 */
[----:B------:R-:W-:Y:S02]  /*13a90*/  IMAD.SHL.U32 R2, R2, 0x10, RZ ;  /* 0x0000001002027824 */ /* 0x000fe400078e00ff */
[----:B-1----:R-:W-:Y:S01]  /*13aa0*/  IMAD R72, R34, c[0x0][0x194], RZ ;  /* 0x0000650022487a24 */ /* 0x002fe200078e02ff */
[----:B------:R-:W3:Y:S02]  /*13ab0*/  LDL.LU R48, [R1+0x2cc] ;  /* 0x0002cc0001307983 */ /* 0x000ee40000300800 */
[----:B------:R-:W-:Y:S02]  /*13ac0*/  LOP3.LUT R2, R3, 0x18ff0, R2, 0x78, !PT ;  /* 0x00018ff003027812 */ /* 0x000fe400078e7802 */
[----:B------:R-:W-:Y:S02]  /*13ad0*/  BAR.SYNC.DEFER_BLOCKING 0x0 ;  /* 0x0000000000007b1d */ /* 0x000fe40000010000 */
[----:B------:R-:W-:-:S02]  /*13ae0*/  LOP3.LUT R64, R2, 0x40, RZ, 0x3c, !PT ;  /* 0x0000004002407812 */ /* 0x000fc400078e3cff */
[C---:B------:R-:W-:Y:S02]  /*13af0*/  LEA R0, P1, R72.reuse, c[0x0][0x170], 0x2 ;  /* 0x00005c0048007a11 */ /* 0x040fe400078210ff */
[----:B------:R-:W3:Y:S04]  /*13b00*/  LDL.LU R66, [R1+0x2f4] ;  /* 0x0002f40001427983 */ /* 0x000ee80000300800 */
[----:B------:R-:W1:Y:S04]  /*13b10*/  LDS.128 R12, [R2] ;  /* 0x00000000020c7984 */ /* 0x000e680000000c00 */
[----:B------:R-:W1:Y:S04]  /*13b20*/  LDS.128 R16, [R64] ;  /* 0x0000000040107984 */ /* 0x000e680000000c00 */
[----:B------:R-:W1:Y:S04]  /*13b30*/  LDS.128 R4, [R2+0x1000] ;  /* 0x0010000002047984 */ /* 0x000e680000000c00 */
[----:B------:R-:W1:Y:S04]  /*13b40*/  LDS.128 R8, [R64+0x1000] ;  /* 0x0010000040087984 */ /* 0x000e680000000c00 */
[----:B------:R-:W1:Y:S01]  /*13b50*/  LDS.128 R20, [R2+0x2000] ;  /* 0x0020000002147984 */ /* 0x000e620000000c00 */
[----:B------:R-:W-:-:S03]  /*13b60*/  LEA.HI.X.SX32 R72, R72, c[0x0][0x174], 0x2, P1 ;  /* 0x00005d0048487a11 */ /* 0x000fc600008f16ff */
[----:B------:R-:W3:Y:S04]  /*13b70*/  LDL.LU R65, [R1+0x2f0] ;  /* 0x0002f00001417983 */ /* 0x000ee80000300800 */
[----:B------:R-:W-:Y:S01]  /*13b80*/  LDS.128 R36, [R64+0x3000] ;  /* 0x0030000040247984 */ /* 0x000fe20000000c00 */
[C---:B--2---:R-:W-:Y:S01]  /*13b90*/  IMAD R3, R33.reuse, c[0x0][0x198], RZ ;  /* 0x0000660021037a24 */ /* 0x044fe200078e02ff */
[----:B------:R-:W-:-:S04]  /*13ba0*/  ISETP.LT.AND P6, PT, R33, c[0x0][0x17c], !P0 ;  /* 0x00005f0021007a0c */ /* 0x000fc800047c1270 */
[----:B------:R-:W-:Y:S01]  /*13bb0*/  LEA R24, P1, R3, R0, 0x2 ;  /* 0x0000000003187211 */ /* 0x000fe200078210ff */
[----:B----4-:R-:W-:-:S03]  /*13bc0*/  IMAD R33, R30, c[0x0][0x198], RZ ;  /* 0x000066001e217a24 */ /* 0x010fc600078e02ff */
[----:B------:R-:W-:Y:S02]  /*13bd0*/  LEA.HI.X.SX32 R25, R3, R72, 0x2, P1 ;  /* 0x0000004803197211 */ /* 0x000fe400008f16ff */
[----:B------:R-:W-:Y:S01]  /*13be0*/  ISETP.LT.AND P3, PT, R30, c[0x0][0x17c], !P0 ;  /* 0x00005f001e007a0c */ /* 0x000fe20004761270 */
[C---:B------:R-:W-:Y:S01]  /*13bf0*/  IMAD R35, R29.reuse, c[0x0][0x198], RZ ;  /* 0x000066001d237a24 */ /* 0x040fe200078e02ff */
[----:B------:R-:W-:Y:S01]  /*13c00*/  ISETP.LT.AND P2, PT, R29, c[0x0][0x17c], !P0 ;  /* 0x00005f001d007a0c */ /* 0x000fe20004741270 */
[----:B-1----:R-:W-:Y:S01]  /*13c10*/  @P6 STG.E [R24.64], R12 ;  /* 0x0000000c18006986 */ /* 0x002fe2000c10190c */
[-C--:B------:R-:W-:Y:S02]  /*13c20*/  LEA R42, P4, R33, R0.reuse, 0x2 ;  /* 0x00000000212a7211 */ /* 0x080fe400078810ff */
[----:B------:R-:W-:Y:S01]  /*13c30*/  LEA R44, P6, R35, R0, 0x2 ;  /* 0x00000000232c7211 */ /* 0x000fe200078c10ff */
[----:B------:R-:W-:Y:S01]  /*13c40*/  IMAD R3, R28, c[0x0][0x198], RZ ;  /* 0x000066001c037a24 */ /* 0x000fe200078e02ff */
[-C--:B------:R-:W-:Y:S01]  /*13c50*/  LEA.HI.X.SX32 R43, R33, R72.reuse, 0x2, P4 ;  /* 0x00000048212b7211 */ /* 0x080fe200020f16ff */
[----:B------:R-:W-:Y:S01]  /*13c60*/  IMAD R47, R32, c[0x0][0x198], RZ ;  /* 0x00006600202f7a24 */ /* 0x000fe200078e02ff */
[----:B------:R-:W-:Y:S01]  /*13c70*/  LEA.HI.X.SX32 R45, R35, R72, 0x2, P6 ;  /* 0x00000048232d7211 */ /* 0x000fe200030f16ff */
[----:B------:R-:W-:Y:S01]  /*13c80*/  LDS.128 R24, [R2+0x3000] ;  /* 0x0030000002187984 */ /* 0x000fe20000000c00 */
[----:B------:R-:W-:-:S02]  /*13c90*/  ISETP.LT.AND P1, PT, R28, c[0x0][0x17c], !P0 ;  /* 0x00005f001c007a0c */ /* 0x000fc40004721270 */
[----:B------:R-:W-:Y:S01]  /*13ca0*/  ISETP.LT.AND P6, PT, R32, c[0x0][0x17c], !P0 ;  /* 0x00005f0020007a0c */ /* 0x000fe200047c1270 */
[----:B------:R-:W-:Y:S01]  /*13cb0*/  @P3 STG.E [R42.64], R16 ;  /* 0x000000102a003986 */ /* 0x000fe2000c10190c */
[----:B------:R-:W-:-:S03]  /*13cc0*/  LEA R40, P4, R3, R0, 0x2 ;  /* 0x0000000003287211 */ /* 0x000fc600078810ff */
[----:B------:R1:W-:Y:S01]  /*13cd0*/  @P2 STG.E [R44.64], R4 ;  /* 0x000000042c002986 */ /* 0x0003e2000c10190c */
[----:B------:R-:W-:Y:S02]  /*13ce0*/  LEA.HI.X.SX32 R41, R3, R72, 0x2, P4 ;  /* 0x0000004803297211 */ /* 0x000fe400020f16ff */
[----:B------:R-:W-:Y:S01]  /*13cf0*/  ISETP.LT.AND P5, PT, R31, c[0x0][0x17c], !P0 ;  /* 0x00005f001f007a0c */ /* 0x000fe200047a1270 */
[----:B------:R-:W-:Y:S01]  /*13d00*/  LDS.128 R32, [R2+0x4000] ;  /* 0x0040000002207984 */ /* 0x000fe20000000c00 */
[----:B-1----:R-:W-:-:S03]  /*13d10*/  LEA R44, P2, R47, R0, 0x2 ;  /* 0x000000002f2c7211 */ /* 0x002fc600078410ff */
[----:B------:R-:W-:Y:S01]  /*13d20*/  @P1 STG.E [R40.64], R8 ;  /* 0x0000000828001986 */ /* 0x000fe2000c10190c */
[----:B------:R-:W-:-:S03]  /*13d30*/  LEA.HI.X.SX32 R45, R47, R72, 0x2, P2 ;  /* 0x000000482f2d7211 */ /* 0x000fc600010f16ff */
[----:B------:R-:W1:Y:S04]  /*13d40*/  LDS.128 R28, [R64+0x2000] ;  /* 0x00200000401c7984 */ /* 0x000e680000000c00 */
[----:B------:R2:W-:Y:S04]  /*13d50*/  @P6 STG.E [R44.64], R20 ;  /* 0x000000142c006986 */ /* 0x0005e8000c10190c */
[----:B------:R-:W4:Y:S04]  /*13d60*/  LDS.128 R40, [R64+0x4000] ;  /* 0x0040000040287984 */ /* 0x000f280000000c00 */
[----:B--2---:R-:W2:Y:S04]  /*13d70*/  LDL.LU R20, [R1+0x2c8] ;  /* 0x0002c80001147983 */ /* 0x004ea80000300800 */
[----:B------:R-:W4:Y:S04]  /*13d80*/  LDL.LU R8, [R1+0x310] ;  /* 0x0003100001087983 */ /* 0x000f280000300800 */
[----:B------:R-:W4:Y:S04]  /*13d90*/  LDL.LU R12, [R1+0x30c] ;  /* 0x00030c00010c7983 */ /* 0x000f280000300800 */
[----:B------:R-:W4:Y:S04]  /*13da0*/  LDL.LU R4, [R1+0x308] ;  /* 0x0003080001047983 */ /* 0x000f280000300800 */
[----:B------:R-:W4:Y:S01]  /*13db0*/  LDL.LU R16, [R1+0x304] ;  /* 0x0003040001107983 */ /* 0x000f220000300800 */
[C---:B------:R-:W-:Y:S01]  /*13dc0*/  IMAD R3, R50.reuse, c[0x0][0x198], RZ ;  /* 0x0000660032037a24 */ /* 0x040fe200078e02ff */
[----:B------:R-:W-:-:S04]  /*13dd0*/  ISETP.LT.AND P3, PT, R50, c[0x0][0x17c], !P0 ;  /* 0x00005f0032007a0c */ /* 0x000fc80004761270 */
[----:B------:R-:W-:-:S04]  /*13de0*/  LEA R52, P4, R3, R0, 0x2 ;  /* 0x0000000003347211 */ /* 0x000fc800078810ff */
[----:B------:R-:W-:-:S05]  /*13df0*/  LEA.HI.X.SX32 R53, R3, R72, 0x2, P4 ;  /* 0x0000004803357211 */ /* 0x000fca00020f16ff */
[----:B-1----:R-:W-:Y:S04]  /*13e00*/  @P3 STG.E [R52.64], R28 ;  /* 0x0000001c34003986 */ /* 0x002fe8000c10190c */
[----:B------:R-:W-:Y:S01]  /*13e10*/  LDS.128 R52, [R2+0x6000] ;  /* 0x0060000002347984 */ /* 0x000fe20000000c00 */
[C---:B---3--:R-:W-:Y:S01]  /*13e20*/  ISETP.LT.AND P1, PT, R49.reuse, c[0x0][0x17c], !P0 ;  /* 0x00005f0031007a0c */ /* 0x048fe20004721270 */
[----:B------:R-:W-:-:S05]  /*13e30*/  IMAD R49, R49, c[0x0][0x198], RZ ;  /* 0x0000660031317a24 */ /* 0x000fca00078e02ff */
[----:B------:R-:W-:-:S04]  /*13e40*/  LEA R56, P6, R49, R0, 0x2 ;  /* 0x0000000031387211 */ /* 0x000fc800078c10ff */
[----:B------:R-:W-:-:S05]  /*13e50*/  LEA.HI.X.SX32 R57, R49, R72, 0x2, P6 ;  /* 0x0000004831397211 */ /* 0x000fca00030f16ff */
[----:B------:R1:W-:Y:S04]  /*13e60*/  @P1 STG.E [R56.64], R24 ;  /* 0x0000001838001986 */ /* 0x0003e8000c10190c */
[----:B-1----:R-:W3:Y:S01]  /*13e70*/  LDL.LU R24, [R1+0x300] ;  /* 0x0003000001187983 */ /* 0x002ee20000300800 */
[C---:B------:R-:W-:Y:S01]  /*13e80*/  IMAD R59, R46.reuse, c[0x0][0x198], RZ ;  /* 0x000066002e3b7a24 */ /* 0x040fe200078e02ff */
[----:B------:R-:W-:Y:S02]  /*13e90*/  ISETP.LT.AND P2, PT, R46, c[0x0][0x17c], !P0 ;  /* 0x00005f002e007a0c */ /* 0x000fe40004741270 */
[----:B------:R-:W1:Y:S01]  /*13ea0*/  LDS.128 R44, [R2+0x5000] ;  /* 0x00500000022c7984 */ /* 0x000e620000000c00 */
[----:B------:R-:W-:Y:S01]  /*13eb0*/  IMAD R3, R48, c[0x0][0x198], RZ ;  /* 0x0000660030037a24 */ /* 0x000fe200078e02ff */
[----:B------:R-:W-:-:S04]  /*13ec0*/  LEA R60, P6, R59, R0, 0x2 ;  /* 0x000000003b3c7211 */ /* 0x000fc800078c10ff */
[----:B------:R-:W-:Y:S02]  /*13ed0*/  LEA R62, P3, R3, R0, 0x2 ;  /* 0x00000000033e7211 */ /* 0x000fe400078610ff */
[-C--:B------:R-:W-:Y:S02]  /*13ee0*/  LEA.HI.X.SX32 R61, R59, R72.reuse, 0x2, P6 ;  /* 0x000000483b3d7211 */ /* 0x080fe400030f16ff */
[----:B------:R-:W-:Y:S01]  /*13ef0*/  LEA.HI.X.SX32 R63, R3, R72, 0x2, P3 ;  /* 0x00000048033f7211 */ /* 0x000fe200018f16ff */
[----:B------:R-:W-:Y:S01]  /*13f00*/  IMAD R3, R66, c[0x0][0x198], RZ ;  /* 0x0000660042037a24 */ /* 0x000fe200078e02ff */
[----:B------:R-:W-:Y:S01]  /*13f10*/  ISETP.LT.AND P4, PT, R48, c[0x0][0x17c], !P0 ;  /* 0x00005f0030007a0c */ /* 0x000fe20004781270 */
[----:B------:R-:W-:Y:S03]  /*13f20*/  @P2 STG.E [R60.64], R36 ;  /* 0x000000243c002986 */ /* 0x000fe6000c10190c */
[C---:B------:R-:W-:Y:S01]  /*13f30*/  LEA R68, P2, R3.reuse, R0, 0x2 ;  /* 0x0000000003447211 */ /* 0x040fe200078410ff */
[----:B------:R-:W1:Y:S03]  /*13f40*/  LDS.128 R48, [R64+0x5000] ;  /* 0x0050000040307984 */ /* 0x000e660000000c00 */
[----:B------:R-:W-:Y:S01]  /*13f50*/  LEA.HI.X.SX32 R69, R3, R72, 0x2, P2 ;  /* 0x0000004803457211 */ /* 0x000fe200010f16ff */
[----:B------:R-:W1:Y:S04]  /*13f60*/  LDS.128 R56, [R64+0x6000] ;  /* 0x0060000040387984 */ /* 0x000e680000000c00 */
[----:B------:R-:W-:Y:S04]  /*13f70*/  @P4 STG.E [R62.64], R32 ;  /* 0x000000203e004986 */ /* 0x000fe8000c10190c */
[----:B------:R1:W2:Y:S01]  /*13f80*/  LDS.128 R60, [R2+0x7000] ;  /* 0x00700000023c7984 */ /* 0x0002a20000000c00 */
[----:B------:R-:W-:-:S05]  /*13f90*/  IMAD R71, R65, c[0x0][0x198], RZ ;  /* 0x0000660041477a24 */ /* 0x000fca00078e02ff */
[----:B-1----:R-:W-:-:S04]  /*13fa0*/  LEA R2, P3, R71, R0, 0x2 ;  /* 0x0000000047027211 */ /* 0x002fc800078610ff */
[----:B------:R-:W-:Y:S02]  /*13fb0*/  LEA.HI.X.SX32 R3, R71, R72, 0x2, P3 ;  /* 0x0000004847037211 */ /* 0x000fe400018f16ff */
[C---:B--2---:R-:W-:Y:S01]  /*13fc0*/  ISETP.LT.AND P2, PT, R20.reuse, c[0x0][0x17c], !P0 ;  /* 0x00005f0014007a0c */ /* 0x044fe20004741270 */
[----:B------:R-:W-:Y:S02]  /*13fd0*/  IMAD R73, R20, c[0x0][0x198], RZ ;  /* 0x0000660014497a24 */ /* 0x000fe400078e02ff */
[----:B------:R-:W2:Y:S01]  /*13fe0*/  LDL.LU R20, [R1+0x2fc] ;  /* 0x0002fc0001147983 */ /* 0x000ea20000300800 */
[C---:B----4-:R-:W-:Y:S01]  /*13ff0*/  IMAD R75, R8.reuse, c[0x0][0x198], RZ ;  /* 0x00006600084b7a24 */ /* 0x050fe200078e02ff */
[----:B------:R-:W-:Y:S02]  /*14000*/  ISETP.LT.AND P3, PT, R8, c[0x0][0x17c], !P0 ;  /* 0x00005f0008007a0c */ /* 0x000fe40004761270 */
[----:B------:R-:W4:Y:S01]  /*14010*/  LDL.LU R8, [R1+0x2f8] ;  /* 0x0002f80001087983 */ /* 0x000f220000300800 */
[----:B------:R-:W-:-:S02]  /*14020*/  ISETP.LT.AND P1, PT, R66, c[0x0][0x17c], !P0 ;  /* 0x00005f0042007a0c */ /* 0x000fc40004721270 */
[----:B------:R-:W-:Y:S02]  /*14030*/  ISETP.LT.AND P4, PT, R65, c[0x0][0x17c], !P0 ;  /* 0x00005f0041007a0c */ /* 0x000fe40004781270 */
[----:B------:R-:W1:Y:S01]  /*14040*/  LDS.128 R64, [R64+0x7000] ;  /* 0x0070000040407984 */ /* 0x000e620000000c00 */
[----:B------:R-:W-:-:S08]  /*14050*/  LEA R70, P6, R75, R0, 0x2 ;  /* 0x000000004b467211 */ /* 0x000fd000078c10ff */
[----:B------:R1:W-:Y:S01]  /*14060*/  @P1 STG.E [R68.64], R40 ;  /* 0x0000002844001986 */ /* 0x0003e2000c10190c */
[----:B------:R-:W-:Y:S01]  /*14070*/  IMAD R77, R12, c[0x0][0x198], RZ ;  /* 0x000066000c4d7a24 */ /* 0x000fe200078e02ff */
[----:B------:R-:W-:Y:S02]  /*14080*/  LEA.HI.X.SX32 R71, R75, R72, 0x2, P6 ;  /* 0x000000484b477211 */ /* 0x000fe400030f16ff */
[----:B------:R1:W-:Y:S02]  /*14090*/  @P4 STG.E [R2.64], R44 ;  /* 0x0000002c02004986 */ /* 0x0003e4000c10190c */
[----:B-1----:R-:W-:-:S04]  /*140a0*/  LEA R68, P1, R73, R0, 0x2 ;  /* 0x0000000049447211 */ /* 0x002fc800078210ff */
[----:B------:R-:W-:Y:S01]  /*140b0*/  LEA.HI.X.SX32 R69, R73, R72, 0x2, P1 ;  /* 0x0000004849457211 */ /* 0x000fe200008f16ff */
[----:B------:R-:W-:Y:S01]  /*140c0*/  IMAD R73, R4, c[0x0][0x198], RZ ;  /* 0x0000660004497a24 */ /* 0x000fe200078e02ff */
[----:B------:R-:W-:Y:S02]  /*140d0*/  ISETP.LT.AND P1, PT, R12, c[0x0][0x17c], !P0 ;  /* 0x00005f000c007a0c */ /* 0x000fe40004721270 */
[----:B------:R-:W4:Y:S04]  /*140e0*/  LDL.LU R12, [R1+0x2c4] ;  /* 0x0002c400010c7983 */ /* 0x000f280000300800 */
[----:B------:R1:W-:Y:S01]  /*140f0*/  @P2 STG.E [R68.64], R48 ;  /* 0x0000003044002986 */ /* 0x0003e2000c10190c */
[----:B------:R-:W-:-:S03]  /*14100*/  ISETP.LT.AND P2, PT, R4, c[0x0][0x17c], !P0 ;  /* 0x00005f0004007a0c */ /* 0x000fc60004741270 */
[----:B------:R-:W4:Y:S01]  /*14110*/  LDL.LU R4, [R1+0x2c0] ;  /* 0x0002c00001047983 */ /* 0x000f220000300800 */
[-C--:B------:R-:W-:Y:S01]  /*14120*/  LEA R2, P4, R77, R0.reuse, 0x2 ;  /* 0x000000004d027211 */ /* 0x080fe200078810ff */
[C---:B------:R-:W-:Y:S02]  /*14130*/  IMAD R75, R16.reuse, c[0x0][0x198], RZ ;  /* 0x00006600104b7a24 */ /* 0x040fe400078e02ff */
[----:B------:R-:W-:Y:S01]  /*14140*/  @P3 STG.E [R70.64], R52 ;  /* 0x0000003446003986 */ /* 0x000fe2000c10190c */
[----:B------:R-:W-:Y:S02]  /*14150*/  ISETP.LT.AND P3, PT, R16, c[0x0][0x17c], !P0 ;  /* 0x00005f0010007a0c */ /* 0x000fe40004761270 */
[----:B-1----:R-:W-:Y:S01]  /*14160*/  LEA R68, P6, R73, R0, 0x2 ;  /* 0x0000000049447211 */ /* 0x002fe200078c10ff */
[----:B------:R-:W4:Y:S01]  /*14170*/  LDL.LU R16, [R1+0x2bc] ;  /* 0x0002bc0001107983 */ /* 0x000f220000300800 */
[-C--:B------:R-:W-:Y:S02]  /*14180*/  LEA.HI.X.SX32 R3, R77, R72.reuse, 0x2, P4 ;  /* 0x000000484d037211 */ /* 0x080fe400020f16ff */
[----:B------:R-:W-:Y:S01]  /*14190*/  LEA.HI.X.SX32 R69, R73, R72, 0x2, P6 ;  /* 0x0000004849457211 */ /* 0x000fe200030f16ff */
[----:B------:R-:W4:Y:S04]  /*141a0*/  LDL.LU R28, [R1+0x2b8] ;  /* 0x0002b800011c7983 */ /* 0x000f280000300800 */
[----:B------:R1:W-:Y:S04]  /*141b0*/  @P1 STG.E [R2.64], R56 ;  /* 0x0000003802001986 */ /* 0x0003e8000c10190c */
[----:B------:R2:W-:Y:S01]  /*141c0*/  @P2 STG.E [R68.64], R60 ;  /* 0x0000003c44002986 */ /* 0x0005e2000c10190c */
[----:B-1----:R-:W-:-:S04]  /*141d0*/  LEA R2, P4, R75, R0, 0x2 ;  /* 0x000000004b027211 */ /* 0x002fc800078810ff */
[----:B------:R-:W-:-:S05]  /*141e0*/  LEA.HI.X.SX32 R3, R75, R72, 0x2, P4 ;  /* 0x000000484b037211 */ /* 0x000fca00020f16ff */
[----:B------:R1:W-:Y:S01]  /*141f0*/  @P3 STG.E [R2.64], R64 ;  /* 0x0000004002003986 */ /* 0x0003e2000c10190c */
[C---:B---3--:R-:W-:Y:S01]  /*14200*/  IMAD R77, R24.reuse, c[0x0][0x198], RZ ;  /* 0x00006600184d7a24 */ /* 0x048fe200078e02ff */
[----:B------:R-:W-:Y:S01]  /*14210*/  ISETP.LT.AND P1, PT, R24, c[0x0][0x17c], !P0 ;  /* 0x00005f0018007a0c */ /* 0x000fe20004721270 */
[C---:B--2---:R-:W-:Y:S01]  /*14220*/  IMAD R73, R20.reuse, c[0x0][0x198], RZ ;  /* 0x0000660014497a24 */ /* 0x044fe200078e02ff */
[----:B------:R-:W-:Y:S02]  /*14230*/  ISETP.LT.AND P2, PT, R20, c[0x0][0x17c], !P0 ;  /* 0x00005f0014007a0c */ /* 0x000fe40004741270 */
[----:B------:R-:W2:Y:S01]  /*14240*/  LDL.LU R20, [R1+0x2b4] ;  /* 0x0002b40001147983 */ /* 0x000ea20000300800 */
[C---:B----4-:R-:W-:Y:S01]  /*14250*/  ISETP.LT.AND P3, PT, R8.reuse, c[0x0][0x17c], !P0 ;  /* 0x00005f0008007a0c */ /* 0x050fe20004761270 */
[----:B------:R-:W-:Y:S02]  /*14260*/  IMAD R75, R8, c[0x0][0x198], RZ ;  /* 0x00006600084b7a24 */ /* 0x000fe400078e02ff */
[----:B------:R-:W3:Y:S04]  /*14270*/  LDL.LU R8, [R1+0x2b0] ;  /* 0x0002b00001087983 */ /* 0x000ee80000300800 */
[----:B------:R-:W4:Y:S01]  /*14280*/  LDL.LU R24, [R1+0x2ac] ;  /* 0x0002ac0001187983 */ /* 0x000f220000300800 */
[----:B------:R-:W-:-:S02]  /*14290*/  LEA R70, P6, R77, R0, 0x2 ;  /* 0x000000004d467211 */ /* 0x000fc400078c10ff */
[----:B------:R-:W-:Y:S01]  /*142a0*/  LEA R68, P4, R73, R0, 0x2 ;  /* 0x0000000049447211 */ /* 0x000fe200078810ff */
[----:B------:R-:W3:Y:S01]  /*142b0*/  LDL.LU R36, [R1+0x2a8] ;  /* 0x0002a80001247983 */ /* 0x000ee20000300800 */
[-C--:B------:R-:W-:Y:S02]  /*142c0*/  LEA.HI.X.SX32 R71, R77, R72.reuse, 0x2, P6 ;  /* 0x000000484d477211 */ /* 0x080fe400030f16ff */
[----:B------:R-:W-:Y:S02]  /*142d0*/  LEA.HI.X.SX32 R69, R73, R72, 0x2, P4 ;  /* 0x0000004849457211 */ /* 0x000fe400020f16ff */
[C---:B-1----:R-:W-:Y:S01]  /*142e0*/  LEA R2, P6, R75.reuse, R0, 0x2 ;  /* 0x000000004b027211 */ /* 0x042fe200078c10ff */
[----:B------:R1:W-:Y:S03]  /*142f0*/  @P1 STG.E [R70.64], R13 ;  /* 0x0000000d46001986 */ /* 0x0003e6000c10190c */
[----:B------:R-:W-:Y:S01]  /*14300*/  LEA.HI.X.SX32 R3, R75, R72, 0x2, P6 ;  /* 0x000000484b037211 */ /* 0x000fe200030f16ff */
[----:B------:R-:W-:Y:S04]  /*14310*/  @P2 STG.E [R68.64], R17 ;  /* 0x0000001144002986 */ /* 0x000fe8000c10190c */
[----:B------:R1:W-:Y:S01]  /*14320*/  @P3 STG.E [R2.64], R5 ;  /* 0x0000000502003986 */ /* 0x0003e2000c10190c */
[C---:B------:R-:W-:Y:S01]  /*14330*/  IMAD R73, R12.reuse, c[0x0][0x198], RZ ;  /* 0x000066000c497a24 */ /* 0x040fe200078e02ff */
[----:B------:R-:W-:Y:S01]  /*14340*/  ISETP.LT.AND P1, PT, R12, c[0x0][0x17c], !P0 ;  /* 0x00005f000c007a0c */ /* 0x000fe20004721270 */
[C---:B------:R-:W-:Y:S01]  /*14350*/  IMAD R77, R4.reuse, c[0x0][0x198], RZ ;  /* 0x00006600044d7a24 */ /* 0x040fe200078e02ff */
[----:B------:R-:W-:-:S02]  /*14360*/  ISETP.LT.AND P2, PT, R4, c[0x0][0x17c], !P0 ;  /* 0x00005f0004007a0c */ /* 0x000fc40004741270 */
[-C--:B------:R-:W-:Y:S02]  /*14370*/  LEA R12, P4, R73, R0.reuse, 0x2 ;  /* 0x00000000490c7211 */ /* 0x080fe400078810ff */
[----:B------:R-:W-:Y:S01]  /*14380*/  LEA R4, P6, R77, R0, 0x2 ;  /* 0x000000004d047211 */ /* 0x000fe200078c10ff */
[C---:B------:R-:W-:Y:S01]  /*14390*/  IMAD R75, R16.reuse, c[0x0][0x198], RZ ;  /* 0x00006600104b7a24 */ /* 0x040fe200078e02ff */
[----:B------:R-:W-:Y:S02]  /*143a0*/  ISETP.LT.AND P3, PT, R16, c[0x0][0x17c], !P0 ;  /* 0x00005f0010007a0c */ /* 0x000fe40004761270 */
[----:B------:R-:W3:Y:S01]  /*143b0*/  LDL.LU R16, [R1+0x2a4] ;  /* 0x0002a40001107983 */ /* 0x000ee20000300800 */
[-C--:B-1----:R-:W-:Y:S02]  /*143c0*/  LEA.HI.X.SX32 R13, R73, R72.reuse, 0x2, P4 ;  /* 0x00000048490d7211 */ /* 0x082fe400020f16ff */
[----:B------:R-:W-:Y:S01]  /*143d0*/  LEA.HI.X.SX32 R5, R77, R72, 0x2, P6 ;  /* 0x000000484d057211 */ /* 0x000fe200030f16ff */
[C---:B------:R-:W-:Y:S01]  /*143e0*/  IMAD R17, R28.reuse, c[0x0][0x198], RZ ;  /* 0x000066001c117a24 */ /* 0x040fe200078e02ff */
[----:B------:R-:W3:Y:S04]  /*143f0*/  LDL.LU R32, [R1+0x2a0] ;  /* 0x0002a00001207983 */ /* 0x000ee80000300800 */
[----:B------:R-:W-:Y:S01]  /*14400*/  @P1 STG.E [R12.64], R9 ;  /* 0x000000090c001986 */ /* 0x000fe2000c10190c */
[----:B------:R-:W-:-:S03]  /*14410*/  ISETP.LT.AND P1, PT, R28, c[0x0][0x17c], !P0 ;  /* 0x00005f001c007a0c */ /* 0x000fc60004721270 */
[----:B------:R1:W-:Y:S01]  /*14420*/  @P2 STG.E [R4.64], R21 ;  /* 0x0000001504002986 */ /* 0x0003e2000c10190c */
[----:B------:R-:W-:-:S04]  /*14430*/  LEA R2, P4, R75, R0, 0x2 ;  /* 0x000000004b027211 */ /* 0x000fc800078810ff */
[----:B------:R-:W-:Y:S02]  /*14440*/  LEA.HI.X.SX32 R3, R75, R72, 0x2, P4 ;  /* 0x000000484b037211 */ /* 0x000fe400020f16ff */
[----:B-1----:R-:W-:-:S04]  /*14450*/  LEA R4, P6, R17, R0, 0x2 ;  /* 0x0000000011047211 */ /* 0x002fc800078c10ff */
[----:B------:R-:W-:Y:S01]  /*14460*/  LEA.HI.X.SX32 R5, R17, R72, 0x2, P6 ;  /* 0x0000004811057211 */ /* 0x000fe200030f16ff */
[----:B------:R-:W-:Y:S04]  /*14470*/  @P3 STG.E [R2.64], R29 ;  /* 0x0000001d02003986 */ /* 0x000fe8000c10190c */
[----:B------:R1:W-:Y:S01]  /*14480*/  @P1 STG.E [R4.64], R25 ;  /* 0x0000001904001986 */ /* 0x0003e2000c10190c */
[C---:B--2---:R-:W-:Y:S01]  /*14490*/  ISETP.LT.AND P2, PT, R20.reuse, c[0x0][0x17c], !P0 ;  /* 0x00005f0014007a0c */ /* 0x044fe20004741270 */
[----:B------:R-:W-:Y:S02]  /*144a0*/  IMAD R69, R20, c[0x0][0x198], RZ ;  /* 0x0000660014457a24 */ /* 0x000fe400078e02ff */
[----:B------:R-:W2:Y:S04]  /*144b0*/  LDL.LU R20, [R1+0x29c] ;  /* 0x00029c0001147983 */ /* 0x000ea80000300800 */
[----:B------:R-:W2:Y:S01]  /*144c0*/  LDL.LU R28, [R1+0x38c] ;  /* 0x00038c00011c7983 */ /* 0x000ea20000300800 */
[C---:B----4-:R-:W-:Y:S01]  /*144d0*/  IMAD R13, R24.reuse, c[0x0][0x198], RZ ;  /* 0x00006600180d7a24 */ /* 0x050fe200078e02ff */
[----:B------:R-:W-:-:S02]  /*144e0*/  ISETP.LT.AND P1, PT, R24, c[0x0][0x17c], !P0 ;  /* 0x00005f0018007a0c */ /* 0x000fc40004721270 */
[----:B-1----:R-:W4:Y:S04]  /*144f0*/  LDL.LU R25, [R1+0x298] ;  /* 0x0002980001197983 */ /* 0x002f280000300800 */
[----:B------:R-:W4:Y:S01]  /*14500*/  LDL.LU R24, [R1+0x294] ;  /* 0x0002940001187983 */ /* 0x000f220000300800 */
[C---:B---3--:R-:W-:Y:S01]  /*14510*/  IMAD R71, R8.reuse, c[0x0][0x198], RZ ;  /* 0x0000660008477a24 */ /* 0x048fe200078e02ff */
[C---:B------:R-:W-:Y:S02]  /*14520*/  LEA R2, P4, R69.reuse, R0, 0x2 ;  /* 0x0000000045027211 */ /* 0x040fe400078810ff */
[----:B------:R-:W-:Y:S02]  /*14530*/  ISETP.LT.AND P3, PT, R8, c[0x0][0x17c], !P0 ;  /* 0x00005f0008007a0c */ /* 0x000fe40004761270 */
[----:B------:R-:W-:-:S02]  /*14540*/  LEA.HI.X.SX32 R3, R69, R72, 0x2, P4 ;  /* 0x0000004845037211 */ /* 0x000fc400020f16ff */
[C---:B------:R-:W-:Y:S01]  /*14550*/  LEA R8, P6, R71.reuse, R0, 0x2 ;  /* 0x0000000047087211 */ /* 0x040fe200078c10ff */
[C---:B------:R-:W-:Y:S02]  /*14560*/  IMAD R17, R36.reuse, c[0x0][0x198], RZ ;  /* 0x0000660024117a24 */ /* 0x040fe400078e02ff */
[----:B------:R1:W-:Y:S01]  /*14570*/  @P2 STG.E [R2.64], R37 ;  /* 0x0000002502002986 */ /* 0x0003e2000c10190c */
[----:B------:R-:W-:Y:S02]  /*14580*/  LEA.HI.X.SX32 R9, R71, R72, 0x2, P6 ;  /* 0x0000004847097211 */ /* 0x000fe400030f16ff */
[C---:B------:R-:W-:Y:S02]  /*14590*/  LEA R4, P4, R13.reuse, R0, 0x2 ;  /* 0x000000000d047211 */ /* 0x040fe400078810ff */
[----:B------:R-:W-:Y:S01]  /*145a0*/  ISETP.LT.AND P2, PT, R36, c[0x0][0x17c], !P0 ;  /* 0x00005f0024007a0c */ /* 0x000fe20004741270 */
[----:B------:R3:W-:Y:S01]  /*145b0*/  @P3 STG.E [R8.64], R33 ;  /* 0x0000002108003986 */ /* 0x0007e2000c10190c */
[----:B------:R-:W-:-:S03]  /*145c0*/  LEA.HI.X.SX32 R5, R13, R72, 0x2, P4 ;  /* 0x000000480d057211 */ /* 0x000fc600020f16ff */
[----:B-1----:R-:W4:Y:S01]  /*145d0*/  LDL.LU R2, [R1+0x290] ;  /* 0x0002900001027983 */ /* 0x002f220000300800 */
[----:B------:R-:W-:-:S04]  /*145e0*/  LEA R12, P6, R17, R0, 0x2 ;  /* 0x00000000110c7211 */ /* 0x000fc800078c10ff */
[----:B------:R-:W-:Y:S01]  /*145f0*/  LEA.HI.X.SX32 R13, R17, R72, 0x2, P6 ;  /* 0x00000048110d7211 */ /* 0x000fe200030f16ff */
[C---:B------:R-:W-:Y:S01]  /*14600*/  IMAD R21, R16.reuse, c[0x0][0x198], RZ ;  /* 0x0000660010157a24 */ /* 0x040fe200078e02ff */
[----:B------:R-:W-:-:S04]  /*14610*/  ISETP.LT.AND P3, PT, R16, c[0x0][0x17c], !P0 ;  /* 0x00005f0010007a0c */ /* 0x000fc80004761270 */
[----:B------:R-:W-:Y:S01]  /*14620*/  LEA R16, P4, R21, R0, 0x2 ;  /* 0x0000000015107211 */ /* 0x000fe200078810ff */
[----:B------:R-:W-:-:S03]  /*14630*/  IMAD R3, R32, c[0x0][0x198], RZ ;  /* 0x0000660020037a24 */ /* 0x000fc600078e02ff */
[----:B------:R-:W-:Y:S01]  /*14640*/  LEA.HI.X.SX32 R17, R21, R72, 0x2, P4 ;  /* 0x0000004815117211 */ /* 0x000fe200020f16ff */
[----:B------:R1:W-:Y:S01]  /*14650*/  @P1 STG.E [R4.64], R41 ;  /* 0x0000002904001986 */ /* 0x0003e2000c10190c */
[----:B---3--:R-:W-:-:S03]  /*14660*/  LEA R8, P4, R3, R0, 0x2 ;  /* 0x0000000003087211 */ /* 0x008fc600078810ff */
[----:B------:R3:W-:Y:S01]  /*14670*/  @P2 STG.E [R12.64], R45 ;  /* 0x0000002d0c002986 */ /* 0x0007e2000c10190c */
[----:B------:R-:W-:-:S03]  /*14680*/  LEA.HI.X.SX32 R9, R3, R72, 0x2, P4 ;  /* 0x0000004803097211 */ /* 0x000fc600020f16ff */
[----:B------:R1:W-:Y:S01]  /*14690*/  @P3 STG.E [R16.64], R49 ;  /* 0x0000003110003986 */ /* 0x0003e2000c10190c */
[C---:B--2---:R-:W-:Y:S01]  /*146a0*/  ISETP.LT.AND P6, PT, R20.reuse, c[0x0][0x17c], !P0 ;  /* 0x00005f0014007a0c */ /* 0x044fe200047c1270 */
[----:B------:R-:W-:Y:S02]  /*146b0*/  IMAD R21, R20, c[0x0][0x198], RZ ;  /* 0x0000660014157a24 */ /* 0x000fe400078e02ff */
[----:B------:R-:W2:Y:S03]  /*146c0*/  LDL.LU R20, [R1+0x388] ;  /* 0x0003880001147983 */ /* 0x000ea60000300800 */
[----:B-1----:R-:W-:Y:S01]  /*146d0*/  LEA R4, P2, R21, R0, 0x2 ;  /* 0x0000000015047211 */ /* 0x002fe200078410ff */
[----:B------:R-:W2:Y:S01]  /*146e0*/  LDL.LU R29, [R1+0x384] ;  /* 0x00038400011d7983 */ /* 0x000ea20000300800 */
[----:B------:R-:W-:Y:S01]  /*146f0*/  ISETP.LT.AND P4, PT, R28, c[0x0][0x17c], !P0 ;  /* 0x00005f001c007a0c */ /* 0x000fe20004781270 */
[C---:B----4-:R-:W-:Y:S01]  /*14700*/  IMAD R3, R25.reuse, c[0x0][0x198], RZ ;  /* 0x0000660019037a24 */ /* 0x050fe200078e02ff */
[----:B------:R-:W-:Y:S01]  /*14710*/  ISETP.LT.AND P3, PT, R25, c[0x0][0x17c], !P0 ;  /* 0x00005f0019007a0c */ /* 0x000fe20004761270 */
[----:B------:R-:W4:Y:S01]  /*14720*/  LDL.LU R28, [R1+0x380] ;  /* 0x00038000011c7983 */ /* 0x000f220000300800 */
[----:B------:R-:W-:Y:S01]  /*14730*/  LEA.HI.X.SX32 R5, R21, R72, 0x2, P2 ;  /* 0x0000004815057211 */ /* 0x000fe200010f16ff */
[C---:B------:R-:W-:Y:S01]  /*14740*/  IMAD R21, R24.reuse, c[0x0][0x198], RZ ;  /* 0x0000660018157a24 */ /* 0x040fe200078e02ff */
[----:B------:R-:W-:Y:S01]  /*14750*/  ISETP.LT.AND P2, PT, R24, c[0x0][0x17c], !P0 ;  /* 0x00005f0018007a0c */ /* 0x000fe20004741270 */
[----:B------:R-:W4:Y:S04]  /*14760*/  LDL.LU R25, [R1+0x37c] ;  /* 0x00037c0001197983 */ /* 0x000f280000300800 */
[----:B------:R-:W4:Y:S01]  /*14770*/  LDL.LU R24, [R1+0x378] ;  /* 0x0003780001187983 */ /* 0x000f220000300800 */
[----:B------:R-:W-:-:S03]  /*14780*/  ISETP.LT.AND P1, PT, R32, c[0x0][0x17c], !P0 ;  /* 0x00005f0020007a0c */ /* 0x000fc60004721270 */
[----:B------:R-:W4:Y:S10]  /*14790*/  LDL.LU R32, [R1+0x374] ;  /* 0x0003740001207983 */ /* 0x000f340000300800 */
[----:B------:R1:W-:Y:S01]  /*147a0*/  @P1 STG.E [R8.64], R53 ;  /* 0x0000003508001986 */ /* 0x0003e2000c10190c */
[----:B---3--:R-:W-:-:S03]  /*147b0*/  LEA R12, P1, R3, R0, 0x2 ;  /* 0x00000000030c7211 */ /* 0x008fc600078210ff */
[----:B------:R3:W-:Y:S01]  /*147c0*/  @P6 STG.E [R4.64], R57 ;  /* 0x0000003904006986 */ /* 0x0007e2000c10190c */
[----:B------:R-:W-:Y:S01]  /*147d0*/  LEA.HI.X.SX32 R13, R3, R72, 0x2, P1 ;  /* 0x00000048030d7211 */ /* 0x000fe200008f16ff */
[C---:B------:R-:W-:Y:S01]  /*147e0*/  IMAD R3, R2.reuse, c[0x0][0x198], RZ ;  /* 0x0000660002037a24 */ /* 0x040fe200078e02ff */
[C---:B------:R-:W-:Y:S02]  /*147f0*/  LEA R16, P6, R21.reuse, R0, 0x2 ;  /* 0x0000000015107211 */ /* 0x040fe400078c10ff */
[----:B------:R-:W-:Y:S01]  /*14800*/  ISETP.LT.AND P1, PT, R2, c[0x0][0x17c], !P0 ;  /* 0x00005f0002007a0c */ /* 0x000fe20004721270 */
[----:B------:R-:W-:Y:S01]  /*14810*/  IMAD.MOV.U32 R2, RZ, RZ, c[0x0][0x198] ;  /* 0x00006600ff027624 */ /* 0x000fe200078e00ff */
[----:B------:R-:W-:Y:S01]  /*14820*/  LEA.HI.X.SX32 R17, R21, R72, 0x2, P6 ;  /* 0x0000004815117211 */ /* 0x000fe200030f16ff */
[----:B------:R3:W-:Y:S01]  /*14830*/  @P3 STG.E [R12.64], R61 ;  /* 0x0000003d0c003986 */ /* 0x0007e2000c10190c */
[----:B-1----:R-:W-:Y:S01]  /*14840*/  LEA R8, P3, R3, R0, 0x2 ;  /* 0x0000000003087211 */ /* 0x002fe200078610ff */
[----:B------:R-:W-:-:S03]  /*14850*/  IMAD R21, R2, 0x4, R3 ;  /* 0x0000000402157824 */ /* 0x000fc600078e0203 */
[----:B------:R-:W-:Y:S01]  /*14860*/  LEA.HI.X.SX32 R9, R3, R72, 0x2, P3 ;  /* 0x0000004803097211 */ /* 0x000fe200018f16ff */
[----:B------:R-:W-:Y:S01]  /*14870*/  IMAD R3, R2, 0x4, R21 ;  /* 0x0000000402037824 */ /* 0x000fe200078e0215 */
[----:B---3--:R-:W-:-:S04]  /*14880*/  LEA R4, P6, R21, R0, 0x2 ;  /* 0x0000000015047211 */ /* 0x008fc800078c10ff */
[----:B------:R-:W-:Y:S02]  /*14890*/  LEA.HI.X.SX32 R5, R21, R72, 0x2, P6 ;  /* 0x0000004815057211 */ /* 0x000fe400030f16ff */
[C---:B------:R-:W-:Y:S01]  /*148a0*/  LEA R12, P6, R3.reuse, R0, 0x2 ;  /* 0x00000000030c7211 */ /* 0x040fe200078c10ff */
[----:B------:R-:W-:Y:S03]  /*148b0*/  @P2 STG.E [R16.64], R65 ;  /* 0x0000004110002986 */ /* 0x000fe6000c10190c */
[----:B------:R-:W-:Y:S01]  /*148c0*/  LEA.HI.X.SX32 R13, R3, R72, 0x2, P6 ;  /* 0x00000048030d7211 */ /* 0x000fe200030f16ff */
[----:B------:R-:W-:Y:S04]  /*148d0*/  @P1 STG.E [R8.64], R14 ;  /* 0x0000000e08001986 */ /* 0x000fe8000c10190c */
[----:B------:R1:W-:Y:S04]  /*148e0*/  @P5 STG.E [R4.64], R18 ;  /* 0x0000001204005986 */ /* 0x0003e8000c10190c */
[----:B------:R3:W-:Y:S01]  /*148f0*/  @P4 STG.E [R12.64], R6 ;  /* 0x000000060c004986 */ /* 0x0007e2000c10190c */
[----:B--2---:R-:W-:-:S03]  /*14900*/  ISETP.LT.AND P3, PT, R20, c[0x0][0x17c], !P0 ;  /* 0x00005f0014007a0c */ /* 0x004fc60004761270 */
[----:B------:R-:W2:Y:S01]  /*14910*/  LDL.LU R20, [R1+0x370] ;  /* 0x0003700001147983 */ /* 0x000ea20000300800 */
[----:B------:R-:W-:-:S03]  /*14920*/  ISETP.LT.AND P2, PT, R29, c[0x0][0x17c], !P0 ;  /* 0x00005f001d007a0c */ /* 0x000fc60004741270 */
[----:B------:R-:W2:Y:S01]  /*14930*/  LDL.LU R29, [R1+0x36c] ;  /* 0x00036c00011d7983 */ /* 0x000ea20000300800 */
[----:B----4-:R-:W-:-:S03]  /*14940*/  ISETP.LT.AND P1, PT, R28, c[0x0][0x17c], !P0 ;  /* 0x00005f001c007a0c */ /* 0x010fc60004721270 */
[----:B------:R-:W4:Y:S01]  /*14950*/  LDL.LU R28, [R1+0x368] ;  /* 0x00036800011c7983 */ /* 0x000f220000300800 */
[----:B------:R-:W-:-:S03]  /*14960*/  ISETP.LT.AND P5, PT, R25, c[0x0][0x17c], !P0 ;  /* 0x00005f0019007a0c */ /* 0x000fc600047a1270 */
[----:B------:R-:W4:Y:S01]  /*14970*/  LDL.LU R25, [R1+0x364] ;  /* 0x0003640001197983 */ /* 0x000f220000300800 */
[----:B------:R-:W-:-:S03]  /*14980*/  ISETP.LT.AND P4, PT, R24, c[0x0][0x17c], !P0 ;  /* 0x00005f0018007a0c */ /* 0x000fc60004781270 */
[----:B------:R-:W4:Y:S04]  /*14990*/  LDL.LU R24, [R1+0x360] ;  /* 0x0003600001187983 */ /* 0x000f280000300800 */
[----:B-1----:R-:W4:Y:S01]  /*149a0*/  LDL.LU R18, [R1+0x35c] ;  /* 0x00035c0001127983 */ /* 0x002f220000300800 */
[----:B------:R-:W-:-:S04]  /*149b0*/  IMAD R21, R2, 0x4, R3 ;  /* 0x0000000402157824 */ /* 0x000fc800078e0203 */
[----:B------:R-:W-:Y:S01]  /*149c0*/  IMAD R3, R2, 0x4, R21 ;  /* 0x0000000402037824 */ /* 0x000fe200078e0215 */
[----:B------:R-:W-:-:S04]  /*149d0*/  LEA R16, P6, R21, R0, 0x2 ;  /* 0x0000000015107211 */ /* 0x000fc800078c10ff */
[----:B------:R-:W-:Y:S01]  /*149e0*/  LEA.HI.X.SX32 R17, R21, R72, 0x2, P6 ;  /* 0x0000004815117211 */ /* 0x000fe200030f16ff */
[----:B------:R-:W-:Y:S01]  /*149f0*/  IMAD R21, R2, 0x4, R3 ;  /* 0x0000000402157824 */ /* 0x000fe200078e0203 */
[----:B------:R-:W-:-:S04]  /*14a00*/  LEA R8, P6, R3, R0, 0x2 ;  /* 0x0000000003087211 */ /* 0x000fc800078c10ff */
[----:B------:R-:W-:Y:S01]  /*14a10*/  LEA.HI.X.SX32 R9, R3, R72, 0x2, P6 ;  /* 0x0000004803097211 */ /* 0x000fe200030f16ff */
[----:B------:R-:W-:Y:S01]  /*14a20*/  IMAD R3, R2, 0x4, R21 ;  /* 0x0000000402037824 */ /* 0x000fe200078e0215 */
[----:B------:R-:W-:-:S04]  /*14a30*/  LEA R4, P6, R21, R0, 0x2 ;  /* 0x0000000015047211 */ /* 0x000fc800078c10ff */
[----:B------:R-:W-:Y:S01]  /*14a40*/  LEA.HI.X.SX32 R5, R21, R72, 0x2, P6 ;  /* 0x0000004815057211 */ /* 0x000fe200030f16ff */
[C---:B------:R-:W-:Y:S01]  /*14a50*/  IMAD R21, R2.reuse, 0x4, R3 ;  /* 0x0000000402157824 */ /* 0x040fe200078e0203 */
[C---:B---3--:R-:W-:Y:S01]  /*14a60*/  LEA R12, P6, R3.reuse, R0, 0x2 ;  /* 0x00000000030c7211 */ /* 0x048fe200078c10ff */
[----:B------:R1:W-:Y:S03]  /*14a70*/  @P3 STG.E [R16.64], R10 ;  /* 0x0000000a10003986 */ /* 0x0003e6000c10190c */
[----:B------:R-:W-:Y:S01]  /*14a80*/  LEA.HI.X.SX32 R13, R3, R72, 0x2, P6 ;  /* 0x00000048030d7211 */ /* 0x000fe200030f16ff */
[----:B------:R-:W-:Y:S01]  /*14a90*/  IMAD R3, R2, 0x4, R21 ;  /* 0x0000000402037824 */ /* 0x000fe200078e0215 */
[----:B------:R3:W-:Y:S01]  /*14aa0*/  @P2 STG.E [R8.64], R22 ;  /* 0x0000001608002986 */ /* 0x0007e2000c10190c */
[----:B------:R-:W-:Y:S02]  /*14ab0*/  ISETP.LT.AND P3, PT, R32, c[0x0][0x17c], !P0 ;  /* 0x00005f0020007a0c */ /* 0x000fe40004761270 */
[----:B-1----:R-:W-:-:S04]  /*14ac0*/  LEA R16, P6, R21, R0, 0x2 ;  /* 0x0000000015107211 */ /* 0x002fc800078c10ff */
[----:B------:R-:W-:Y:S01]  /*14ad0*/  LEA.HI.X.SX32 R17, R21, R72, 0x2, P6 ;  /* 0x0000004815117211 */ /* 0x000fe200030f16ff */
[----:B------:R-:W-:Y:S01]  /*14ae0*/  IMAD R21, R2, 0x4, R3 ;  /* 0x0000000402157824 */ /* 0x000fe200078e0203 */
[C---:B---3--:R-:W-:Y:S01]  /*14af0*/  LEA R8, P6, R3.reuse, R0, 0x2 ;  /* 0x0000000003087211 */ /* 0x048fe200078c10ff */
[----:B------:R1:W-:Y:S03]  /*14b00*/  @P1 STG.E [R4.64], R30 ;  /* 0x0000001e04001986 */ /* 0x0003e6000c10190c */
[----:B------:R-:W-:Y:S01]  /*14b10*/  LEA.HI.X.SX32 R9, R3, R72, 0x2, P6 ;  /* 0x0000004803097211 */ /* 0x000fe200030f16ff */
[----:B------:R3:W-:Y:S01]  /*14b20*/  @P5 STG.E [R12.64], R26 ;  /* 0x0000001a0c005986 */ /* 0x0007e2000c10190c */
[----:B-1----:R-:W-:-:S03]  /*14b30*/  LEA R4, P6, R21, R0, 0x2 ;  /* 0x0000000015047211 */ /* 0x002fc600078c10ff */
[----:B------:R1:W-:Y:S01]  /*14b40*/  @P4 STG.E [R16.64], R38 ;  /* 0x0000002610004986 */ /* 0x0003e2000c10190c */
[----:B------:R-:W-:-:S03]  /*14b50*/  LEA.HI.X.SX32 R5, R21, R72, 0x2, P6 ;  /* 0x0000004815057211 */ /* 0x000fc600030f16ff */
[----:B------:R1:W-:Y:S01]  /*14b60*/  @P3 STG.E [R8.64], R34 ;  /* 0x0000002208003986 */ /* 0x0003e2000c10190c */
[----:B--2---:R-:W-:-:S03]  /*14b70*/  ISETP.LT.AND P2, PT, R20, c[0x0][0x17c], !P0 ;  /* 0x00005f0014007a0c */ /* 0x004fc60004741270 */
[----:B------:R-:W2:Y:S04]  /*14b80*/  LDL.LU R20, [R1+0x358] ;  /* 0x0003580001147983 */ /* 0x000ea80000300800 */
[----:B------:R-:W2:Y:S04]  /*14b90*/  LDL.LU R14, [R1+0x354] ;  /* 0x00035400010e7983 */ /* 0x000ea80000300800 */
[----:B------:R-:W2:Y:S04]  /*14ba0*/  LDL.LU R22, [R1+0x350] ;  /* 0x0003500001167983 */ /* 0x000ea80000300800 */
[----:B------:R-:W2:Y:S04]  /*14bb0*/  LDL.LU R6, [R1+0x34c] ;  /* 0x00034c0001067983 */ /* 0x000ea80000300800 */
[----:B------:R1:W-:Y:S01]  /*14bc0*/  @P2 STG.E [R4.64], R42 ;  /* 0x0000002a04002986 */ /* 0x0003e2000c10190c */
[----:B----4-:R-:W-:-:S03]  /*14bd0*/  ISETP.LT.AND P2, PT, R18, c[0x0][0x17c], !P0 ;  /* 0x00005f0012007a0c */ /* 0x010fc60004741270 */
[----:B------:R-:W4:Y:S04]  /*14be0*/  LDL.LU R10, [R1+0x348] ;  /* 0x00034800010a7983 */ /* 0x000f280000300800 */
[----:B------:R-:W4:Y:S01]  /*14bf0*/  LDL.LU R18, [R1+0x344] ;  /* 0x0003440001127983 */ /* 0x000f220000300800 */
[----:B------:R-:W-:-:S04]  /*14c00*/  IMAD R3, R2, 0x4, R21 ;  /* 0x0000000402037824 */ /* 0x000fc800078e0215 */
[C---:B------:R-:W-:Y:S01]  /*14c10*/  IMAD R21, R2.reuse, 0x4, R3 ;  /* 0x0000000402157824 */ /* 0x040fe200078e0203 */
[----:B---3--:R-:W-:Y:S02]  /*14c20*/  LEA R12, P6, R3, R0, 0x2 ;  /* 0x00000000030c7211 */ /* 0x008fe400078c10ff */
[----:B------:R-:W-:Y:S02]  /*14c30*/  ISETP.LT.AND P1, PT, R29, c[0x0][0x17c], !P0 ;  /* 0x00005f001d007a0c */ /* 0x000fe40004721270 */
[----:B------:R-:W-:Y:S01]  /*14c40*/  LEA.HI.X.SX32 R13, R3, R72, 0x2, P6 ;  /* 0x00000048030d7211 */ /* 0x000fe200030f16ff */
[----:B------:R-:W-:Y:S01]  /*14c50*/  IMAD R3, R2, 0x4, R21 ;  /* 0x0000000402037824 */ /* 0x000fe200078e0215 */
[C---:B-1----:R-:W-:Y:S02]  /*14c60*/  LEA R16, P6, R21.reuse, R0, 0x2 ;  /* 0x0000000015107211 */ /* 0x042fe400078c10ff */
[----:B------:R-:W-:Y:S02]  /*14c70*/  ISETP.LT.AND P5, PT, R28, c[0x0][0x17c], !P0 ;  /* 0x00005f001c007a0c */ /* 0x000fe400047a1270 */
[----:B------:R-:W-:Y:S01]  /*14c80*/  LEA.HI.X.SX32 R17, R21, R72, 0x2, P6 ;  /* 0x0000004815117211 */ /* 0x000fe200030f16ff */
[----:B------:R-:W-:Y:S01]  /*14c90*/  IMAD R21, R2, 0x4, R3 ;  /* 0x0000000402157824 */ /* 0x000fe200078e0203 */
[----:B------:R-:W-:-:S04]  /*14ca0*/  LEA R8, P6, R3, R0, 0x2 ;  /* 0x0000000003087211 */ /* 0x000fc800078c10ff */
[----:B------:R-:W-:Y:S01]  /*14cb0*/  LEA.HI.X.SX32 R9, R3, R72, 0x2, P6 ;  /* 0x0000004803097211 */ /* 0x000fe200030f16ff */
[----:B------:R-:W-:Y:S01]  /*14cc0*/  IMAD R3, R2, 0x4, R21 ;  /* 0x0000000402037824 */ /* 0x000fe200078e0215 */
[----:B------:R-:W-:Y:S01]  /*14cd0*/  LEA R4, P6, R21, R0, 0x2 ;  /* 0x0000000015047211 */ /* 0x000fe200078c10ff */
[----:B------:R1:W-:Y:S01]  /*14ce0*/  @P1 STG.E [R12.64], R46 ;  /* 0x0000002e0c001986 */ /* 0x0003e2000c10190c */
[----:B------:R-:W-:Y:S02]  /*14cf0*/  ISETP.LT.AND P4, PT, R25, c[0x0][0x17c], !P0 ;  /* 0x00005f0019007a0c */ /* 0x000fe40004781270 */
[----:B------:R-:W-:Y:S02]  /*14d00*/  ISETP.LT.AND P3, PT, R24, c[0x0][0x17c], !P0 ;  /* 0x00005f0018007a0c */ /* 0x000fe40004761270 */
[----:B------:R-:W-:Y:S01]  /*14d10*/  LEA.HI.X.SX32 R5, R21, R72, 0x2, P6 ;  /* 0x0000004815057211 */ /* 0x000fe200030f16ff */
[----:B------:R-:W-:Y:S01]  /*14d20*/  IMAD R21, R2, 0x4, R3 ;  /* 0x0000000402157824 */ /* 0x000fe200078e0203 */
[----:B------:R3:W-:Y:S01]  /*14d30*/  @P5 STG.E [R16.64], R50 ;  /* 0x0000003210005986 */ /* 0x0007e2000c10190c */
[----:B-1----:R-:W-:-:S04]  /*14d40*/  LEA R12, P6, R3, R0, 0x2 ;  /* 0x00000000030c7211 */ /* 0x002fc800078c10ff */
[----:B------:R-:W-:Y:S02]  /*14d50*/  LEA.HI.X.SX32 R13, R3, R72, 0x2, P6 ;  /* 0x00000048030d7211 */ /* 0x000fe400030f16ff */
[C---:B---3--:R-:W-:Y:S01]  /*14d60*/  LEA R16, P6, R21.reuse, R0, 0x2 ;  /* 0x0000000015107211 */ /* 0x048fe200078c10ff */
[----:B------:R1:W-:Y:S03]  /*14d70*/  @P4 STG.E [R8.64], R54 ;  /* 0x0000003608004986 */ /* 0x0003e6000c10190c */
[----:B------:R-:W-:Y:S01]  /*14d80*/  LEA.HI.X.SX32 R17, R21, R72, 0x2, P6 ;  /* 0x0000004815117211 */ /* 0x000fe200030f16ff */
[----:B------:R3:W-:Y:S04]  /*14d90*/  @P3 STG.E [R4.64], R58 ;  /* 0x0000003a04003986 */ /* 0x0007e8000c10190c */
[----:B------:R1:W-:Y:S01]  /*14da0*/  @P2 STG.E [R12.64], R62 ;  /* 0x0000003e0c002986 */ /* 0x0003e2000c10190c */
[----:B--2---:R-:W-:-:S03]  /*14db0*/  ISETP.LT.AND P1, PT, R20, c[0x0][0x17c], !P0 ;  /* 0x00005f0014007a0c */ /* 0x004fc60004721270 */
[----:B------:R-:W2:Y:S01]  /*14dc0*/  LDL.LU R20, [R1+0x340] ;  /* 0x0003400001147983 */ /* 0x000ea20000300800 */
[----:B------:R-:W-:-:S03]  /*14dd0*/  ISETP.LT.AND P5, PT, R14, c[0x0][0x17c], !P0 ;  /* 0x00005f000e007a0c */ /* 0x000fc600047a1270 */
[----:B------:R-:W2:Y:S01]  /*14de0*/  LDL.LU R14, [R1+0x33c] ;  /* 0x00033c00010e7983 */ /* 0x000ea20000300800 */
[----:B------:R-:W-:-:S03]  /*14df0*/  ISETP.LT.AND P4, PT, R22, c[0x0][0x17c], !P0 ;  /* 0x00005f0016007a0c */ /* 0x000fc60004781270 */
[----:B------:R-:W2:Y:S01]  /*14e00*/  LDL.LU R22, [R1+0x338] ;  /* 0x0003380001167983 */ /* 0x000ea20000300800 */
[----:B------:R-:W-:-:S03]  /*14e10*/  ISETP.LT.AND P3, PT, R6, c[0x0][0x17c], !P0 ;  /* 0x00005f0006007a0c */ /* 0x000fc60004761270 */
[----:B------:R-:W2:Y:S04]  /*14e20*/  LDL.LU R6, [R1+0x334] ;  /* 0x0003340001067983 */ /* 0x000ea80000300800 */
[----:B------:R1:W-:Y:S01]  /*14e30*/  @P1 STG.E [R16.64], R66 ;  /* 0x0000004210001986 */ /* 0x0003e2000c10190c */
[----:B----4-:R-:W-:-:S03]  /*14e40*/  ISETP.LT.AND P2, PT, R10, c[0x0][0x17c], !P0 ;  /* 0x00005f000a007a0c */ /* 0x010fc60004741270 */
[----:B------:R-:W4:Y:S01]  /*14e50*/  LDL.LU R10, [R1+0x330] ;  /* 0x00033000010a7983 */ /* 0x000f220000300800 */
[----:B------:R-:W-:-:S03]  /*14e60*/  ISETP.LT.AND P1, PT, R18, c[0x0][0x17c], !P0 ;  /* 0x00005f0012007a0c */ /* 0x000fc60004721270 */
[----:B------:R-:W4:Y:S01]  /*14e70*/  LDL.LU R18, [R1+0x32c] ;  /* 0x00032c0001127983 */ /* 0x000f220000300800 */
[----:B------:R-:W-:-:S04]  /*14e80*/  IMAD R3, R2, 0x4, R21 ;  /* 0x0000000402037824 */ /* 0x000fc800078e0215 */
[----:B------:R-:W-:Y:S01]  /*14e90*/  IMAD R21, R2, 0x4, R3 ;  /* 0x0000000402157824 */ /* 0x000fe200078e0203 */
[----:B-1----:R-:W-:-:S04]  /*14ea0*/  LEA R8, P6, R3, R0, 0x2 ;  /* 0x0000000003087211 */ /* 0x002fc800078c10ff */
[----:B------:R-:W-:Y:S01]  /*14eb0*/  LEA.HI.X.SX32 R9, R3, R72, 0x2, P6 ;  /* 0x0000004803097211 */ /* 0x000fe200030f16ff */
[----:B------:R-:W-:Y:S01]  /*14ec0*/  IMAD R3, R2, 0x4, R21 ;  /* 0x0000000402037824 */ /* 0x000fe200078e0215 */
[----:B---3--:R-:W-:-:S04]  /*14ed0*/  LEA R4, P6, R21, R0, 0x2 ;  /* 0x0000000015047211 */ /* 0x008fc800078c10ff */
[----:B------:R-:W-:Y:S01]  /*14ee0*/  LEA.HI.X.SX32 R5, R21, R72, 0x2, P6 ;  /* 0x0000004815057211 */ /* 0x000fe200030f16ff */
[----:B------:R-:W-:Y:S01]  /*14ef0*/  IMAD R21, R2, 0x4, R3 ;  /* 0x0000000402157824 */ /* 0x000fe200078e0203 */
[----:B------:R-:W-:-:S04]  /*14f00*/  LEA R12, P6, R3, R0, 0x2 ;  /* 0x00000000030c7211 */ /* 0x000fc800078c10ff */
[----:B------:R-:W-:Y:S01]  /*14f10*/  LEA.HI.X.SX32 R13, R3, R72, 0x2, P6 ;  /* 0x00000048030d7211 */ /* 0x000fe200030f16ff */
[C---:B------:R-:W-:Y:S01]  /*14f20*/  IMAD R3, R2.reuse, 0x4, R21 ;  /* 0x0000000402037824 */ /* 0x040fe200078e0215 */
[C---:B------:R-:W-:Y:S01]  /*14f30*/  LEA R16, P6, R21.reuse, R0, 0x2 ;  /* 0x0000000015107211 */ /* 0x040fe200078c10ff */
[----:B------:R1:W-:Y:S03]  /*14f40*/  @P5 STG.E [R8.64], R15 ;  /* 0x0000000f08005986 */ /* 0x0003e6000c10190c */
[----:B------:R-:W-:Y:S01]  /*14f50*/  LEA.HI.X.SX32 R17, R21, R72, 0x2, P6 ;  /* 0x0000004815117211 */ /* 0x000fe200030f16ff */
[----:B------:R3:W-:Y:S01]  /*14f60*/  @P4 STG.E [R4.64], R19 ;  /* 0x0000001304004986 */ /* 0x0007e2000c10190c */
[----:B-1----:R-:W-:Y:S01]  /*14f70*/  LEA R8, P6, R3, R0, 0x2 ;  /* 0x0000000003087211 */ /* 0x002fe200078c10ff */
[----:B------:R-:W-:-:S03]  /*14f80*/  IMAD R15, R2, 0x4, R3 ;  /* 0x00000004020f7824 */ /* 0x000fc600078e0203 */
        /* <DEDUP_REMOVED lines=9> */
[----:B------:R-:W2:Y:S04]  /*15020*/  LDL.LU R14, [R1+0x324] ;  /* 0x00032400010e7983 */ /* 0x000ea80000300800 */
[----:B-1----:R-:W2:Y:S04]  /*15030*/  LDL.LU R12, [R1+0x320] ;  /* 0x00032000010c7983 */ /* 0x002ea80000300800 */
[----:B------:R1:W-:Y:S01]  /*15040*/  @P5 STG.E [R4.64], R31 ;  /* 0x0000001f04005986 */ /* 0x0003e2000c10190c */
[----:B----4-:R-:W-:-:S03]  /*15050*/  ISETP.LT.AND P5, PT, R18, c[0x0][0x17c], !P0 ;  /* 0x00005f0012007a0c */ /* 0x010fc600047a1270 */
[----:B------:R-:W4:Y:S04]  /*15060*/  LDL.LU R18, [R1+0x31c] ;  /* 0x00031c0001127983 */ /* 0x000f280000300800 */
[----:B---3--:R-:W3:Y:S01]  /*15070*/  LDL.LU R16, [R1+0x318] ;  /* 0x0003180001107983 */ /* 0x008ee20000300800 */
[----:B------:R-:W-:Y:S01]  /*15080*/  IMAD R3, R2, 0x4, R15 ;  /* 0x0000000402037824 */ /* 0x000fe200078e020f */
[----:B------:R-:W-:-:S03]  /*15090*/  ISETP.LT.AND P2, PT, R6, c[0x0][0x17c], !P0 ;  /* 0x00005f0006007a0c */ /* 0x000fc60004741270 */
[----:B------:R-:W-:Y:S01]  /*150a0*/  IMAD R13, R2, 0x4, R3 ;  /* 0x00000004020d7824 */ /* 0x000fe200078e0203 */
[C---:B------:R-:W-:Y:S02]  /*150b0*/  LEA R6, P6, R3.reuse, R0, 0x2 ;  /* 0x0000000003067211 */ /* 0x040fe400078c10ff */
[----:B------:R-:W-:Y:S02]  /*150c0*/  ISETP.LT.AND P1, PT, R10, c[0x0][0x17c], !P0 ;  /* 0x00005f000a007a0c */ /* 0x000fe40004721270 */
[----:B------:R-:W-:Y:S01]  /*150d0*/  LEA.HI.X.SX32 R7, R3, R72, 0x2, P6 ;  /* 0x0000004803077211 */ /* 0x000fe200030f16ff */
[----:B------:R-:W-:Y:S01]  /*150e0*/  IMAD R3, R2, 0x4, R13 ;  /* 0x0000000402037824 */ /* 0x000fe200078e020d */
[C---:B------:R-:W-:Y:S02]  /*150f0*/  LEA R10, P6, R13.reuse, R0, 0x2 ;  /* 0x000000000d0a7211 */ /* 0x040fe400078c10ff */
[----:B------:R-:W-:Y:S02]  /*15100*/  ISETP.LT.AND P3, PT, R22, c[0x0][0x17c], !P0 ;  /* 0x00005f0016007a0c */ /* 0x000fe40004761270 */
[----:B------:R-:W-:Y:S01]  /*15110*/  LEA.HI.X.SX32 R11, R13, R72, 0x2, P6 ;  /* 0x000000480d0b7211 */ /* 0x000fe200030f16ff */
[----:B------:R-:W-:Y:S01]  /*15120*/  IMAD R13, R2, 0x4, R3 ;  /* 0x00000004020d7824 */ /* 0x000fe200078e0203 */
[----:B------:R-:W-:-:S04]  /*15130*/  LEA R8, P6, R3, R0, 0x2 ;  /* 0x0000000003087211 */ /* 0x000fc800078c10ff */
[----:B------:R-:W-:Y:S01]  /*15140*/  LEA.HI.X.SX32 R9, R3, R72, 0x2, P6 ;  /* 0x0000004803097211 */ /* 0x000fe200030f16ff */
[----:B------:R-:W-:Y:S01]  /*15150*/  IMAD R3, R2, 0x4, R13 ;  /* 0x0000000402037824 */ /* 0x000fe200078e020d */
[----:B-1----:R-:W-:-:S03]  /*15160*/  LEA R4, P6, R13, R0, 0x2 ;  /* 0x000000000d047211 */ /* 0x002fc600078c10ff */
[C---:B------:R-:W-:Y:S01]  /*15170*/  IMAD R15, R2.reuse, 0x4, R3 ;  /* 0x00000004020f7824 */ /* 0x040fe200078e0203 */
[----:B------:R-:W-:Y:S01]  /*15180*/  LEA.HI.X.SX32 R5, R13, R72, 0x2, P6 ;  /* 0x000000480d057211 */ /* 0x000fe200030f16ff */
[----:B------:R-:W-:Y:S02]  /*15190*/  @P4 STG.E [R6.64], R27 ;  /* 0x0000001b06004986 */ /* 0x000fe4000c10190c */
[C---:B------:R-:W-:Y:S02]  /*151a0*/  IMAD R13, R2.reuse, 0x4, R15 ;  /* 0x00000004020d7824 */ /* 0x040fe400078e020f */
[----:B------:R1:W-:Y:S02]  /*151b0*/  @P3 STG.E [R10.64], R39 ;  /* 0x000000270a003986 */ /* 0x0003e4000c10190c */
[----:B------:R-:W-:Y:S02]  /*151c0*/  IMAD R17, R2, 0x4, R13 ;  /* 0x0000000402117824 */ /* 0x000fe400078e020d */
[----:B------:R1:W-:Y:S04]  /*151d0*/  @P2 STG.E [R8.64], R35 ;  /* 0x0000002308002986 */ /* 0x0003e8000c10190c */
[----:B------:R2:W-:Y:S01]  /*151e0*/  @P1 STG.E [R4.64], R43 ;  /* 0x0000002b04001986 */ /* 0x0005e2000c10190c */
[----:B-1----:R-:W-:-:S02]  /*151f0*/  LEA R10, P1, R15, R0, 0x2 ;  /* 0x000000000f0a7211 */ /* 0x002fc400078210ff */
[----:B------:R-:W-:Y:S02]  /*15200*/  LEA R6, P6, R3, R0, 0x2 ;  /* 0x0000000003067211 */ /* 0x000fe400078c10ff */
[----:B------:R-:W-:Y:S02]  /*15210*/  LEA.HI.X.SX32 R11, R15, R72, 0x2, P1 ;  /* 0x000000480f0b7211 */ /* 0x000fe400008f16ff */
[----:B------:R-:W-:Y:S02]  /*15220*/  LEA R8, P1, R17, R0, 0x2 ;  /* 0x0000000011087211 */ /* 0x000fe400078210ff */
[-C--:B------:R-:W-:Y:S01]  /*15230*/  LEA.HI.X.SX32 R7, R3, R72.reuse, 0x2, P6 ;  /* 0x0000004803077211 */ /* 0x080fe200030f16ff */
[----:B------:R-:W-:Y:S01]  /*15240*/  IMAD R3, R2, 0x4, R17 ;  /* 0x0000000402037824 */ /* 0x000fe200078e0211 */
[----:B------:R-:W-:-:S03]  /*15250*/  LEA.HI.X.SX32 R9, R17, R72, 0x2, P1 ;  /* 0x0000004811097211 */ /* 0x000fc600008f16ff */
[----:B------:R-:W-:Y:S01]  /*15260*/  IMAD R19, R2, 0x4, R3 ;  /* 0x0000000402137824 */ /* 0x000fe200078e0203 */
[----:B------:R1:W-:Y:S01]  /*15270*/  @P5 STG.E [R6.64], R47 ;  /* 0x0000002f06005986 */ /* 0x0003e2000c10190c */
[----:B--2---:R-:W-:Y:S02]  /*15280*/  ISETP.LT.AND P4, PT, R20, c[0x0][0x17c], !P0 ;  /* 0x00005f0014007a0c */ /* 0x004fe40004781270 */
[----:B------:R-:W-:Y:S02]  /*15290*/  ISETP.LT.AND P3, PT, R14, c[0x0][0x17c], !P0 ;  /* 0x00005f000e007a0c */ /* 0x000fe40004761270 */
[----:B------:R-:W-:Y:S02]  /*152a0*/  ISETP.LT.AND P2, PT, R12, c[0x0][0x17c], !P0 ;  /* 0x00005f000c007a0c */ /* 0x000fe40004741270 */
[----:B------:R-:W-:-:S04]  /*152b0*/  LEA R12, P6, R13, R0, 0x2 ;  /* 0x000000000d0c7211 */ /* 0x000fc800078c10ff */
[----:B------:R-:W-:Y:S02]  /*152c0*/  LEA.HI.X.SX32 R13, R13, R72, 0x2, P6 ;  /* 0x000000480d0d7211 */ /* 0x000fe400030f16ff */
[C---:B------:R-:W-:Y:S02]  /*152d0*/  LEA R14, P6, R3.reuse, R0, 0x2 ;  /* 0x00000000030e7211 */ /* 0x040fe400078c10ff */
[----:B----4-:R-:W-:Y:S02]  /*152e0*/  ISETP.LT.AND P1, PT, R18, c[0x0][0x17c], !P0 ;  /* 0x00005f0012007a0c */ /* 0x010fe40004721270 */
[----:B---3--:R-:W-:Y:S02]  /*152f0*/  ISETP.LT.AND P0, PT, R16, c[0x0][0x17c], !P0 ;  /* 0x00005f0010007a0c */ /* 0x008fe40004701270 */
[----:B------:R-:W-:Y:S01]  /*15300*/  LEA.HI.X.SX32 R15, R3, R72, 0x2, P6 ;  /* 0x00000048030f7211 */ /* 0x000fe200030f16ff */
[----:B------:R1:W-:Y:S01]  /*15310*/  @P4 STG.E [R10.64], R51 ;  /* 0x000000330a004986 */ /* 0x0003e2000c10190c */
[----:B------:R-:W-:-:S03]  /*15320*/  LEA R2, P6, R19, R0, 0x2 ;  /* 0x0000000013027211 */ /* 0x000fc600078c10ff */
[----:B------:R1:W-:Y:S04]  /*15330*/  @P3 STG.E [R12.64], R55 ;  /* 0x000000370c003986 */ /* 0x0003e8000c10190c */
[----:B------:R1:W-:Y:S01]  /*15340*/  @P2 STG.E [R8.64], R59 ;  /* 0x0000003b08002986 */ /* 0x0003e2000c10190c */
[----:B------:R-:W-:-:S03]  /*15350*/  LEA.HI.X.SX32 R3, R19, R72, 0x2, P6 ;  /* 0x0000004813037211 */ /* 0x000fc600030f16ff */
[----:B------:R1:W-:Y:S01]  /*15360*/  @P1 STG.E [R14.64], R63 ;  /* 0x0000003f0e001986 */ /* 0x0003e2000c10190c */
[----:B------:R-:W-:Y:S05]  /*15370*/  @!P0 EXIT ;  /* 0x000000000000894d */ /* 0x000fea0003800000 */
[----:B------:R-:W-:Y:S01]  /*15380*/  STG.E [R2.64], R67 ;  /* 0x0000004302007986 */ /* 0x000fe2000c10190c */
[----:B------:R-:W-:Y:S05]  /*15390*/  EXIT ;  /* 0x000000000000794d */ /* 0x000fea0003800000 */
.L_x_3:
[----:B------:R-:W-:-:S00]  /*153a0*/  BRA `(.L_x_3) ;  /* 0xfffffff000007947 */ /* 0x000fc0000383ffff */
[----:B------:R-:W-:-:S00]  /*153b0*/  NOP ;  /* 0x0000000000007918 */ /* 0x000fc00000000000 */
        /* <DEDUP_REMOVED lines=12> */
.L_x_4:


//--------------------- .nv.shared.matmul_kernel  --------------------------
	.section	.nv.shared.matmul_kernel,"aw",@nobits
	.sectionflags	@""
	.align	16
